def matmul_kernel(
    a_ptr,
    b_ptr,
    c_ptr,
    M,
    N,
    K,
    stride_am,
    stride_ak,
    stride_bk,
    stride_bn,
    stride_cm,
    stride_cn,
    BLOCK_M: tl.constexpr,
    BLOCK_N: tl.constexpr,
    BLOCK_K: tl.constexpr,
    GROUP_M: tl.constexpr,
):
    pid = tl.program_id(axis=0)
    num_pid_m = tl.cdiv(M, BLOCK_M)
    num_pid_n = tl.cdiv(N, BLOCK_N)
    num_pid_in_group = GROUP_M * num_pid_n
    group_id = pid // num_pid_in_group
    first_pid_m = group_id * GROUP_M
    group_size_m = min(num_pid_m - first_pid_m, GROUP_M)
    pid_m = first_pid_m + ((pid % num_pid_in_group) % group_size_m)
    pid_n = (pid % num_pid_in_group) // group_size_m

    offs_am = (pid_m * BLOCK_M + tl.arange(0, BLOCK_M)) % M
    offs_bn = (pid_n * BLOCK_N + tl.arange(0, BLOCK_N)) % N
    offs_k = tl.arange(0, BLOCK_K)
    a_ptrs = a_ptr + offs_am[:, None] * stride_am + offs_k[None, :] * stride_ak
    b_ptrs = b_ptr + offs_k[:, None] * stride_bk + offs_bn[None, :] * stride_bn

    acc = tl.zeros((BLOCK_M, BLOCK_N), dtype=tl.float32)
    for kk in range(0, tl.cdiv(K, BLOCK_K)):
        a = tl.load(a_ptrs, mask=offs_k[None, :] < K - kk * BLOCK_K, other=0.0)
        b = tl.load(b_ptrs, mask=offs_k[:, None] < K - kk * BLOCK_K, other=0.0)
        acc = tl.dot(a, b, acc)
        a_ptrs += BLOCK_K * stride_ak
        b_ptrs += BLOCK_K * stride_bk

    c = acc.to(c_ptr.dtype.element_ty)
    offs_cm = pid_m * BLOCK_M + tl.arange(0, BLOCK_M)
    offs_cn = pid_n * BLOCK_N + tl.arange(0, BLOCK_N)
    c_ptrs = c_ptr + offs_cm[:, None] * stride_cm + offs_cn[None, :] * stride_cn
    mask = (offs_cm[:, None] < M) & (offs_cn[None, :] < N)
    tl.store(c_ptrs, c, mask=mask)

# config = {"BLOCK_K": 256, "BLOCK_M": 16, "BLOCK_N": 128, "GROUP_M": 8, "arch": "sm_90", "dtype": "bf16", "num_ctas": 1, "num_stages": 3, "num_warps": 4}
# arch = sm_90


// ===== COMPILED SASS (sm_90a) =====

	.target	sm_90a

	.elftype	@"ET_EXEC"


//--------------------- .note.nv.tkinfo           --------------------------
	.section	.note.nv.tkinfo,"",@"SHT_NOTE"
	.sectionflags	@"SHF_NOTE_NV_TKINFO"
	.tkinfo
        /*0018*/ 	.word	0x00000002
        /*0030*/ 	.string	""
        /*0030*/ 	.string	"ptxas"
        /*0030*/ 	.string	"Cuda compilation tools, release 13.0, V13.0.88"
        /*0030*/ 	.string	"Build cuda_13.0.r13.0/compiler.36424714_0"
        /*0030*/ 	.string	"-v  -suppress-debug-info  -lineinfo  -arch sm_90a "



//--------------------- .note.nv.cuinfo           --------------------------
	.section	.note.nv.cuinfo,"",@"SHT_NOTE"
	.sectionflags	@"SHF_NOTE_NV_CUINFO"
        /*0018*/ 	.short	0x0002
        /*001a*/ 	.short	0x005a
        /*001c*/ 	.short	0x0082
	.zero		2


//--------------------- .nv.info                  --------------------------
	.section	.nv.info,"",@"SHT_CUDA_INFO"
	.align	4


	//----- nvinfo : EIATTR_REGCOUNT
	.align		4
        /*0000*/ 	.byte	0x04, 0x2f
        /*0002*/ 	.short	(.L_1 - .L_0)
	.align		4
.L_0:
        /*0004*/ 	.word	index@(matmul_kernel)
        /*0008*/ 	.word	0x00000020


	//----- nvinfo : EIATTR_FRAME_SIZE
	.align		4
.L_1:
        /*000c*/ 	.byte	0x04, 0x11
        /*000e*/ 	.short	(.L_3 - .L_2)
	.align		4
.L_2:
        /*0010*/ 	.word	index@(matmul_kernel)
        /*0014*/ 	.word	0x00001490


	//----- nvinfo : EIATTR_MIN_STACK_SIZE
	.align		4
.L_3:
        /*0018*/ 	.byte	0x04, 0x12
        /*001a*/ 	.short	(.L_5 - .L_4)
	.align		4
.L_4:
        /*001c*/ 	.word	index@(matmul_kernel)
        /*0020*/ 	.word	0x00001490
.L_5:


//--------------------- .nv.compat                --------------------------
	.section	.nv.compat,"",@"SHT_CUDA_COMPAT_INFO"
	.align	4
        /*0000*/ 	.byte	0x02, 0x09, 0x01, 0x00, 0x02, 0x02, 0x01, 0x00, 0x02, 0x05, 0x05, 0x00, 0x03, 0x07, 0x01, 0x01
        /*0010*/ 	.byte	0x02, 0x03, 0x00, 0x00, 0x02, 0x06, 0x01, 0x00, 0x04, 0x0b, 0x08, 0x00, 0x00, 0x00, 0x00, 0x00
        /*0020*/ 	.byte	0x00, 0x00, 0x00, 0x00


//--------------------- .nv.info.matmul_kernel    --------------------------
	.section	.nv.info.matmul_kernel,"",@"SHT_CUDA_INFO"
	.sectionflags	@""
	.align	4


	//----- nvinfo : EIATTR_CUDA_API_VERSION
	.align		4
        /*0000*/ 	.byte	0x04, 0x37
        /*0002*/ 	.short	(.L_7 - .L_6)
.L_6:
        /*0004*/ 	.word	0x00000082


	//----- nvinfo : EIATTR_KPARAM_INFO
	.align		4
.L_7:
        /*0008*/ 	.byte	0x04, 0x17
        /*000a*/ 	.short	(.L_9 - .L_8)
.L_8:
        /*000c*/ 	.word	0x00000000
        /*0010*/ 	.short	0x000d
        /*0012*/ 	.short	0x0048
        /*0014*/ 	.byte	0x00, 0xf4, 0x21, 0x00


	//----- nvinfo : EIATTR_KPARAM_INFO
	.align		4
.L_9:
        /*0018*/ 	.byte	0x04, 0x17
        /*001a*/ 	.short	(.L_11 - .L_10)
.L_10:
        /*001c*/ 	.word	0x00000000
        /*0020*/ 	.short	0x000c
        /*0022*/ 	.short	0x0040
        /*0024*/ 	.byte	0x00, 0xf4, 0x21, 0x00


	//----- nvinfo : EIATTR_KPARAM_INFO
	.align		4
.L_11:
        /*0028*/ 	.byte	0x04, 0x17
        /*002a*/ 	.short	(.L_13 - .L_12)
.L_12:
        /*002c*/ 	.word	0x00000000
        /*0030*/ 	.short	0x000b
        /*0032*/ 	.short	0x0038
        /*0034*/ 	.byte	0x00, 0xf0, 0x11, 0x00


	//----- nvinfo : EIATTR_KPARAM_INFO
	.align		4
.L_13:
        /*0038*/ 	.byte	0x04, 0x17
        /*003a*/ 	.short	(.L_15 - .L_14)
.L_14:
        /*003c*/ 	.word	0x00000000
        /*0040*/ 	.short	0x000a
        /*0042*/ 	.short	0x0034
        /*0044*/ 	.byte	0x00, 0xf0, 0x11, 0x00


	//----- nvinfo : EIATTR_KPARAM_INFO
	.align		4
.L_15:
        /*0048*/ 	.byte	0x04, 0x17
        /*004a*/ 	.short	(.L_17 - .L_16)
.L_16:
        /*004c*/ 	.word	0x00000000
        /*0050*/ 	.short	0x0009
        /*0052*/ 	.short	0x0030
        /*0054*/ 	.byte	0x00, 0xf0, 0x11, 0x00


	//----- nvinfo : EIATTR_KPARAM_INFO
	.align		4
.L_17:
        /*0058*/ 	.byte	0x04, 0x17
        /*005a*/ 	.short	(.L_19 - .L_18)
.L_18:
        /*005c*/ 	.word	0x00000000
        /*0060*/ 	.short	0x0008
        /*0062*/ 	.short	0x002c
        /*0064*/ 	.byte	0x00, 0xf0, 0x11, 0x00


	//----- nvinfo : EIATTR_KPARAM_INFO
	.align		4
.L_19:
        /*0068*/ 	.byte	0x04, 0x17
        /*006a*/ 	.short	(.L_21 - .L_20)
.L_20:
        /*006c*/ 	.word	0x00000000
        /*0070*/ 	.short	0x0007
        /*0072*/ 	.short	0x0028
        /*0074*/ 	.byte	0x00, 0xf0, 0x11, 0x00


	//----- nvinfo : EIATTR_KPARAM_INFO
	.align		4
.L_21:
        /*0078*/ 	.byte	0x04, 0x17
        /*007a*/ 	.short	(.L_23 - .L_22)
.L_22:
        /*007c*/ 	.word	0x00000000
        /*0080*/ 	.short	0x0006
        /*0082*/ 	.short	0x0024
        /*0084*/ 	.byte	0x00, 0xf0, 0x11, 0x00


	//----- nvinfo : EIATTR_KPARAM_INFO
	.align		4
.L_23:
        /*0088*/ 	.byte	0x04, 0x17
        /*008a*/ 	.short	(.L_25 - .L_24)
.L_24:
        /*008c*/ 	.word	0x00000000
        /*0090*/ 	.short	0x0005
        /*0092*/ 	.short	0x0020
        /*0094*/ 	.byte	0x00, 0xf0, 0x11, 0x00


	//----- nvinfo : EIATTR_KPARAM_INFO
	.align		4
.L_25:
        /*0098*/ 	.byte	0x04, 0x17
        /*009a*/ 	.short	(.L_27 - .L_26)
.L_26:
        /*009c*/ 	.word	0x00000000
        /*00a0*/ 	.short	0x0004
        /*00a2*/ 	.short	0x001c
        /*00a4*/ 	.byte	0x00, 0xf0, 0x11, 0x00


	//----- nvinfo : EIATTR_KPARAM_INFO
	.align		4
.L_27:
        /*00a8*/ 	.byte	0x04, 0x17
        /*00aa*/ 	.short	(.L_29 - .L_28)
.L_28:
        /*00ac*/ 	.word	0x00000000
        /*00b0*/ 	.short	0x0003
        /*00b2*/ 	.short	0x0018
        /*00b4*/ 	.byte	0x00, 0xf0, 0x11, 0x00


	//----- nvinfo : EIATTR_KPARAM_INFO
	.align		4
.L_29:
        /*00b8*/ 	.byte	0x04, 0x17
        /*00ba*/ 	.short	(.L_31 - .L_30)
.L_30:
        /*00bc*/ 	.word	0x00000000
        /*00c0*/ 	.short	0x0002
        /*00c2*/ 	.short	0x0010
        /*00c4*/ 	.byte	0x00, 0xf4, 0x21, 0x00


	//----- nvinfo : EIATTR_KPARAM_INFO
	.align		4
.L_31:
        /*00c8*/ 	.byte	0x04, 0x17
        /*00ca*/ 	.short	(.L_33 - .L_32)
.L_32:
        /*00cc*/ 	.word	0x00000000
        /*00d0*/ 	.short	0x0001
        /*00d2*/ 	.short	0x0008
        /*00d4*/ 	.byte	0x00, 0xf4, 0x21, 0x00


	//----- nvinfo : EIATTR_KPARAM_INFO
	.align		4
.L_33:
        /*00d8*/ 	.byte	0x04, 0x17
        /*00da*/ 	.short	(.L_35 - .L_34)
.L_34:
        /*00dc*/ 	.word	0x00000000
        /*00e0*/ 	.short	0x0000
        /*00e2*/ 	.short	0x0000
        /*00e4*/ 	.byte	0x00, 0xf4, 0x21, 0x00


	//----- nvinfo : EIATTR_SPARSE_MMA_MASK
	.align		4
.L_35:
        /*00e8*/ 	.byte	0x03, 0x50
        /*00ea*/ 	.short	0x0000


	//----- nvinfo : EIATTR_MAXREG_COUNT
	.align		4
        /*00ec*/ 	.byte	0x03, 0x1b
        /*00ee*/ 	.short	0x00ff


	//----- nvinfo : EIATTR_NUM_BARRIERS
	.align		4
        /*00f0*/ 	.byte	0x02, 0x4c
        /*00f2*/ 	.byte	0x01
	.zero		1


	//----- nvinfo : EIATTR_ANNOTATIONS
	.align		4
        /*00f4*/ 	.byte	0x04, 0x55
        /*00f6*/ 	.short	(.L_37 - .L_36)


	//   ....[0]....
.L_36:
        /*00f8*/ 	.word	0x00000001
        /*00fc*/ 	.byte	0xa0, 0x05, 0x00, 0x00, 0x01, 0x00, 0x00, 0x00, 0xd0, 0x05, 0x00, 0x00, 0x01, 0x00, 0x00, 0x00
        /* <DEDUP_REMOVED lines=2612> */
        /*a44c*/ 	.byte	0x80, 0x93, 0x02, 0x00, 0x01, 0x00, 0x00, 0x00, 0x90, 0x93, 0x02, 0x00


	//----- nvinfo : EIATTR_MERCURY_ISA_VERSION
	.align		4
.L_37:
        /*a458*/ 	.byte	0x03, 0x5f
        /*a45a*/ 	.short	0x0101


	//----- nvinfo : EIATTR_EXIT_INSTR_OFFSETS
	.align		4
        /*a45c*/ 	.byte	0x04, 0x1c
        /*a45e*/ 	.short	(.L_39 - .L_38)


	//   ....[0]....
.L_38:
        /*a460*/ 	.word	0x00029c40


	//   ....[1]....
        /*a464*/ 	.word	0x00029c70


	//----- nvinfo : EIATTR_REQNTID
	.align		4
.L_39:
        /*a468*/ 	.byte	0x04, 0x10
        /*a46a*/ 	.short	(.L_41 - .L_40)
.L_40:
        /*a46c*/ 	.word	0x00000080
        /*a470*/ 	.word	0x00000001
        /*a474*/ 	.word	0x00000001


	//----- nvinfo : EIATTR_CBANK_PARAM_SIZE
	.align		4
.L_41:
        /*a478*/ 	.byte	0x03, 0x19
        /*a47a*/ 	.short	0x0050


	//----- nvinfo : EIATTR_PARAM_CBANK
	.align		4
        /*a47c*/ 	.byte	0x04, 0x0a
        /*a47e*/ 	.short	(.L_43 - .L_42)
	.align		4
.L_42:
        /*a480*/ 	.word	index@(.nv.constant0.matmul_kernel)
        /*a484*/ 	.short	0x0210
        /*a486*/ 	.short	0x0050


	//----- nvinfo : EIATTR_SW_WAR
	.align		4
.L_43:
        /*a488*/ 	.byte	0x04, 0x36
        /*a48a*/ 	.short	(.L_45 - .L_44)
.L_44:
        /*a48c*/ 	.word	0x00000008
.L_45:


//--------------------- .nv.callgraph             --------------------------
	.section	.nv.callgraph,"",@"SHT_CUDA_CALLGRAPH"
	.align	4
	.sectionentsize	8
	.align		4
        /*0000*/ 	.word	0x00000000
	.align		4
        /*0004*/ 	.word	0xffffffff
	.align		4
        /*0008*/ 	.word	0x00000000
	.align		4
        /*000c*/ 	.word	0xfffffffe
	.align		4
        /*0010*/ 	.word	0x00000000
	.align		4
        /*0014*/ 	.word	0xfffffffd
	.align		4
        /*0018*/ 	.word	0x00000000
	.align		4
        /*001c*/ 	.word	0xfffffffc


//--------------------- .text.matmul_kernel       --------------------------
	.section	.text.matmul_kernel,"ax",@progbits
	.align	128
        .global         matmul_kernel
        .type           matmul_kernel,@function
        .size           matmul_kernel,(.L_x_4 - matmul_kernel)
        .other          matmul_kernel,@"STO_CUDA_ENTRY STV_DEFAULT"
matmul_kernel:
.text.matmul_kernel:
[----:B------:R-:W0:Y:S08]  /*0000*/  LDC R1, c[0x0][0x28] ;  /* 0x00000a00ff017b82 */ /* 0x000e300000000800 */
[----:B------:R-:W1:Y:S01]  /*0010*/  LDC.64 R2, c[0x0][0x228] ;  /* 0x00008a00ff027b82 */ /* 0x000e620000000a00 */
[----:B------:R-:W2:Y:S01]  /*0020*/  S2R R14, SR_TID.X ;  /* 0x00000000000e7919 */ /* 0x000ea20000002100 */
[----:B0-----:R-:W-:Y:S01]  /*0030*/  VIADD R1, R1, 0xffffeb70 ;  /* 0xffffeb7001017836 */ /* 0x001fe20000000000 */
[----:B------:R-:W-:Y:S01]  /*0040*/  UMOV UR4, 0x400 ;  /* 0x0000040000047882 */ /* 0x000fe20000000000 */
[----:B------:R-:W-:-:S04]  /*0050*/  ULDC.64 UR8, c[0x0][0x208] ;  /* 0x0000820000087ab9 */ /* 0x000fc80000000a00 */
[----:B------:R-:W0:Y:S08]  /*0060*/  LDC R29, c[0x0][0x230] ;  /* 0x00008c00ff1d7b82 */ /* 0x000e300000000800 */
[----:B------:R-:W3:Y:S01]  /*0070*/  S2UR UR5, SR_CgaCtaId ;  /* 0x00000000000579c3 */ /* 0x000ee20000008800 */
[----:B-1----:R-:W-:-:S05]  /*0080*/  VIADD R0, R3, 0x7f ;  /* 0x0000007f03007836 */ /* 0x002fca0000000000 */
[----:B------:R-:W-:Y:S01]  /*0090*/  SHF.R.S32.HI R5, RZ, 0x1f, R0 ;  /* 0x0000001fff057819 */ /* 0x000fe20000011400 */
[----:B0-----:R-:W-:-:S03]  /*00a0*/  VIADD R29, R29, 0xff ;  /* 0x000000ff1d1d7836 */ /* 0x001fc60000000000 */
[----:B------:R-:W-:-:S04]  /*00b0*/  LEA.HI R5, R5, R0, RZ, 0x7 ;  /* 0x0000000005057211 */ /* 0x000fc800078f38ff */
[----:B------:R-:W-:Y:S02]  /*00c0*/  SHF.R.S32.HI R0, RZ, 0x7, R5 ;  /* 0x00000007ff007819 */ /* 0x000fe40000011405 */
[----:B------:R-:W0:Y:S01]  /*00d0*/  S2R R5, SR_CTAID.X ;  /* 0x0000000000057919 */ /* 0x000e220000002500 */
[----:B---3--:R-:W-:Y:S02]  /*00e0*/  ULEA UR5, UR5, UR4, 0x18 ;  /* 0x0000000405057291 */ /* 0x008fe4000f8ec03f */
[----:B------:R-:W-:-:S05]  /*00f0*/  IMAD.SHL.U32 R0, R0, 0x8, RZ ;  /* 0x0000000800007824 */ /* 0x000fca00078e00ff */
[-C--:B------:R-:W-:Y:S02]  /*0100*/  IABS R9, R0.reuse ;  /* 0x0000000000097213 */ /* 0x080fe40000000000 */
[----:B------:R-:W-:Y:S02]  /*0110*/  IABS R12, R0 ;  /* 0x00000000000c7213 */ /* 0x000fe40000000000 */
[----:B------:R-:W1:Y:S08]  /*0120*/  I2F.RP R4, R9 ;  /* 0x0000000900047306 */ /* 0x000e700000209400 */
[----:B-1----:R-:W1:Y:S01]  /*0130*/  MUFU.RCP R4, R4 ;  /* 0x0000000400047308 */ /* 0x002e620000001000 */
[----:B0-----:R-:W-:Y:S01]  /*0140*/  IABS R10, R5 ;  /* 0x00000005000a7213 */ /* 0x001fe20000000000 */
[----:B-1----:R-:W-:-:S02]  /*0150*/  VIADD R6, R4, 0xffffffe ;  /* 0x0ffffffe04067836 */ /* 0x002fc40000000000 */
[----:B------:R-:W-:-:S04]  /*0160*/  IMAD.MOV R4, RZ, RZ, -R12 ;  /* 0x000000ffff047224 */ /* 0x000fc800078e0a0c */
[----:B------:R0:W1:Y:S02]  /*0170*/  F2I.FTZ.U32.TRUNC.NTZ R7, R6 ;  /* 0x0000000600077305 */ /* 0x000064000021f000 */
[----:B0-----:R-:W-:Y:S02]  /*0180*/  IMAD.MOV.U32 R6, RZ, RZ, RZ ;  /* 0x000000ffff067224 */ /* 0x001fe400078e00ff */
[----:B-1----:R-:W-:-:S04]  /*0190*/  IMAD.MOV R8, RZ, RZ, -R7 ;  /* 0x000000ffff087224 */ /* 0x002fc800078e0a07 */
[----:B------:R-:W-:Y:S02]  /*01a0*/  IMAD R11, R8, R9, RZ ;  /* 0x00000009080b7224 */ /* 0x000fe400078e02ff */
[----:B------:R-:W-:Y:S02]  /*01b0*/  IMAD.MOV.U32 R8, RZ, RZ, R10 ;  /* 0x000000ffff087224 */ /* 0x000fe400078e000a */
[----:B------:R-:W-:-:S06]  /*01c0*/  IMAD.HI.U32 R7, R7, R11, R6 ;  /* 0x0000000b07077227 */ /* 0x000fcc00078e0006 */
[----:B------:R-:W-:-:S04]  /*01d0*/  IMAD.HI.U32 R7, R7, R8, RZ ;  /* 0x0000000807077227 */ /* 0x000fc800078e00ff */
[----:B------:R-:W-:-:S05]  /*01e0*/  IMAD R4, R7, R4, R8 ;  /* 0x0000000407047224 */ /* 0x000fca00078e0208 */
[----:B------:R-:W-:-:S13]  /*01f0*/  ISETP.GT.U32.AND P1, PT, R9, R4, PT ;  /* 0x000000040900720c */ /* 0x000fda0003f24070 */
[----:B------:R-:W-:Y:S02]  /*0200*/  @!P1 IMAD.IADD R4, R4, 0x1, -R9 ;  /* 0x0000000104049824 */ /* 0x000fe400078e0a09 */
[----:B------:R-:W-:Y:S01]  /*0210*/  @!P1 VIADD R7, R7, 0x1 ;  /* 0x0000000107079836 */ /* 0x000fe20000000000 */
[----:B------:R-:W-:Y:S02]  /*0220*/  ISETP.NE.AND P1, PT, R0, RZ, PT ;  /* 0x000000ff0000720c */ /* 0x000fe40003f25270 */
[----:B------:R-:W-:Y:S02]  /*0230*/  ISETP.GE.U32.AND P0, PT, R4, R9, PT ;  /* 0x000000090400720c */ /* 0x000fe40003f06070 */
[----:B------:R-:W-:-:S04]  /*0240*/  LOP3.LUT R4, R5, R0, RZ, 0x3c, !PT ;  /* 0x0000000005047212 */ /* 0x000fc800078e3cff */
[----:B------:R-:W-:Y:S01]  /*0250*/  ISETP.GE.AND P2, PT, R4, RZ, PT ;  /* 0x000000ff0400720c */ /* 0x000fe20003f46270 */
[----:B------:R-:W-:-:S06]  /*0260*/  VIADD R4, R2, 0xf ;  /* 0x0000000f02047836 */ /* 0x000fcc0000000000 */
[----:B------:R-:W-:-:S04]  /*0270*/  @P0 VIADD R7, R7, 0x1 ;  /* 0x0000000107070836 */ /* 0x000fc80000000000 */
[----:B------:R-:W-:Y:S01]  /*0280*/  IMAD.MOV.U32 R6, RZ, RZ, R7 ;  /* 0x000000ffff067224 */ /* 0x000fe200078e0007 */
[----:B------:R-:W-:-:S03]  /*0290*/  SHF.R.S32.HI R7, RZ, 0x1f, R4 ;  /* 0x0000001fff077819 */ /* 0x000fc60000011404 */
[----:B------:R-:W-:Y:S01]  /*02a0*/  @!P2 IMAD.MOV R6, RZ, RZ, -R6 ;  /* 0x000000ffff06a224 */ /* 0x000fe200078e0a06 */
[----:B------:R-:W-:Y:S02]  /*02b0*/  @!P1 LOP3.LUT R6, RZ, R0, RZ, 0x33, !PT ;  /* 0x00000000ff069212 */ /* 0x000fe400078e33ff */
[----:B------:R-:W-:-:S03]  /*02c0*/  LEA.HI R7, R7, R4, RZ, 0x4 ;  /* 0x0000000407077211 */ /* 0x000fc600078f20ff */
[C---:B------:R-:W-:Y:S01]  /*02d0*/  IMAD.SHL.U32 R4, R6.reuse, 0x8, RZ ;  /* 0x0000000806047824 */ /* 0x040fe200078e00ff */
[----:B------:R-:W-:-:S04]  /*02e0*/  IADD3 R6, -R6, RZ, RZ ;  /* 0x000000ff06067210 */ /* 0x000fc80007ffe1ff */
[----:B------:R-:W-:Y:S01]  /*02f0*/  LEA.HI.SX32 R7, R7, -R4, 0x1c ;  /* 0x8000000407077211 */ /* 0x000fe200078fe2ff */
[----:B------:R-:W-:Y:S02]  /*0300*/  IMAD R13, R0, R6, R5 ;  /* 0x00000006000d7224 */ /* 0x000fe400078e0205 */
[----:B------:R-:W-:Y:S01]  /*0310*/  IMAD.MOV.U32 R6, RZ, RZ, RZ ;  /* 0x000000ffff067224 */ /* 0x000fe200078e00ff */
[----:B------:R-:W-:-:S04]  /*0320*/  VIMNMX R8, R7, 0x8, PT ;  /* 0x0000000807087848 */ /* 0x000fc80003fe0100 */
[-C--:B------:R-:W-:Y:S02]  /*0330*/  IABS R10, R8.reuse ;  /* 0x00000008000a7213 */ /* 0x080fe40000000000 */
[----:B------:R-:W-:Y:S02]  /*0340*/  IABS R0, R8 ;  /* 0x0000000800007213 */ /* 0x000fe40000000000 */
[----:B------:R-:W0:Y:S08]  /*0350*/  I2F.RP R9, R10 ;  /* 0x0000000a00097306 */ /* 0x000e300000209400 */
[----:B0-----:R-:W0:Y:S02]  /*0360*/  MUFU.RCP R9, R9 ;  /* 0x0000000900097308 */ /* 0x001e240000001000 */
[----:B0-----:R-:W-:-:S06]  /*0370*/  VIADD R7, R9, 0xffffffe ;  /* 0x0ffffffe09077836 */ /* 0x001fcc0000000000 */
[----:B------:R-:W0:Y:S02]  /*0380*/  F2I.FTZ.U32.TRUNC.NTZ R7, R7 ;  /* 0x0000000700077305 */ /* 0x000e24000021f000 */
[----:B0-----:R-:W-:-:S04]  /*0390*/  IMAD.MOV R11, RZ, RZ, -R7 ;  /* 0x000000ffff0b7224 */ /* 0x001fc800078e0a07 */
[----:B------:R-:W-:Y:S01]  /*03a0*/  IMAD.MOV.U32 R5, RZ, RZ, R11 ;  /* 0x000000ffff057224 */ /* 0x000fe200078e000b */
[----:B------:R-:W-:-:S03]  /*03b0*/  IABS R11, R13 ;  /* 0x0000000d000b7213 */ /* 0x000fc60000000000 */
[----:B------:R-:W-:-:S04]  /*03c0*/  IMAD R5, R5, R10, RZ ;  /* 0x0000000a05057224 */ /* 0x000fc800078e02ff */
[----:B------:R-:W-:-:S04]  /*03d0*/  IMAD.HI.U32 R6, R7, R5, R6 ;  /* 0x0000000507067227 */ /* 0x000fc800078e0006 */
[----:B------:R-:W-:Y:S02]  /*03e0*/  IMAD.MOV R5, RZ, RZ, -R0 ;  /* 0x000000ffff057224 */ /* 0x000fe400078e0a00 */
[----:B------:R-:W-:Y:S01]  /*03f0*/  IMAD.HI.U32 R0, R6, R11, RZ ;  /* 0x0000000b06007227 */ /* 0x000fe200078e00ff */
[----:B--2---:R-:W-:-:S03]  /*0400*/  SHF.R.U32.HI R6, RZ, 0x4, R14 ;  /* 0x00000004ff067819 */ /* 0x004fc6000001160e */
[----:B------:R-:W-:Y:S01]  /*0410*/  IMAD R5, R0, R5, R11 ;  /* 0x0000000500057224 */ /* 0x000fe200078e020b */
[----:B------:R-:W-:-:S04]  /*0420*/  SGXT.U32 R15, R6, 0x3 ;  /* 0x00000003060f781a */ /* 0x000fc80000000000 */
[----:B------:R-:W-:Y:S02]  /*0430*/  ISETP.GT.U32.AND P1, PT, R10, R5, PT ;  /* 0x000000050a00720c */ /* 0x000fe40003f24070 */
[C---:B------:R-:W-:Y:S02]  /*0440*/  LOP3.LUT R6, R15.reuse, 0x10, RZ, 0xfc, !PT ;  /* 0x000000100f067812 */ /* 0x040fe400078efcff */
[C---:B------:R-:W-:Y:S02]  /*0450*/  LOP3.LUT R6, R15.reuse, 0x28, RZ, 0xfc, !PT ;  /* 0x000000280f067812 */ /* 0x040fe400078efcff */
[C---:B------:R-:W-:Y:S02]  /*0460*/  LOP3.LUT R6, R15.reuse, 0x48, RZ, 0xfc, !PT ;  /* 0x000000480f067812 */ /* 0x040fe400078efcff */
[----:B------:R-:W-:-:S05]  /*0470*/  LOP3.LUT R6, R15, 0x60, RZ, 0xfc, !PT ;  /* 0x000000600f067812 */ /* 0x000fca00078efcff */
[----:B------:R-:W-:Y:S02]  /*0480*/  @!P1 IMAD.IADD R5, R5, 0x1, -R10 ;  /* 0x0000000105059824 */ /* 0x000fe400078e0a0a */
[----:B------:R-:W-:Y:S01]  /*0490*/  @!P1 VIADD R0, R0, 0x1 ;  /* 0x0000000100009836 */ /* 0x000fe20000000000 */
[----:B------:R-:W-:Y:S02]  /*04a0*/  ISETP.NE.AND P1, PT, R8, RZ, PT ;  /* 0x000000ff0800720c */ /* 0x000fe40003f25270 */
[----:B------:R-:W-:Y:S02]  /*04b0*/  ISETP.GE.U32.AND P0, PT, R5, R10, PT ;  /* 0x0000000a0500720c */ /* 0x000fe40003f06070 */
[----:B------:R-:W-:-:S04]  /*04c0*/  LOP3.LUT R5, R13, R8, RZ, 0x3c, !PT ;  /* 0x000000080d057212 */ /* 0x000fc800078e3cff */
[----:B------:R-:W-:-:S07]  /*04d0*/  ISETP.GE.AND P2, PT, R5, RZ, PT ;  /* 0x000000ff0500720c */ /* 0x000fce0003f46270 */
[----:B------:R-:W-:Y:S01]  /*04e0*/  @P0 VIADD R0, R0, 0x1 ;  /* 0x0000000100000836 */ /* 0x000fe20000000000 */
[----:B------:R-:W-:-:S05]  /*04f0*/  ISETP.GT.AND P0, PT, R29, 0xff, PT ;  /* 0x000000ff1d00780c */ /* 0x000fca0003f04270 */
[----:B------:R-:W-:Y:S01]  /*0500*/  @!P2 IMAD.MOV R0, RZ, RZ, -R0 ;  /* 0x000000ffff00a224 */ /* 0x000fe200078e0a00 */
[----:B------:R-:W-:-:S05]  /*0510*/  @!P1 LOP3.LUT R0, RZ, R8, RZ, 0x33, !PT ;  /* 0x00000008ff009212 */ /* 0x000fca00078e33ff */
[----:B------:R-:W-:Y:S02]  /*0520*/  IMAD.MOV R5, RZ, RZ, -R0 ;  /* 0x000000ffff057224 */ /* 0x000fe400078e0a00 */
[----:B------:R-:W-:Y:S02]  /*0530*/  IMAD.SHL.U32 R0, R0, 0x80, RZ ;  /* 0x0000008000007824 */ /* 0x000fe400078e00ff */
[----:B------:R-:W-:-:S04]  /*0540*/  IMAD R5, R8, R5, R13 ;  /* 0x0000000508057224 */ /* 0x000fc800078e020d */
[----:B------:R-:W-:Y:S01]  /*0550*/  IMAD.IADD R5, R4, 0x1, R5 ;  /* 0x0000000104057824 */ /* 0x000fe200078e0205 */
[----:B------:R-:W-:-:S05]  /*0560*/  LOP3.LUT R4, R14, 0xf, RZ, 0xc0, !PT ;  /* 0x0000000f0e047812 */ /* 0x000fca00078ec0ff */
[----:B------:R-:W-:Y:S01]  /*0570*/  IMAD R20, R5, 0x10, R4 ;  /* 0x0000001005147824 */ /* 0x000fe200078e0204 */
[C---:B------:R-:W-:Y:S02]  /*0580*/  LOP3.LUT R4, R15.reuse, 0x8, RZ, 0xfc, !PT ;  /* 0x000000080f047812 */ /* 0x040fe400078efcff */
[C---:B------:R-:W-:Y:S02]  /*0590*/  LOP3.LUT R5, R15.reuse, 0x18, RZ, 0xfc, !PT ;  /* 0x000000180f057812 */ /* 0x040fe400078efcff */
[----:B------:R0:W-:Y:S01]  /*05a0*/  STL [R1+0xbd0], R20 ;  /* 0x000bd01401007387 */ /* 0x0001e20000100800 */
[C---:B------:R-:W-:Y:S02]  /*05b0*/  LOP3.LUT R4, R15.reuse, 0x20, RZ, 0xfc, !PT ;  /* 0x000000200f047812 */ /* 0x040fe400078efcff */
[C---:B------:R-:W-:Y:S01]  /*05c0*/  LOP3.LUT R5, R15.reuse, 0x30, RZ, 0xfc, !PT ;  /* 0x000000300f057812 */ /* 0x040fe200078efcff */
[----:B------:R0:W-:Y:S01]  /*05d0*/  STL [R1+0x1f8], R0 ;  /* 0x0001f80001007387 */ /* 0x0001e20000100800 */
[----:B------:R-:W-:-:S02]  /*05e0*/  LOP3.LUT R4, R15, 0x40, RZ, 0xfc, !PT ;  /* 0x000000400f047812 */ /* 0x000fc400078efcff */
[C---:B------:R-:W-:Y:S02]  /*05f0*/  LOP3.LUT R5, R15.reuse, 0x50, RZ, 0xfc, !PT ;  /* 0x000000500f057812 */ /* 0x040fe400078efcff */
[C---:B------:R-:W-:Y:S02]  /*0600*/  LOP3.LUT R4, R15.reuse, 0x58, RZ, 0xfc, !PT ;  /* 0x000000580f047812 */ /* 0x040fe400078efcff */
[C---:B------:R-:W-:Y:S02]  /*0610*/  LOP3.LUT R5, R15.reuse, 0x68, RZ, 0xfc, !PT ;  /* 0x000000680f057812 */ /* 0x040fe400078efcff */
[----:B------:R-:W-:Y:S01]  /*0620*/  LOP3.LUT R4, R15, 0x70, RZ, 0xfc, !PT ;  /* 0x000000700f047812 */ /* 0x000fe200078efcff */
[----:B0-----:R-:W-:Y:S06]  /*0630*/  @P0 BRA `(.L_x_0) ;  /* 0x0000000000200947 */ /* 0x001fec0003800000 */
[----:B------:R-:W-:Y:S01]  /*0640*/  IMAD.SHL.U32 R0, R14, 0x20, RZ ;  /* 0x000000200e007824 */ /* 0x000fe200078e00ff */
[----:B------:R-:W-:Y:S02]  /*0650*/  CS2R R10, SRZ ;  /* 0x00000000000a7805 */ /* 0x000fe4000001ff00 */
[----:B------:R-:W-:Y:S02]  /*0660*/  CS2R R8, SRZ ;  /* 0x0000000000087805 */ /* 0x000fe4000001ff00 */
[----:B------:R-:W-:Y:S02]  /*0670*/  CS2R R6, SRZ ;  /* 0x0000000000067805 */ /* 0x000fe4000001ff00 */
[----:B------:R-:W-:Y:S02]  /*0680*/  CS2R R2, SRZ ;  /* 0x0000000000027805 */ /* 0x000fe4000001ff00 */
[----:B------:R-:W-:-:S05]  /*0690*/  LOP3.LUT R0, R0, 0x60, RZ, 0xc0, !PT ;  /* 0x0000006000007812 */ /* 0x000fca00078ec0ff */
[----:B------:R0:W-:Y:S01]  /*06a0*/  STL [R1+0xbd4], R0 ;  /* 0x000bd40001007387 */ /* 0x0001e20000100800 */
[----:B------:R-:W-:Y:S05]  /*06b0*/  BRA `(.L_x_1) ;  /* 0x0000028c001c7947 */ /* 0x000fea0003800000 */
.L_x_0:
[----:B------:R-:W2:Y:S01]  /*06c0*/  LDL R29, [R1+0x1f8] ;  /* 0x0001f800011d7983 */ /* 0x000ea20000100800 */
[----:B------:R-:W-:Y:S01]  /*06d0*/  IABS R0, R2 ;  /* 0x0000000200007213 */ /* 0x000fe20000000000 */
[----:B------:R-:W-:Y:S01]  /*06e0*/  IMAD.MOV.U32 R4, RZ, RZ, RZ ;  /* 0x000000ffff047224 */ /* 0x000fe200078e00ff */
[----:B------:R-:W-:Y:S01]  /*06f0*/  IABS R14, R3 ;  /* 0x00000003000e7213 */ /* 0x000fe20000000000 */
[----:B------:R-:W-:Y:S01]  /*0700*/  ULDC UR6, c[0x0][0x238] ;  /* 0x00008e0000067ab9 */ /* 0x000fe20000000800 */
[----:B------:R-:W0:Y:S01]  /*0710*/  I2F.RP R11, R0 ;  /* 0x00000000000b7306 */ /* 0x000e220000209400 */
[----:B------:R-:W-:Y:S01]  /*0720*/  ISETP.GE.AND P1, PT, R20, RZ, PT ;  /* 0x000000ff1400720c */ /* 0x000fe20003f26270 */
[----:B------:R-:W-:Y:S01]  /*0730*/  ULDC UR4, c[0x0][0x234] ;  /* 0x00008d0000047ab9 */ /* 0x000fe20000000800 */
[----:B------:R-:W-:-:S05]  /*0740*/  ULDC.64 UR10, c[0x0][0x210] ;  /* 0x00008400000a7ab9 */ /* 0x000fca0000000a00 */
[----:B------:R-:W1:Y:S08]  /*0750*/  I2F.RP R10, R14 ;  /* 0x0000000e000a7306 */ /* 0x000e700000209400 */
[----:B0-----:R-:W0:Y:S08]  /*0760*/  MUFU.RCP R11, R11 ;  /* 0x0000000b000b7308 */ /* 0x001e300000001000 */
[----:B-1----:R-:W1:Y:S01]  /*0770*/  MUFU.RCP R10, R10 ;  /* 0x0000000a000a7308 */ /* 0x002e620000001000 */
[----:B0-----:R-:W-:-:S07]  /*0780*/  VIADD R5, R11, 0xffffffe ;  /* 0x0ffffffe0b057836 */ /* 0x001fce0000000000 */
[----:B------:R-:W0:Y:S01]  /*0790*/  F2I.FTZ.U32.TRUNC.NTZ R5, R5 ;  /* 0x0000000500057305 */ /* 0x000e22000021f000 */
[----:B-1----:R-:W-:-:S07]  /*07a0*/  VIADD R7, R10, 0xffffffe ;  /* 0x0ffffffe0a077836 */ /* 0x002fce0000000000 */
[----:B------:R-:W1:Y:S01]  /*07b0*/  F2I.FTZ.U32.TRUNC.NTZ R7, R7 ;  /* 0x0000000700077305 */ /* 0x000e62000021f000 */
[----:B0-----:R-:W-:-:S05]  /*07c0*/  IADD3 R9, RZ, -R5, RZ ;  /* 0x80000005ff097210 */ /* 0x001fca0007ffe0ff */
[----:B------:R-:W-:Y:S01]  /*07d0*/  IMAD R8, R9, R0, RZ ;  /* 0x0000000009087224 */ /* 0x000fe200078e02ff */
[----:B------:R-:W-:Y:S01]  /*07e0*/  IABS R9, R20 ;  /* 0x0000001400097213 */ /* 0x000fe20000000000 */
[----:B-1----:R-:W-:Y:S02]  /*07f0*/  IMAD.MOV R6, RZ, RZ, -R7 ;  /* 0x000000ffff067224 */ /* 0x002fe400078e0a07 */
[----:B------:R-:W-:-:S04]  /*0800*/  IMAD.HI.U32 R8, R5, R8, R4 ;  /* 0x0000000805087227 */ /* 0x000fc800078e0004 */
[----:B------:R-:W-:Y:S02]  /*0810*/  IMAD.MOV.U32 R4, RZ, RZ, R9 ;  /* 0x000000ffff047224 */ /* 0x000fe400078e0009 */
[----:B------:R-:W-:Y:S02]  /*0820*/  IMAD R9, R6, R14, RZ ;  /* 0x0000000e06097224 */ /* 0x000fe400078e02ff */
[----:B------:R-:W-:-:S04]  /*0830*/  IMAD.HI.U32 R8, R8, R4, RZ ;  /* 0x0000000408087227 */ /* 0x000fc800078e00ff */
[----:B------:R-:W-:Y:S02]  /*0840*/  IMAD.MOV R8, RZ, RZ, -R8 ;  /* 0x000000ffff087224 */ /* 0x000fe400078e0a08 */
[----:B------:R-:W-:Y:S02]  /*0850*/  IMAD.MOV.U32 R6, RZ, RZ, RZ ;  /* 0x000000ffff067224 */ /* 0x000fe400078e00ff */
[----:B------:R-:W-:Y:S02]  /*0860*/  IMAD R4, R0, R8, R4 ;  /* 0x0000000800047224 */ /* 0x000fe400078e0204 */
[----:B------:R-:W-:-:S03]  /*0870*/  IMAD.HI.U32 R7, R7, R9, R6 ;  /* 0x0000000907077227 */ /* 0x000fc600078e0006 */
[----:B------:R-:W-:-:S13]  /*0880*/  ISETP.GT.U32.AND P0, PT, R0, R4, PT ;  /* 0x000000040000720c */ /* 0x000fda0003f04070 */
[----:B------:R-:W-:-:S05]  /*0890*/  @!P0 IMAD.IADD R4, R4, 0x1, -R0 ;  /* 0x0000000104048824 */ /* 0x000fca00078e0a00 */
[----:B------:R-:W-:-:S13]  /*08a0*/  ISETP.GT.U32.AND P4, PT, R0, R4, PT ;  /* 0x000000040000720c */ /* 0x000fda0003f84070 */
[----:B------:R-:W-:Y:S02]  /*08b0*/  @!P4 IADD3 R4, R4, -R0, RZ ;  /* 0x800000000404c210 */ /* 0x000fe40007ffe0ff */
[----:B------:R-:W-:Y:S02]  /*08c0*/  ISETP.NE.AND P4, PT, R2, RZ, PT ;  /* 0x000000ff0200720c */ /* 0x000fe40003f85270 */
[----:B--2---:R-:W-:Y:S01]  /*08d0*/  IABS R5, R29 ;  /* 0x0000001d00057213 */ /* 0x004fe20000000000 */
[C---:B------:R-:W-:Y:S02]  /*08e0*/  VIADD R6, R29.reuse, 0x7f ;  /* 0x0000007f1d067836 */ /* 0x040fe40000000000 */
[----:B------:R-:W-:Y:S02]  /*08f0*/  VIADD R8, R29, 0x7e ;  /* 0x0000007e1d087836 */ /* 0x000fe40000000000 */
[----:B------:R-:W-:Y:S01]  /*0900*/  IMAD.HI.U32 R16, R7, R5, RZ ;  /* 0x0000000507107227 */ /* 0x000fe200078e00ff */
[----:B------:R-:W-:-:S02]  /*0910*/  IABS R11, R6 ;  /* 0x00000006000b7213 */ /* 0x000fc40000000000 */
[----:B------:R-:W-:Y:S01]  /*0920*/  IABS R12, R8 ;  /* 0x00000008000c7213 */ /* 0x000fe20000000000 */
[----:B------:R-:W-:Y:S01]  /*0930*/  IMAD.MOV R16, RZ, RZ, -R16 ;  /* 0x000000ffff107224 */ /* 0x000fe200078e0a10 */
[----:B------:R-:W-:Y:S01]  /*0940*/  ISETP.GE.AND P2, PT, R6, RZ, PT ;  /* 0x000000ff0600720c */ /* 0x000fe20003f46270 */
[----:B------:R-:W-:Y:S01]  /*0950*/  IMAD.HI.U32 R17, R7, R11, RZ ;  /* 0x0000000b07117227 */ /* 0x000fe200078e00ff */
[----:B------:R-:W-:-:S03]  /*0960*/  ISETP.GE.AND P5, PT, R8, RZ, PT ;  /* 0x000000ff0800720c */ /* 0x000fc60003fa6270 */
[C---:B------:R-:W-:Y:S02]  /*0970*/  IMAD R5, R14.reuse, R16, R5 ;  /* 0x000000100e057224 */ /* 0x040fe400078e0205 */
[----:B------:R-:W-:Y:S02]  /*0980*/  IMAD.MOV R17, RZ, RZ, -R17 ;  /* 0x000000ffff117224 */ /* 0x000fe400078e0a11 */
[----:B------:R-:W-:Y:S01]  /*0990*/  IMAD.HI.U32 R16, R7, R12, RZ ;  /* 0x0000000c07107227 */ /* 0x000fe200078e00ff */
[----:B------:R-:W-:-:S03]  /*09a0*/  ISETP.GT.U32.AND P0, PT, R14, R5, PT ;  /* 0x000000050e00720c */ /* 0x000fc60003f04070 */
[C---:B------:R-:W-:Y:S02]  /*09b0*/  IMAD R11, R14.reuse, R17, R11 ;  /* 0x000000110e0b7224 */ /* 0x040fe400078e020b */
[----:B------:R-:W-:Y:S02]  /*09c0*/  IMAD.MOV R16, RZ, RZ, -R16 ;  /* 0x000000ffff107224 */ /* 0x000fe400078e0a10 */
[C---:B------:R-:W-:Y:S01]  /*09d0*/  VIADD R9, R29.reuse, 0x7d ;  /* 0x0000007d1d097836 */ /* 0x040fe20000000000 */
[C---:B------:R-:W-:Y:S01]  /*09e0*/  ISETP.GT.U32.AND P3, PT, R14.reuse, R11, PT ;  /* 0x0000000b0e00720c */ /* 0x040fe20003f64070 */
[C---:B------:R-:W-:Y:S02]  /*09f0*/  IMAD R12, R14.reuse, R16, R12 ;  /* 0x000000100e0c7224 */ /* 0x040fe400078e020c */
[----:B------:R-:W-:Y:S01]  /*0a00*/  VIADD R10, R29, 0x7c ;  /* 0x0000007c1d0a7836 */ /* 0x000fe20000000000 */
[----:B------:R-:W-:Y:S01]  /*0a10*/  IABS R13, R9 ;  /* 0x00000009000d7213 */ /* 0x000fe20000000000 */
[----:B------:R-:W-:Y:S01]  /*0a20*/  @!P0 IMAD.IADD R5, R5, 0x1, -R14 ;  /* 0x0000000105058824 */ /* 0x000fe200078e0a0e */
[C---:B------:R-:W-:Y:S01]  /*0a30*/  ISETP.GT.U32.AND P0, PT, R14.reuse, R12, PT ;  /* 0x0000000c0e00720c */ /* 0x040fe20003f04070 */
[----:B------:R-:W-:Y:S01]  /*0a40*/  IMAD.MOV.U32 R16, RZ, RZ, R4 ;  /* 0x000000ffff107224 */ /* 0x000fe200078e0004 */
[----:B------:R-:W-:Y:S01]  /*0a50*/  IABS R15, R10 ;  /* 0x0000000a000f7213 */ /* 0x000fe20000000000 */
[----:B------:R-:W-:Y:S01]  /*0a60*/  IMAD.HI.U32 R18, R7, R13, RZ ;  /* 0x0000000d07127227 */ /* 0x000fe200078e00ff */
[----:B------:R-:W-:-:S03]  /*0a70*/  ISETP.GT.U32.AND P6, PT, R14, R5, PT ;  /* 0x000000050e00720c */ /* 0x000fc60003fc4070 */
[----:B------:R-:W-:Y:S02]  /*0a80*/  @!P3 IMAD.IADD R11, R11, 0x1, -R14 ;  /* 0x000000010b0bb824 */ /* 0x000fe400078e0a0e */
[----:B------:R-:W-:-:S03]  /*0a90*/  IMAD.HI.U32 R19, R7, R15, RZ ;  /* 0x0000000f07137227 */ /* 0x000fc600078e00ff */
[----:B------:R-:W-:Y:S01]  /*0aa0*/  ISETP.GT.U32.AND P3, PT, R14, R11, PT ;  /* 0x0000000b0e00720c */ /* 0x000fe20003f64070 */
[----:B------:R-:W-:Y:S02]  /*0ab0*/  IMAD.MOV R18, RZ, RZ, -R18 ;  /* 0x000000ffff127224 */ /* 0x000fe400078e0a12 */
[----:B------:R-:W-:Y:S02]  /*0ac0*/  IMAD.MOV R19, RZ, RZ, -R19 ;  /* 0x000000ffff137224 */ /* 0x000fe400078e0a13 */
[C---:B------:R-:W-:Y:S02]  /*0ad0*/  VIADD R0, R29.reuse, 0x7b ;  /* 0x0000007b1d007836 */ /* 0x040fe40000000000 */
[----:B------:R-:W-:Y:S02]  /*0ae0*/  @!P0 IMAD.IADD R12, R12, 0x1, -R14 ;  /* 0x000000010c0c8824 */ /* 0x000fe400078e0a0e */
[----:B------:R-:W-:Y:S01]  /*0af0*/  @!P1 IMAD.MOV R16, RZ, RZ, -R16 ;  /* 0x000000ffff109224 */ /* 0x000fe200078e0a10 */
[----:B------:R-:W-:Y:S01]  /*0b00*/  @!P4 LOP3.LUT R16, RZ, R2, RZ, 0x33, !PT ;  /* 0x00000002ff10c212 */ /* 0x000fe200078e33ff */
[C---:B------:R-:W-:Y:S01]  /*0b10*/  IMAD R13, R14.reuse, R18, R13 ;  /* 0x000000120e0d7224 */ /* 0x040fe200078e020d */
[C---:B------:R-:W-:Y:S01]  /*0b20*/  ISETP.GE.AND P4, PT, R29.reuse, RZ, PT ;  /* 0x000000ff1d00720c */ /* 0x040fe20003f86270 */
[C---:B------:R-:W-:Y:S01]  /*0b30*/  IMAD R15, R14.reuse, R19, R15 ;  /* 0x000000130e0f7224 */ /* 0x040fe200078e020f */
[----:B------:R-:W-:Y:S01]  /*0b40*/  IABS R8, R0 ;  /* 0x0000000000087213 */ /* 0x000fe20000000000 */
[----:B------:R-:W-:Y:S01]  /*0b50*/  VIADD R6, R29, 0x7a ;  /* 0x0000007a1d067836 */ /* 0x000fe20000000000 */
[C---:B------:R-:W-:Y:S01]  /*0b60*/  ISETP.GT.U32.AND P1, PT, R14.reuse, R13, PT ;  /* 0x0000000d0e00720c */ /* 0x040fe20003f24070 */
[--C-:B------:R-:W-:Y:S01]  /*0b70*/  @!P6 IMAD.IADD R5, R5, 0x1, -R14.reuse ;  /* 0x000000010505e824 */ /* 0x100fe200078e0a0e */
[C---:B------:R-:W-:Y:S01]  /*0b80*/  ISETP.GT.U32.AND P6, PT, R14.reuse, R12, PT ;  /* 0x0000000c0e00720c */ /* 0x040fe20003fc4070 */
[----:B------:R-:W-:Y:S01]  /*0b90*/  IMAD.HI.U32 R2, R7, R8, RZ ;  /* 0x0000000807027227 */ /* 0x000fe200078e00ff */
[----:B------:R-:W-:Y:S01]  /*0ba0*/  IABS R4, R6 ;  /* 0x0000000600047213 */ /* 0x000fe20000000000 */
[----:B------:R0:W-:Y:S01]  /*0bb0*/  STL [R1+0x220], R16 ;  /* 0x0002201001007387 */ /* 0x0001e20000100800 */
[----:B------:R-:W-:Y:S01]  /*0bc0*/  ISETP.GT.U32.AND P0, PT, R14, R15, PT ;  /* 0x0000000f0e00720c */ /* 0x000fe20003f04070 */
[----:B------:R-:W-:Y:S01]  /*0bd0*/  @!P3 IMAD.IADD R11, R11, 0x1, -R14 ;  /* 0x000000010b0bb824 */ /* 0x000fe200078e0a0e */
[----:B------:R-:W-:Y:S01]  /*0be0*/  ISETP.GE.AND P3, PT, R9, RZ, PT ;  /* 0x000000ff0900720c */ /* 0x000fe20003f66270 */
[----:B------:R-:W-:-:S02]  /*0bf0*/  IMAD.MOV R2, RZ, RZ, -R2 ;  /* 0x000000ffff027224 */ /* 0x000fc400078e0a02 */
[----:B------:R-:W-:Y:S02]  /*0c00*/  @!P4 IMAD.MOV R5, RZ, RZ, -R5 ;  /* 0x000000ffff05c224 */ /* 0x000fe400078e0a05 */
[----:B------:R-:W-:Y:S02]  /*0c10*/  IMAD.MOV.U32 R9, RZ, RZ, R11 ;  /* 0x000000ffff097224 */ /* 0x000fe400078e000b */
[----:B0-----:R-:W-:Y:S01]  /*0c20*/  IMAD.HI.U32 R16, R7, R4, RZ ;  /* 0x0000000407107227 */ /* 0x001fe200078e00ff */
[----:B------:R0:W-:Y:S02]  /*0c30*/  STL [R1+0x1a0], R5 ;  /* 0x0001a00501007387 */ /* 0x0001e40000100800 */
[----:B------:R-:W-:Y:S01]  /*0c40*/  @!P2 IADD3 R9, -R9, RZ, RZ ;  /* 0x000000ff0909a210 */ /* 0x000fe20007ffe1ff */
[----:B------:R-:W-:Y:S02]  /*0c50*/  IMAD.MOV R16, RZ, RZ, -R16 ;  /* 0x000000ffff107224 */ /* 0x000fe400078e0a10 */
[----:B------:R-:W-:Y:S01]  /*0c60*/  @!P6 IMAD.IADD R12, R12, 0x1, -R14 ;  /* 0x000000010c0ce824 */ /* 0x000fe200078e0a0e */
[----:B------:R-:W-:Y:S01]  /*0c70*/  ISETP.GE.AND P6, PT, R0, RZ, PT ;  /* 0x000000ff0000720c */ /* 0x000fe20003fc6270 */
[----:B------:R-:W-:Y:S01]  /*0c80*/  IMAD R2, R14, R2, R8 ;  /* 0x000000020e027224 */ /* 0x000fe200078e0208 */
[----:B------:R1:W-:Y:S01]  /*0c90*/  STL [R1+0x1a8], R9 ;  /* 0x0001a80901007387 */ /* 0x0003e20000100800 */
[--C-:B------:R-:W-:Y:S01]  /*0ca0*/  @!P1 IMAD.IADD R13, R13, 0x1, -R14.reuse ;  /* 0x000000010d0d9824 */ /* 0x100fe200078e0a0e */
[----:B------:R-:W-:Y:S01]  /*0cb0*/  ISETP.GE.AND P1, PT, R10, RZ, PT ;  /* 0x000000ff0a00720c */ /* 0x000fe20003f26270 */
[----:B------:R-:W-:Y:S01]  /*0cc0*/  @!P0 IMAD.IADD R15, R15, 0x1, -R14 ;  /* 0x000000010f0f8824 */ /* 0x000fe200078e0a0e */
[C---:B------:R-:W-:Y:S01]  /*0cd0*/  ISETP.GT.U32.AND P2, PT, R14.reuse, R2, PT ;  /* 0x000000020e00720c */ /* 0x040fe20003f44070 */
[C---:B------:R-:W-:Y:S01]  /*0ce0*/  IMAD R16, R14.reuse, R16, R4 ;  /* 0x000000100e107224 */ /* 0x040fe200078e0204 */
[C---:B------:R-:W-:Y:S01]  /*0cf0*/  ISETP.GT.U32.AND P0, PT, R14.reuse, R13, PT ;  /* 0x0000000d0e00720c */ /* 0x040fe20003f04070 */
[----:B0-----:R-:W-:Y:S01]  /*0d00*/  IMAD.MOV.U32 R5, RZ, RZ, R12 ;  /* 0x000000ffff057224 */ /* 0x001fe200078e000c */
[----:B------:R-:W-:Y:S01]  /*0d10*/  ISETP.GT.U32.AND P4, PT, R14, R15, PT ;  /* 0x0000000f0e00720c */ /* 0x000fe20003f84070 */
[----:B------:R-:W-:-:S02]  /*0d20*/  VIADD R4, R29, 0x79 ;  /* 0x000000791d047836 */ /* 0x000fc40000000000 */
[----:B------:R-:W-:Y:S01]  /*0d30*/  @!P5 IMAD.MOV R5, RZ, RZ, -R5 ;  /* 0x000000ffff05d224 */ /* 0x000fe200078e0a05 */
[----:B------:R-:W-:Y:S01]  /*0d40*/  ISETP.GT.U32.AND P5, PT, R14, R16, PT ;  /* 0x000000100e00720c */ /* 0x000fe20003fa4070 */
[C---:B------:R-:W-:Y:S01]  /*0d50*/  VIADD R0, R29.reuse, 0x78 ;  /* 0x000000781d007836 */ /* 0x040fe20000000000 */
[----:B------:R-:W-:Y:S01]  /*0d60*/  IABS R11, R4 ;  /* 0x00000004000b7213 */ /* 0x000fe20000000000 */
[----:B-1----:R-:W-:Y:S01]  /*0d70*/  VIADD R9, R29, 0x77 ;  /* 0x000000771d097836 */ /* 0x002fe20000000000 */
[----:B------:R0:W-:Y:S01]  /*0d80*/  STL [R1+0x1e0], R5 ;  /* 0x0001e00501007387 */ /* 0x0001e20000100800 */
[--C-:B------:R-:W-:Y:S01]  /*0d90*/  @!P2 IMAD.IADD R2, R2, 0x1, -R14.reuse ;  /* 0x000000010202a824 */ /* 0x100fe200078e0a0e */
[----:B------:R-:W-:Y:S01]  /*0da0*/  ISETP.GE.AND P2, PT, R0, RZ, PT ;  /* 0x000000ff0000720c */ /* 0x000fe20003f46270 */
[--C-:B------:R-:W-:Y:S01]  /*0db0*/  @!P0 IMAD.IADD R13, R13, 0x1, -R14.reuse ;  /* 0x000000010d0d8824 */ /* 0x100fe200078e0a0e */
[----:B------:R-:W-:Y:S01]  /*0dc0*/  ISETP.GE.AND P0, PT, R6, RZ, PT ;  /* 0x000000ff0600720c */ /* 0x000fe20003f06270 */
[----:B------:R-:W-:Y:S01]  /*0dd0*/  @!P4 IMAD.IADD R15, R15, 0x1, -R14 ;  /* 0x000000010f0fc824 */ /* 0x000fe200078e0a0e */
[----:B------:R-:W-:Y:S01]  /*0de0*/  ISETP.GE.AND P4, PT, R4, RZ, PT ;  /* 0x000000ff0400720c */ /* 0x000fe20003f86270 */
[----:B------:R-:W-:-:S02]  /*0df0*/  IMAD.MOV.U32 R8, RZ, RZ, R13 ;  /* 0x000000ffff087224 */ /* 0x000fc400078e000d */
[----:B------:R-:W-:Y:S01]  /*0e00*/  @!P5 IMAD.IADD R16, R16, 0x1, -R14 ;  /* 0x000000011010d824 */ /* 0x000fe200078e0a0e */
[----:B------:R-:W-:Y:S01]  /*0e10*/  ISETP.GT.U32.AND P5, PT, R14, R2, PT ;  /* 0x000000020e00720c */ /* 0x000fe20003fa4070 */
[----:B------:R-:W-:Y:S01]  /*0e20*/  IMAD.HI.U32 R4, R7, R11, RZ ;  /* 0x0000000b07047227 */ /* 0x000fe200078e00ff */
[----:B0-----:R-:W-:-:S03]  /*0e30*/  IABS R5, R0 ;  /* 0x0000000000057213 */ /* 0x001fc60000000000 */
[----:B------:R-:W-:Y:S01]  /*0e40*/  @!P3 IMAD.MOV R8, RZ, RZ, -R8 ;  /* 0x000000ffff08b224 */ /* 0x000fe200078e0a08 */
[C---:B------:R-:W-:Y:S01]  /*0e50*/  ISETP.GT.U32.AND P3, PT, R14.reuse, R16, PT ;  /* 0x000000100e00720c */ /* 0x040fe20003f64070 */
[----:B------:R-:W-:Y:S02]  /*0e60*/  IMAD.MOV R4, RZ, RZ, -R4 ;  /* 0x000000ffff047224 */ /* 0x000fe400078e0a04 */
[----:B------:R-:W-:Y:S01]  /*0e70*/  IMAD.HI.U32 R0, R7, R5, RZ ;  /* 0x0000000507007227 */ /* 0x000fe200078e00ff */
[----:B------:R0:W-:Y:S03]  /*0e80*/  STL [R1+0x1dc], R8 ;  /* 0x0001dc0801007387 */ /* 0x0001e60000100800 */
[----:B------:R-:W-:Y:S02]  /*0e90*/  IMAD R11, R14, R4, R11 ;  /* 0x000000040e0b7224 */ /* 0x000fe400078e020b */
[----:B------:R-:W-:-:S02]  /*0ea0*/  @!P5 IMAD.IADD R2, R2, 0x1, -R14 ;  /* 0x000000010202d824 */ /* 0x000fc400078e0a0e */
[----:B------:R-:W-:Y:S01]  /*0eb0*/  IMAD.MOV.U32 R6, RZ, RZ, R15 ;  /* 0x000000ffff067224 */ /* 0x000fe200078e000f */
[----:B------:R-:W-:Y:S01]  /*0ec0*/  ISETP.GT.U32.AND P5, PT, R14, R11, PT ;  /* 0x0000000b0e00720c */ /* 0x000fe20003fa4070 */
[----:B------:R-:W-:Y:S01]  /*0ed0*/  IMAD.MOV R0, RZ, RZ, -R0 ;  /* 0x000000ffff007224 */ /* 0x000fe200078e0a00 */
[----:B------:R-:W-:Y:S01]  /*0ee0*/  @!P3 IADD3 R16, R16, -R14, RZ ;  /* 0x8000000e1010b210 */ /* 0x000fe20007ffe0ff */
[----:B------:R-:W-:Y:S01]  /*0ef0*/  @!P1 IMAD.MOV R6, RZ, RZ, -R6 ;  /* 0x000000ffff069224 */ /* 0x000fe200078e0a06 */
[----:B------:R-:W-:Y:S01]  /*0f00*/  ISETP.GE.AND P1, PT, R9, RZ, PT ;  /* 0x000000ff0900720c */ /* 0x000fe20003f26270 */
[----:B------:R-:W-:Y:S01]  /*0f10*/  IMAD R5, R14, R0, R5 ;  /* 0x000000000e057224 */ /* 0x000fe200078e0205 */
[----:B------:R-:W-:Y:S01]  /*0f20*/  IABS R9, R9 ;  /* 0x0000000900097213 */ /* 0x000fe20000000000 */
[----:B------:R-:W-:Y:S01]  /*0f30*/  IMAD.MOV.U32 R12, RZ, RZ, R2 ;  /* 0x000000ffff0c7224 */ /* 0x000fe200078e0002 */
[----:B------:R1:W-:Y:S01]  /*0f40*/  STL [R1+0x1d8], R6 ;  /* 0x0001d80601007387 */ /* 0x0003e20000100800 */
[----:B0-----:R-:W-:-:S02]  /*0f50*/  VIADD R8, R29, 0x76 ;  /* 0x000000761d087836 */ /* 0x001fc40000000000 */
[----:B------:R-:W-:Y:S01]  /*0f60*/  @!P6 IMAD.MOV R12, RZ, RZ, -R12 ;  /* 0x000000ffff0ce224 */ /* 0x000fe200078e0a0c */
[----:B------:R-:W-:Y:S01]  /*0f70*/  ISETP.GT.U32.AND P6, PT, R14, R5, PT ;  /* 0x000000050e00720c */ /* 0x000fe20003fc4070 */
[----:B------:R-:W-:Y:S01]  /*0f80*/  @!P5 IMAD.IADD R11, R11, 0x1, -R14 ;  /* 0x000000010b0bd824 */ /* 0x000fe200078e0a0e */
[----:B------:R-:W-:Y:S01]  /*0f90*/  ISETP.GE.AND P3, PT, R8, RZ, PT ;  /* 0x000000ff0800720c */ /* 0x000fe20003f66270 */
[----:B------:R-:W-:Y:S01]  /*0fa0*/  IMAD.HI.U32 R10, R7, R9, RZ ;  /* 0x00000009070a7227 */ /* 0x000fe200078e00ff */
[----:B------:R-:W-:Y:S01]  /*0fb0*/  IABS R8, R8 ;  /* 0x0000000800087213 */ /* 0x000fe20000000000 */
[----:B------:R0:W-:Y:S01]  /*0fc0*/  STL [R1+0x1d4], R12 ;  /* 0x0001d40c01007387 */ /* 0x0001e20000100800 */
[----:B------:R-:W-:Y:S01]  /*0fd0*/  ISETP.GT.U32.AND P5, PT, R14, R11, PT ;  /* 0x0000000b0e00720c */ /* 0x000fe20003fa4070 */
[----:B-1----:R-:W-:Y:S02]  /*0fe0*/  IMAD.MOV.U32 R6, RZ, RZ, R16 ;  /* 0x000000ffff067224 */ /* 0x002fe400078e0010 */
[----:B------:R-:W-:-:S02]  /*0ff0*/  VIADD R0, R29, 0x75 ;  /* 0x000000751d007836 */ /* 0x000fc40000000000 */
[----:B------:R-:W-:Y:S02]  /*1000*/  @!P0 IMAD.MOV R6, RZ, RZ, -R6 ;  /* 0x000000ffff068224 */ /* 0x000fe400078e0a06 */
[----:B------:R-:W-:Y:S01]  /*1010*/  VIADD R4, R29, 0x74 ;  /* 0x000000741d047836 */ /* 0x000fe20000000000 */
[----:B------:R-:W-:Y:S01]  /*1020*/  IABS R2, R0 ;  /* 0x0000000000027213 */ /* 0x000fe20000000000 */
[----:B------:R-:W-:Y:S01]  /*1030*/  IMAD.MOV R10, RZ, RZ, -R10 ;  /* 0x000000ffff0a7224 */ /* 0x000fe200078e0a0a */
[----:B------:R1:W-:Y:S01]  /*1040*/  STL [R1+0x1d0], R6 ;  /* 0x0001d00601007387 */ /* 0x0003e20000100800 */
[--C-:B------:R-:W-:Y:S01]  /*1050*/  @!P6 IMAD.IADD R5, R5, 0x1, -R14.reuse ;  /* 0x000000010505e824 */ /* 0x100fe200078e0a0e */
[----:B------:R-:W-:Y:S01]  /*1060*/  ISETP.GE.AND P0, PT, R0, RZ, PT ;  /* 0x000000ff0000720c */ /* 0x000fe20003f06270 */
[C---:B------:R-:W-:Y:S01]  /*1070*/  IMAD R9, R14.reuse, R10, R9 ;  /* 0x0000000a0e097224 */ /* 0x040fe200078e0209 */
[----:B------:R-:W-:Y:S01]  /*1080*/  IABS R0, R4 ;  /* 0x0000000400007213 */ /* 0x000fe20000000000 */
[----:B------:R-:W-:Y:S01]  /*1090*/  @!P5 IMAD.IADD R11, R11, 0x1, -R14 ;  /* 0x000000010b0bd824 */ /* 0x000fe200078e0a0e */
[C---:B------:R-:W-:Y:S01]  /*10a0*/  ISETP.GT.U32.AND P6, PT, R14.reuse, R5, PT ;  /* 0x000000050e00720c */ /* 0x040fe20003fc4070 */
[----:B------:R-:W-:Y:S01]  /*10b0*/  VIADD R16, R29, 0x73 ;  /* 0x000000731d107836 */ /* 0x000fe20000000000 */
[----:B------:R-:W-:Y:S01]  /*10c0*/  ISETP.GT.U32.AND P5, PT, R14, R9, PT ;  /* 0x000000090e00720c */ /* 0x000fe20003fa4070 */
[----:B------:R-:W-:-:S03]  /*10d0*/  IMAD.HI.U32 R10, R7, R0, RZ ;  /* 0x00000000070a7227 */ /* 0x000fc600078e00ff */
[----:B0-----:R-:W-:Y:S01]  /*10e0*/  IABS R12, R16 ;  /* 0x00000010000c7213 */ /* 0x001fe20000000000 */
[----:B-1----:R-:W-:-:S04]  /*10f0*/  IMAD.HI.U32 R6, R7, R8, RZ ;  /* 0x0000000807067227 */ /* 0x002fc800078e00ff */
[----:B------:R-:W-:Y:S02]  /*1100*/  IMAD.MOV R6, RZ, RZ, -R6 ;  /* 0x000000ffff067224 */ /* 0x000fe400078e0a06 */
[----:B------:R-:W-:Y:S01]  /*1110*/  IMAD.MOV R10, RZ, RZ, -R10 ;  /* 0x000000ffff0a7224 */ /* 0x000fe200078e0a0a */
[----:B------:R-:W-:Y:S01]  /*1120*/  @!P6 IADD3 R5, R5, -R14, RZ ;  /* 0x8000000e0505e210 */ /* 0x000fe20007ffe0ff */
[----:B------:R-:W-:Y:S02]  /*1130*/  IMAD R8, R14, R6, R8 ;  /* 0x000000060e087224 */ /* 0x000fe400078e0208 */
[----:B------:R-:W-:-:S04]  /*1140*/  IMAD.HI.U32 R6, R7, R2, RZ ;  /* 0x0000000207067227 */ /* 0x000fc800078e00ff */
[----:B------:R-:W-:Y:S02]  /*1150*/  IMAD.MOV R6, RZ, RZ, -R6 ;  /* 0x000000ffff067224 */ /* 0x000fe400078e0a06 */
[C---:B------:R-:W-:Y:S02]  /*1160*/  IMAD R0, R14.reuse, R10, R0 ;  /* 0x0000000a0e007224 */ /* 0x040fe400078e0200 */
[C---:B------:R-:W-:Y:S02]  /*1170*/  IMAD R2, R14.reuse, R6, R2 ;  /* 0x000000060e027224 */ /* 0x040fe400078e0202 */
[----:B------:R-:W-:Y:S02]  /*1180*/  IMAD.MOV.U32 R13, RZ, RZ, R11 ;  /* 0x000000ffff0d7224 */ /* 0x000fe400078e000b */
[----:B------:R-:W-:Y:S01]  /*1190*/  @!P5 IMAD.IADD R9, R9, 0x1, -R14 ;  /* 0x000000010909d824 */ /* 0x000fe200078e0a0e */
[C---:B------:R-:W-:Y:S01]  /*11a0*/  ISETP.GT.U32.AND P6, PT, R14.reuse, R2, PT ;  /* 0x000000020e00720c */ /* 0x040fe20003fc4070 */
[----:B------:R-:W-:Y:S01]  /*11b0*/  IMAD.HI.U32 R6, R7, R12, RZ ;  /* 0x0000000c07067227 */ /* 0x000fe200078e00ff */
[----:B------:R-:W-:-:S03]  /*11c0*/  ISETP.GT.U32.AND P5, PT, R14, R0, PT ;  /* 0x000000000e00720c */ /* 0x000fc60003fa4070 */
[----:B------:R-:W-:Y:S01]  /*11d0*/  @!P4 IMAD.MOV R13, RZ, RZ, -R13 ;  /* 0x000000ffff0dc224 */ /* 0x000fe200078e0a0d */
[C---:B------:R-:W-:Y:S01]  /*11e0*/  ISETP.GT.U32.AND P4, PT, R14.reuse, R8, PT ;  /* 0x000000080e00720c */ /* 0x040fe20003f84070 */
[----:B------:R-:W-:Y:S02]  /*11f0*/  IMAD.MOV R6, RZ, RZ, -R6 ;  /* 0x000000ffff067224 */ /* 0x000fe400078e0a06 */
[----:B------:R-:W-:Y:S01]  /*1200*/  VIADD R15, R29, 0x72 ;  /* 0x000000721d0f7836 */ /* 0x000fe20000000000 */
[----:B------:R0:W-:Y:S01]  /*1210*/  STL [R1+0x1cc], R13 ;  /* 0x0001cc0d01007387 */ /* 0x0001e20000100800 */
[----:B------:R-:W-:Y:S02]  /*1220*/  IMAD R12, R14, R6, R12 ;  /* 0x000000060e0c7224 */ /* 0x000fe400078e020c */
[--C-:B------:R-:W-:Y:S01]  /*1230*/  @!P6 IMAD.IADD R2, R2, 0x1, -R14.reuse ;  /* 0x000000010202e824 */ /* 0x100fe200078e0a0e */
[----:B------:R-:W-:Y:S01]  /*1240*/  IABS R6, R15 ;  /* 0x0000000f00067213 */ /* 0x000fe20000000000 */
[----:B------:R-:W-:-:S02]  /*1250*/  @!P5 IMAD.IADD R0, R0, 0x1, -R14 ;  /* 0x000000010000d824 */ /* 0x000fc400078e0a0e */
[----:B------:R-:W-:Y:S01]  /*1260*/  IMAD.MOV.U32 R18, RZ, RZ, R5 ;  /* 0x000000ffff127224 */ /* 0x000fe200078e0005 */
[----:B------:R-:W-:Y:S01]  /*1270*/  ISETP.GT.U32.AND P5, PT, R14, R2, PT ;  /* 0x000000020e00720c */ /* 0x000fe20003fa4070 */
[----:B------:R-:W-:-:S04]  /*1280*/  IMAD.HI.U32 R17, R7, R6, RZ ;  /* 0x0000000607117227 */ /* 0x000fc800078e00ff */
[----:B------:R-:W-:Y:S01]  /*1290*/  @!P4 IMAD.IADD R8, R8, 0x1, -R14 ;  /* 0x000000010808c824 */ /* 0x000fe200078e0a0e */
[C---:B------:R-:W-:Y:S01]  /*12a0*/  ISETP.GT.U32.AND P4, PT, R14.reuse, R9, PT ;  /* 0x000000090e00720c */ /* 0x040fe20003f84070 */
[----:B------:R-:W-:Y:S02]  /*12b0*/  IMAD.MOV R17, RZ, RZ, -R17 ;  /* 0x000000ffff117224 */ /* 0x000fe400078e0a11 */
[----:B------:R-:W-:Y:S01]  /*12c0*/  @!P2 IMAD.MOV R18, RZ, RZ, -R18 ;  /* 0x000000ffff12a224 */ /* 0x000fe200078e0a12 */
[C---:B------:R-:W-:Y:S01]  /*12d0*/  ISETP.GT.U32.AND P6, PT, R14.reuse, R8, PT ;  /* 0x000000080e00720c */ /* 0x040fe20003fc4070 */
[C---:B------:R-:W-:Y:S01]  /*12e0*/  IMAD R6, R14.reuse, R17, R6 ;  /* 0x000000110e067224 */ /* 0x040fe200078e0206 */
[----:B------:R-:W-:Y:S01]  /*12f0*/  ISETP.GT.U32.AND P2, PT, R14, R0, PT ;  /* 0x000000000e00720c */ /* 0x000fe20003f44070 */
[----:B------:R-:W-:Y:S01]  /*1300*/  @!P5 IMAD.IADD R2, R2, 0x1, -R14 ;  /* 0x000000010202d824 */ /* 0x000fe200078e0a0e */
[----:B------:R1:W-:Y:S01]  /*1310*/  STL [R1+0x1c8], R18 ;  /* 0x0001c81201007387 */ /* 0x0003e20000100800 */
[C---:B0-----:R-:W-:Y:S01]  /*1320*/  VIADD R13, R29.reuse, 0x71 ;  /* 0x000000711d0d7836 */ /* 0x041fe20000000000 */
[----:B------:R-:W-:Y:S01]  /*1330*/  ISETP.GT.U32.AND P5, PT, R14, R6, PT ;  /* 0x000000060e00720c */ /* 0x000fe20003fa4070 */
[----:B------:R-:W-:-:S02]  /*1340*/  VIADD R11, R29, 0x70 ;  /* 0x000000701d0b7836 */ /* 0x000fc40000000000 */
[----:B------:R-:W-:Y:S01]  /*1350*/  @!P4 IMAD.IADD R9, R9, 0x1, -R14 ;  /* 0x000000010909c824 */ /* 0x000fe200078e0a0e */
[----:B------:R-:W-:Y:S01]  /*1360*/  ISETP.GT.U32.AND P4, PT, R14, R12, PT ;  /* 0x0000000c0e00720c */ /* 0x000fe20003f84070 */
[----:B------:R-:W-:Y:S01]  /*1370*/  @!P0 IMAD.MOV R2, RZ, RZ, -R2 ;  /* 0x000000ffff028224 */ /* 0x000fe200078e0a02 */
[----:B------:R-:W-:Y:S01]  /*1380*/  IABS R10, R13 ;  /* 0x0000000d000a7213 */ /* 0x000fe20000000000 */
[--C-:B------:R-:W-:Y:S01]  /*1390*/  @!P6 IMAD.IADD R8, R8, 0x1, -R14.reuse ;  /* 0x000000010808e824 */ /* 0x100fe200078e0a0e */
[----:B------:R-:W-:Y:S01]  /*13a0*/  ISETP.GE.AND P6, PT, R4, RZ, PT ;  /* 0x000000ff0400720c */ /* 0x000fe20003fc6270 */
[----:B------:R-:W-:Y:S01]  /*13b0*/  VIADD R4, R29, 0x6f ;  /* 0x0000006f1d047836 */ /* 0x000fe20000000000 */
[----:B------:R-:W-:Y:S01]  /*13c0*/  IABS R5, R11 ;  /* 0x0000000b00057213 */ /* 0x000fe20000000000 */
[--C-:B------:R-:W-:Y:S01]  /*13d0*/  @!P2 IMAD.IADD R0, R0, 0x1, -R14.reuse ;  /* 0x000000010000a824 */ /* 0x100fe200078e0a0e */
[----:B------:R-:W-:Y:S01]  /*13e0*/  ISETP.GE.AND P2, PT, R16, RZ, PT ;  /* 0x000000ff1000720c */ /* 0x000fe20003f46270 */
[----:B------:R-:W-:Y:S01]  /*13f0*/  @!P5 IMAD.IADD R6, R6, 0x1, -R14 ;  /* 0x000000010606d824 */ /* 0x000fe200078e0a0e */
[----:B------:R-:W-:Y:S01]  /*1400*/  IABS R16, R4 ;  /* 0x0000000400107213 */ /* 0x000fe20000000000 */
[----:B------:R-:W-:Y:S01]  /*1410*/  IMAD.HI.U32 R17, R7, R10, RZ ;  /* 0x0000000a07117227 */ /* 0x000fe200078e00ff */
[----:B------:R-:W-:-:S02]  /*1420*/  ISETP.GE.AND P0, PT, R13, RZ, PT ;  /* 0x000000ff0d00720c */ /* 0x000fc40003f06270 */
[----:B------:R-:W-:Y:S01]  /*1430*/  ISETP.GT.U32.AND P5, PT, R14, R6, PT ;  /* 0x000000060e00720c */ /* 0x000fe20003fa4070 */
[----:B------:R-:W-:Y:S01]  /*1440*/  IMAD.MOV.U32 R20, RZ, RZ, R9 ;  /* 0x000000ffff147224 */ /* 0x000fe200078e0009 */
[----:B------:R-:W-:Y:S01]  /*1450*/  IADD3 R17, -R17, RZ, RZ ;  /* 0x000000ff11117210 */ /* 0x000fe20007ffe1ff */
[----:B------:R-:W-:-:S04]  /*1460*/  IMAD.HI.U32 R9, R7, R16, RZ ;  /* 0x0000001007097227 */ /* 0x000fc800078e00ff */
[----:B------:R-:W-:Y:S01]  /*1470*/  @!P4 IMAD.IADD R12, R12, 0x1, -R14 ;  /* 0x000000010c0cc824 */ /* 0x000fe200078e0a0e */
[----:B------:R-:W-:Y:S01]  /*1480*/  ISETP.GE.AND P4, PT, R15, RZ, PT ;  /* 0x000000ff0f00720c */ /* 0x000fe20003f86270 */
[----:B------:R-:W-:Y:S02]  /*1490*/  IMAD.MOV R9, RZ, RZ, -R9 ;  /* 0x000000ffff097224 */ /* 0x000fe400078e0a09 */
[C---:B------:R-:W-:Y:S02]  /*14a0*/  IMAD R10, R14.reuse, R17, R10 ;  /* 0x000000110e0a7224 */ /* 0x040fe400078e020a */
[----:B------:R-:W-:Y:S02]  /*14b0*/  IMAD.MOV.U32 R19, RZ, RZ, R8 ;  /* 0x000000ffff137224 */ /* 0x000fe400078e0008 */
[----:B------:R-:W-:Y:S01]  /*14c0*/  @!P1 IMAD.MOV R20, RZ, RZ, -R20 ;  /* 0x000000ffff149224 */ /* 0x000fe200078e0a14 */
[C---:B------:R-:W-:Y:S01]  /*14d0*/  ISETP.GT.U32.AND P1, PT, R14.reuse, R12, PT ;  /* 0x0000000c0e00720c */ /* 0x040fe20003f24070 */
[----:B------:R-:W-:-:S02]  /*14e0*/  IMAD R16, R14, R9, R16 ;  /* 0x000000090e107224 */ /* 0x000fc400078e0210 */
[----:B-1----:R-:W-:Y:S01]  /*14f0*/  IMAD.HI.U32 R18, R7, R5, RZ ;  /* 0x0000000507127227 */ /* 0x002fe200078e00ff */
[----:B------:R0:W-:Y:S03]  /*1500*/  STL [R1+0x1c4], R20 ;  /* 0x0001c41401007387 */ /* 0x0001e60000100800 */
[----:B------:R-:W-:Y:S01]  /*1510*/  @!P3 IMAD.MOV R19, RZ, RZ, -R19 ;  /* 0x000000ffff13b224 */ /* 0x000fe200078e0a13 */
[----:B------:R-:W-:Y:S01]  /*1520*/  ISETP.GT.U32.AND P3, PT, R14, R10, PT ;  /* 0x0000000a0e00720c */ /* 0x000fe20003f64070 */
[----:B------:R-:W-:Y:S01]  /*1530*/  @!P5 IMAD.IADD R6, R6, 0x1, -R14 ;  /* 0x000000010606d824 */ /* 0x000fe200078e0a0e */
[C---:B------:R-:W-:Y:S01]  /*1540*/  ISETP.GT.U32.AND P5, PT, R14.reuse, R16, PT ;  /* 0x000000100e00720c */ /* 0x040fe20003fa4070 */
[----:B------:R-:W-:Y:S01]  /*1550*/  IMAD.MOV R18, RZ, RZ, -R18 ;  /* 0x000000ffff127224 */ /* 0x000fe200078e0a12 */
[----:B------:R-:W-:Y:S01]  /*1560*/  STL [R1+0x1c0], R19 ;  /* 0x0001c01301007387 */ /* 0x000fe20000100800 */
[----:B------:R-:W-:Y:S01]  /*1570*/  VIADD R15, R29, 0x6e ;  /* 0x0000006e1d0f7836 */ /* 0x000fe20000000000 */
[----:B0-----:R-:W-:Y:S01]  /*1580*/  MOV R20, R6 ;  /* 0x0000000600147202 */ /* 0x001fe20000000f00 */
[----:B------:R-:W-:Y:S01]  /*1590*/  @!P6 IMAD.MOV R0, RZ, RZ, -R0 ;  /* 0x000000ffff00e224 */ /* 0x000fe200078e0a00 */
[----:B------:R0:W-:Y:S01]  /*15a0*/  STL [R1+0x1bc], R2 ;  /* 0x0001bc0201007387 */ /* 0x0001e20000100800 */
[----:B------:R-:W-:Y:S01]  /*15b0*/  IMAD R5, R14, R18, R5 ;  /* 0x000000120e057224 */ /* 0x000fe200078e0205 */
[----:B------:R-:W-:Y:S01]  /*15c0*/  IABS R8, R15 ;  /* 0x0000000f00087213 */ /* 0x000fe20000000000 */
[--C-:B------:R-:W-:Y:S01]  /*15d0*/  @!P1 IMAD.IADD R12, R12, 0x1, -R14.reuse ;  /* 0x000000010c0c9824 */ /* 0x100fe200078e0a0e */
[----:B------:R1:W-:Y:S01]  /*15e0*/  STL [R1+0x1b8], R0 ;  /* 0x0001b80001007387 */ /* 0x0003e20000100800 */
[--C-:B------:R-:W-:Y:S01]  /*15f0*/  @!P3 IMAD.IADD R10, R10, 0x1, -R14.reuse ;  /* 0x000000010a0ab824 */ /* 0x100fe200078e0a0e */
[----:B------:R-:W-:Y:S01]  /*1600*/  ISETP.GT.U32.AND P6, PT, R14, R5, PT ;  /* 0x000000050e00720c */ /* 0x000fe20003fc4070 */
[----:B------:R-:W-:Y:S01]  /*1610*/  @!P5 IMAD.IADD R16, R16, 0x1, -R14 ;  /* 0x000000011010d824 */ /* 0x000fe200078e0a0e */
[----:B------:R-:W-:Y:S01]  /*1620*/  ISETP.GE.AND P3, PT, R4, RZ, PT ;  /* 0x000000ff0400720c */ /* 0x000fe20003f66270 */
[----:B------:R-:W-:Y:S01]  /*1630*/  IMAD.HI.U32 R4, R7, R8, RZ ;  /* 0x0000000807047227 */ /* 0x000fe200078e00ff */
[----:B------:R-:W-:-:S02]  /*1640*/  MOV R9, R12 ;  /* 0x0000000c00097202 */ /* 0x000fc40000000f00 */
[----:B------:R-:W-:Y:S01]  /*1650*/  ISETP.GE.AND P1, PT, R11, RZ, PT ;  /* 0x000000ff0b00720c */ /* 0x000fe20003f26270 */
[C---:B0-----:R-:W-:Y:S01]  /*1660*/  VIADD R2, R29.reuse, 0x6c ;  /* 0x0000006c1d027836 */ /* 0x041fe20000000000 */
[C---:B------:R-:W-:Y:S01]  /*1670*/  ISETP.GT.U32.AND P5, PT, R14.reuse, R16, PT ;  /* 0x000000100e00720c */ /* 0x040fe20003fa4070 */
[----:B-1----:R-:W-:Y:S02]  /*1680*/  VIADD R0, R29, 0x6d ;  /* 0x0000006d1d007836 */ /* 0x002fe40000000000 */
[----:B------:R-:W-:Y:S01]  /*1690*/  IMAD.MOV R4, RZ, RZ, -R4 ;  /* 0x000000ffff047224 */ /* 0x000fe200078e0a04 */
[----:B------:R-:W-:Y:S01]  /*16a0*/  IABS R17, R2 ;  /* 0x0000000200117213 */ /* 0x000fe20000000000 */
[----:B------:R-:W-:Y:S01]  /*16b0*/  @!P6 IMAD.IADD R5, R5, 0x1, -R14 ;  /* 0x000000010505e824 */ /* 0x000fe200078e0a0e */
[----:B------:R-:W-:Y:S01]  /*16c0*/  IABS R12, R0 ;  /* 0x00000000000c7213 */ /* 0x000fe20000000000 */
[C---:B------:R-:W-:Y:S01]  /*16d0*/  IMAD R4, R14.reuse, R4, R8 ;  /* 0x000000040e047224 */ /* 0x040fe200078e0208 */
[----:B------:R-:W-:Y:S01]  /*16e0*/  ISETP.GT.U32.AND P6, PT, R14, R10, PT ;  /* 0x0000000a0e00720c */ /* 0x000fe20003fc4070 */
[----:B------:R-:W-:-:S02]  /*16f0*/  IMAD.MOV.U32 R8, RZ, RZ, R17 ;  /* 0x000000ffff087224 */ /* 0x000fc400078e0011 */
[----:B------:R-:W-:-:S04]  /*1700*/  IMAD.HI.U32 R11, R7, R12, RZ ;  /* 0x0000000c070b7227 */ /* 0x000fc800078e00ff */
[----:B------:R-:W-:Y:S02]  /*1710*/  IMAD.MOV R17, RZ, RZ, -R11 ;  /* 0x000000ffff117224 */ /* 0x000fe400078e0a0b */
[----:B------:R-:W-:Y:S01]  /*1720*/  @!P2 IMAD.MOV R9, RZ, RZ, -R9 ;  /* 0x000000ffff09a224 */ /* 0x000fe200078e0a09 */
[C---:B------:R-:W-:Y:S01]  /*1730*/  ISETP.GT.U32.AND P2, PT, R14.reuse, R5, PT ;  /* 0x000000050e00720c */ /* 0x040fe20003f44070 */
[----:B------:R-:W-:Y:S02]  /*1740*/  IMAD R12, R14, R17, R12 ;  /* 0x000000110e0c7224 */ /* 0x000fe400078e020c */
[--C-:B------:R-:W-:Y:S01]  /*1750*/  @!P5 IMAD.IADD R16, R16, 0x1, -R14.reuse ;  /* 0x000000011010d824 */ /* 0x100fe200078e0a0e */
[----:B------:R0:W-:Y:S01]  /*1760*/  STL [R1+0x1b4], R9 ;  /* 0x0001b40901007387 */ /* 0x0001e20000100800 */
[----:B------:R-:W-:Y:S01]  /*1770*/  @!P6 IMAD.IADD R10, R10, 0x1, -R14 ;  /* 0x000000010a0ae824 */ /* 0x000fe200078e0a0e */
[C---:B------:R-:W-:Y:S01]  /*1780*/  ISETP.GT.U32.AND P5, PT, R14.reuse, R12, PT ;  /* 0x0000000c0e00720c */ /* 0x040fe20003fa4070 */
[----:B------:R-:W-:Y:S01]  /*1790*/  IMAD.HI.U32 R17, R7, R8, RZ ;  /* 0x0000000807117227 */ /* 0x000fe200078e00ff */
[----:B------:R-:W-:-:S03]  /*17a0*/  ISETP.GT.U32.AND P6, PT, R14, R4, PT ;  /* 0x000000040e00720c */ /* 0x000fc60003fc4070 */
[----:B------:R-:W-:Y:S02]  /*17b0*/  IMAD.MOV R17, RZ, RZ, -R17 ;  /* 0x000000ffff117224 */ /* 0x000fe400078e0a11 */
[----:B------:R-:W-:Y:S01]  /*17c0*/  @!P2 IMAD.IADD R5, R5, 0x1, -R14 ;  /* 0x000000010505a824 */ /* 0x000fe200078e0a0e */
[----:B------:R-:W-:Y:S01]  /*17d0*/  ISETP.GE.AND P2, PT, R15, RZ, PT ;  /* 0x000000ff0f00720c */ /* 0x000fe20003f46270 */
[C---:B0-----:R-:W-:Y:S02]  /*17e0*/  VIADD R9, R29.reuse, 0x6b ;  /* 0x0000006b1d097836 */ /* 0x041fe40000000000 */
[----:B------:R-:W-:Y:S02]  /*17f0*/  @!P4 IMAD.MOV R20, RZ, RZ, -R20 ;  /* 0x000000ffff14c224 */ /* 0x000fe400078e0a14 */
[--C-:B------:R-:W-:Y:S01]  /*1800*/  @!P5 IMAD.IADD R12, R12, 0x1, -R14.reuse ;  /* 0x000000010c0cd824 */ /* 0x100fe200078e0a0e */
[----:B------:R-:W-:Y:S01]  /*1810*/  IABS R13, R9 ;  /* 0x00000009000d7213 */ /* 0x000fe20000000000 */
[----:B------:R-:W-:Y:S01]  /*1820*/  @!P6 IMAD.IADD R4, R4, 0x1, -R14 ;  /* 0x000000010404e824 */ /* 0x000fe200078e0a0e */
[----:B------:R-:W-:Y:S01]  /*1830*/  ISETP.GE.AND P6, PT, R0, RZ, PT ;  /* 0x000000ff0000720c */ /* 0x000fe20003fc6270 */
[C---:B------:R-:W-:Y:S01]  /*1840*/  IMAD R8, R14.reuse, R17, R8 ;  /* 0x000000110e087224 */ /* 0x040fe200078e0208 */
[C---:B------:R-:W-:Y:S01]  /*1850*/  ISETP.GT.U32.AND P5, PT, R14.reuse, R12, PT ;  /* 0x0000000c0e00720c */ /* 0x040fe20003fa4070 */
[----:B------:R-:W-:Y:S01]  /*1860*/  IMAD.MOV.U32 R11, RZ, RZ, R13 ;  /* 0x000000ffff0b7224 */ /* 0x000fe200078e000d */
[----:B------:R-:W-:Y:S01]  /*1870*/  ISETP.GT.U32.AND P4, PT, R14, R4, PT ;  /* 0x000000040e00720c */ /* 0x000fe20003f84070 */
[----:B------:R-:W-:Y:S01]  /*1880*/  VIADD R13, R29, 0x6a ;  /* 0x0000006a1d0d7836 */ /* 0x000fe20000000000 */
[----:B------:R-:W-:Y:S01]  /*1890*/  STL [R1+0x1b0], R20 ;  /* 0x0001b01401007387 */ /* 0x000fe20000100800 */
[----:B------:R-:W-:-:S02]  /*18a0*/  IMAD.MOV.U32 R19, RZ, RZ, R10 ;  /* 0x000000ffff137224 */ /* 0x000fc400078e000a */
[----:B------:R-:W-:Y:S01]  /*18b0*/  IMAD.HI.U32 R18, R7, R11, RZ ;  /* 0x0000000b07127227 */ /* 0x000fe200078e00ff */
[----:B------:R-:W-:-:S03]  /*18c0*/  IABS R15, R13 ;  /* 0x0000000d000f7213 */ /* 0x000fc60000000000 */
[----:B------:R-:W-:Y:S01]  /*18d0*/  @!P0 IMAD.MOV R19, RZ, RZ, -R19 ;  /* 0x000000ffff138224 */ /* 0x000fe200078e0a13 */
[----:B------:R-:W-:Y:S01]  /*18e0*/  ISETP.GT.U32.AND P0, PT, R14, R8, PT ;  /* 0x000000080e00720c */ /* 0x000fe20003f04070 */
[----:B------:R-:W-:-:S03]  /*18f0*/  IMAD.HI.U32 R6, R7, R15, RZ ;  /* 0x0000000f07067227 */ /* 0x000fc600078e00ff */
[----:B------:R-:W-:Y:S01]  /*1900*/  STL [R1+0x1ac], R19 ;  /* 0x0001ac1301007387 */ /* 0x000fe20000100800 */
[----:B------:R-:W-:Y:S02]  /*1910*/  IMAD.MOV R6, RZ, RZ, -R6 ;  /* 0x000000ffff067224 */ /* 0x000fe400078e0a06 */
[----:B------:R-:W-:Y:S02]  /*1920*/  IMAD.MOV.U32 R10, RZ, RZ, R5 ;  /* 0x000000ffff0a7224 */ /* 0x000fe400078e0005 */
[----:B------:R-:W-:Y:S02]  /*1930*/  IMAD R6, R14, R6, R15 ;  /* 0x000000060e067224 */ /* 0x000fe400078e020f */
[----:B------:R-:W-:Y:S02]  /*1940*/  @!P5 IMAD.IADD R12, R12, 0x1, -R14 ;  /* 0x000000010c0cd824 */ /* 0x000fe400078e0a0e */
[----:B------:R-:W-:Y:S01]  /*1950*/  IMAD.MOV R18, RZ, RZ, -R18 ;  /* 0x000000ffff127224 */ /* 0x000fe200078e0a12 */
[----:B------:R-:W-:Y:S01]  /*1960*/  ISETP.GT.U32.AND P5, PT, R14, R6, PT ;  /* 0x000000060e00720c */ /* 0x000fe20003fa4070 */
[----:B------:R-:W-:Y:S01]  /*1970*/  @!P1 IMAD.MOV R10, RZ, RZ, -R10 ;  /* 0x000000ffff0a9224 */ /* 0x000fe200078e0a0a */
[----:B------:R-:W-:Y:S01]  /*1980*/  ISETP.GE.AND P1, PT, R2, RZ, PT ;  /* 0x000000ff0200720c */ /* 0x000fe20003f26270 */
[----:B------:R-:W-:-:S02]  /*1990*/  IMAD R11, R14, R18, R11 ;  /* 0x000000120e0b7224 */ /* 0x000fc400078e020b */
[----:B------:R-:W-:Y:S01]  /*19a0*/  IMAD.MOV.U32 R5, RZ, RZ, R16 ;  /* 0x000000ffff057224 */ /* 0x000fe200078e0010 */
[----:B------:R0:W-:Y:S01]  /*19b0*/  STL [R1+0x1a4], R10 ;  /* 0x0001a40a01007387 */ /* 0x0001e20000100800 */
[--C-:B------:R-:W-:Y:S01]  /*19c0*/  @!P4 IMAD.IADD R4, R4, 0x1, -R14.reuse ;  /* 0x000000010404c824 */ /* 0x100fe200078e0a0e */
[----:B------:R-:W-:Y:S01]  /*19d0*/  ISETP.GE.AND P4, PT, R9, RZ, PT ;  /* 0x000000ff0900720c */ /* 0x000fe20003f86270 */
[C---:B------:R-:W-:Y:S02]  /*19e0*/  VIADD R0, R29.reuse, 0x69 ;  /* 0x000000691d007836 */ /* 0x040fe40000000000 */
[----:B------:R-:W-:Y:S01]  /*19f0*/  @!P3 IMAD.MOV R5, RZ, RZ, -R5 ;  /* 0x000000ffff05b224 */ /* 0x000fe200078e0a05 */
[----:B------:R-:W-:Y:S01]  /*1a00*/  ISETP.GT.U32.AND P3, PT, R14, R11, PT ;  /* 0x0000000b0e00720c */ /* 0x000fe20003f64070 */
[----:B------:R-:W-:Y:S01]  /*1a10*/  VIADD R9, R29, 0x68 ;  /* 0x000000681d097836 */ /* 0x000fe20000000000 */
[----:B------:R-:W-:Y:S01]  /*1a20*/  IABS R17, R0 ;  /* 0x0000000000117213 */ /* 0x000fe20000000000 */
[----:B------:R-:W-:Y:S01]  /*1a30*/  @!P0 IMAD.IADD R8, R8, 0x1, -R14 ;  /* 0x0000000108088824 */ /* 0x000fe200078e0a0e */
[----:B------:R-:W-:Y:S01]  /*1a40*/  STL [R1+0x19c], R5 ;  /* 0x00019c0501007387 */ /* 0x000fe20000100800 */
[----:B0-----:R-:W-:Y:S01]  /*1a50*/  IMAD.MOV.U32 R10, RZ, RZ, R4 ;  /* 0x000000ffff0a7224 */ /* 0x001fe200078e0004 */
[----:B------:R-:W-:Y:S01]  /*1a60*/  IABS R4, R9 ;  /* 0x0000000900047213 */ /* 0x000fe20000000000 */
[----:B------:R-:W-:Y:S01]  /*1a70*/  @!P5 IMAD.IADD R6, R6, 0x1, -R14 ;  /* 0x000000010606d824 */ /* 0x000fe200078e0a0e */
[----:B------:R-:W-:Y:S01]  /*1a80*/  ISETP.GE.AND P0, PT, R13, RZ, PT ;  /* 0x000000ff0d00720c */ /* 0x000fe20003f06270 */
[----:B------:R-:W-:Y:S01]  /*1a90*/  @!P2 IMAD.MOV R10, RZ, RZ, -R10 ;  /* 0x000000ffff0aa224 */ /* 0x000fe200078e0a0a */
[C---:B------:R-:W-:Y:S01]  /*1aa0*/  ISETP.GT.U32.AND P2, PT, R14.reuse, R8, PT ;  /* 0x000000080e00720c */ /* 0x040fe20003f44070 */
[----:B------:R-:W-:Y:S01]  /*1ab0*/  IMAD.HI.U32 R2, R7, R17, RZ ;  /* 0x0000001107027227 */ /* 0x000fe200078e00ff */
[----:B------:R-:W-:-:S02]  /*1ac0*/  ISETP.GT.U32.AND P5, PT, R14, R6, PT ;  /* 0x000000060e00720c */ /* 0x000fc40003fa4070 */
[----:B------:R0:W-:Y:S01]  /*1ad0*/  STL [R1+0x198], R10 ;  /* 0x0001980a01007387 */ /* 0x0001e20000100800 */
[----:B------:R-:W-:Y:S01]  /*1ae0*/  IMAD.MOV R2, RZ, RZ, -R2 ;  /* 0x000000ffff027224 */ /* 0x000fe200078e0a02 */
[----:B------:R-:W-:Y:S01]  /*1af0*/  @!P3 IADD3 R11, R11, -R14, RZ ;  /* 0x8000000e0b0bb210 */ /* 0x000fe20007ffe0ff */
[----:B------:R-:W-:Y:S02]  /*1b00*/  IMAD.MOV.U32 R13, RZ, RZ, R12 ;  /* 0x000000ffff0d7224 */ /* 0x000fe400078e000c */
[C---:B------:R-:W-:Y:S01]  /*1b10*/  IMAD R2, R14.reuse, R2, R17 ;  /* 0x000000020e027224 */ /* 0x040fe200078e0211 */
[----:B------:R-:W-:Y:S01]  /*1b20*/  ISETP.GT.U32.AND P3, PT, R14, R11, PT ;  /* 0x0000000b0e00720c */ /* 0x000fe20003f64070 */
[----:B------:R-:W-:Y:S01]  /*1b30*/  @!P6 IMAD.MOV R13, RZ, RZ, -R13 ;  /* 0x000000ffff0de224 */ /* 0x000fe200078e0a0d */
[----:B------:R-:W-:Y:S01]  /*1b40*/  ISETP.GE.AND P6, PT, R0, RZ, PT ;  /* 0x000000ff0000720c */ /* 0x000fe20003fc6270 */
[----:B------:R-:W-:Y:S01]  /*1b50*/  @!P2 IMAD.IADD R8, R8, 0x1, -R14 ;  /* 0x000000010808a824 */ /* 0x000fe200078e0a0e */
[----:B------:R-:W-:Y:S01]  /*1b60*/  ISETP.GT.U32.AND P2, PT, R14, R2, PT ;  /* 0x000000020e00720c */ /* 0x000fe20003f44070 */
[----:B0-----:R-:W-:Y:S01]  /*1b70*/  IMAD.HI.U32 R10, R7, R4, RZ ;  /* 0x00000004070a7227 */ /* 0x001fe200078e00ff */
[----:B------:R0:W-:Y:S03]  /*1b80*/  STL [R1+0x194], R13 ;  /* 0x0001940d01007387 */ /* 0x0001e60000100800 */
[----:B------:R-:W-:-:S02]  /*1b90*/  IMAD.MOV R10, RZ, RZ, -R10 ;  /* 0x000000ffff0a7224 */ /* 0x000fc400078e0a0a */
[----:B------:R-:W-:Y:S02]  /*1ba0*/  VIADD R5, R29, 0x67 ;  /* 0x000000671d057836 */ /* 0x000fe40000000000 */
[----:B------:R-:W-:Y:S02]  /*1bb0*/  IMAD R0, R14, R10, R4 ;  /* 0x0000000a0e007224 */ /* 0x000fe400078e0204 */
[--C-:B------:R-:W-:Y:S01]  /*1bc0*/  @!P5 IMAD.IADD R6, R6, 0x1, -R14.reuse ;  /* 0x000000010606d824 */ /* 0x100fe200078e0a0e */
[----:B------:R-:W-:Y:S01]  /*1bd0*/  IABS R12, R5 ;  /* 0x00000005000c7213 */ /* 0x000fe20000000000 */
[----:B------:R-:W-:Y:S01]  /*1be0*/  @!P3 IMAD.IADD R11, R11, 0x1, -R14 ;  /* 0x000000010b0bb824 */ /* 0x000fe200078e0a0e */
[----:B------:R-:W-:Y:S01]  /*1bf0*/  ISETP.GT.U32.AND P5, PT, R14, R0, PT ;  /* 0x000000000e00720c */ /* 0x000fe20003fa4070 */
[----:B------:R-:W-:Y:S01]  /*1c00*/  IMAD.MOV.U32 R16, RZ, RZ, R8 ;  /* 0x000000ffff107224 */ /* 0x000fe200078e0008 */
[----:B------:R-:W-:Y:S01]  /*1c10*/  ISETP.GE.AND P3, PT, R9, RZ, PT ;  /* 0x000000ff0900720c */ /* 0x000fe20003f66270 */
[----:B------:R-:W-:Y:S01]  /*1c20*/  VIADD R9, R29, 0x66 ;  /* 0x000000661d097836 */ /* 0x000fe20000000000 */
[----:B------:R-:W-:Y:S01]  /*1c30*/  @!P0 IADD3 R6, -R6, RZ, RZ ;  /* 0x000000ff06068210 */ /* 0x000fe20007ffe1ff */
[----:B------:R-:W-:-:S03]  /*1c40*/  IMAD.HI.U32 R15, R7, R12, RZ ;  /* 0x0000000c070f7227 */ /* 0x000fc600078e00ff */
[----:B0-----:R-:W-:Y:S01]  /*1c50*/  IABS R13, R9 ;  /* 0x00000009000d7213 */ /* 0x001fe20000000000 */
[--C-:B------:R-:W-:Y:S01]  /*1c60*/  @!P2 IMAD.IADD R2, R2, 0x1, -R14.reuse ;  /* 0x000000010202a824 */ /* 0x100fe200078e0a0e */
[----:B------:R-:W-:Y:S01]  /*1c70*/  ISETP.GE.AND P2, PT, R5, RZ, PT ;  /* 0x000000ff0500720c */ /* 0x000fe20003f46270 */
[----:B------:R-:W-:Y:S01]  /*1c80*/  IMAD.MOV R15, RZ, RZ, -R15 ;  /* 0x000000ffff0f7224 */ /* 0x000fe200078e0a0f */
[----:B------:R-:W-:Y:S01]  /*1c90*/  ISETP.GE.AND P0, PT, R9, RZ, PT ;  /* 0x000000ff0900720c */ /* 0x000fe20003f06270 */
[----:B------:R-:W-:Y:S02]  /*1ca0*/  @!P5 IMAD.IADD R0, R0, 0x1, -R14 ;  /* 0x000000010000d824 */ /* 0x000fe400078e0a0e */
[----:B------:R-:W-:Y:S02]  /*1cb0*/  VIADD R10, R29, 0x65 ;  /* 0x000000651d0a7836 */ /* 0x000fe40000000000 */
[----:B------:R-:W-:Y:S01]  /*1cc0*/  @!P1 IMAD.MOV R16, RZ, RZ, -R16 ;  /* 0x000000ffff109224 */ /* 0x000fe200078e0a10 */
[C---:B------:R-:W-:Y:S01]  /*1cd0*/  ISETP.GT.U32.AND P1, PT, R14.reuse, R2, PT ;  /* 0x000000020e00720c */ /* 0x040fe20003f24070 */
[----:B------:R-:W-:Y:S01]  /*1ce0*/  @!P4 IMAD.MOV R11, RZ, RZ, -R11 ;  /* 0x000000ffff0bc224 */ /* 0x000fe200078e0a0b */
[C---:B------:R-:W-:Y:S01]  /*1cf0*/  ISETP.GT.U32.AND P5, PT, R14.reuse, R0, PT ;  /* 0x000000000e00720c */ /* 0x040fe20003fa4070 */
[C---:B------:R-:W-:Y:S01]  /*1d00*/  IMAD R12, R14.reuse, R15, R12 ;  /* 0x0000000f0e0c7224 */ /* 0x040fe200078e020c */
[----:B------:R-:W-:Y:S01]  /*1d10*/  IABS R4, R10 ;  /* 0x0000000a00047213 */ /* 0x000fe20000000000 */
[C---:B------:R-:W-:Y:S01]  /*1d20*/  IMAD.HI.U32 R5, R7.reuse, R13, RZ ;  /* 0x0000000d07057227 */ /* 0x040fe200078e00ff */
[----:B------:R-:W-:Y:S02]  /*1d30*/  STL [R1+0x190], R16 ;  /* 0x0001901001007387 */ /* 0x000fe40000100800 */
[----:B------:R-:W-:Y:S01]  /*1d40*/  ISETP.GT.U32.AND P4, PT, R14, R12, PT ;  /* 0x0000000c0e00720c */ /* 0x000fe20003f84070 */
[----:B------:R-:W-:Y:S01]  /*1d50*/  IMAD.HI.U32 R8, R7, R4, RZ ;  /* 0x0000000407087227 */ /* 0x000fe200078e00ff */
[----:B------:R-:W-:Y:S03]  /*1d60*/  STL [R1+0x18c], R11 ;  /* 0x00018c0b01007387 */ /* 0x000fe60000100800 */
[----:B------:R-:W-:Y:S01]  /*1d70*/  IMAD.MOV R8, RZ, RZ, -R8 ;  /* 0x000000ffff087224 */ /* 0x000fe200078e0a08 */
[----:B------:R0:W-:Y:S01]  /*1d80*/  STL [R1+0x188], R6 ;  /* 0x0001880601007387 */ /* 0x0001e20000100800 */
[--C-:B------:R-:W-:Y:S01]  /*1d90*/  @!P1 IMAD.IADD R2, R2, 0x1, -R14.reuse ;  /* 0x0000000102029824 */ /* 0x100fe200078e0a0e */
[----:B------:R-:W-:Y:S01]  /*1da0*/  ISETP.GE.AND P1, PT, R10, RZ, PT ;  /* 0x000000ff0a00720c */ /* 0x000fe20003f26270 */
[----:B------:R-:W-:-:S02]  /*1db0*/  @!P5 IMAD.IADD R0, R0, 0x1, -R14 ;  /* 0x000000010000d824 */ /* 0x000fc400078e0a0e */
[----:B------:R-:W-:Y:S02]  /*1dc0*/  IMAD R9, R14, R8, R4 ;  /* 0x000000080e097224 */ /* 0x000fe400078e0204 */
[----:B------:R-:W-:Y:S02]  /*1dd0*/  IMAD.MOV.U32 R15, RZ, RZ, R2 ;  /* 0x000000ffff0f7224 */ /* 0x000fe400078e0002 */
[----:B------:R-:W-:Y:S02]  /*1de0*/  @!P4 IMAD.IADD R12, R12, 0x1, -R14 ;  /* 0x000000010c0cc824 */ /* 0x000fe400078e0a0e */
[----:B0-----:R-:W-:Y:S02]  /*1df0*/  IMAD.MOV R6, RZ, RZ, -R5 ;  /* 0x000000ffff067224 */ /* 0x001fe400078e0a05 */
[----:B------:R-:W-:Y:S01]  /*1e00*/  @!P6 IMAD.MOV R15, RZ, RZ, -R15 ;  /* 0x000000ffff0fe224 */ /* 0x000fe200078e0a0f */
[C---:B------:R-:W-:Y:S01]  /*1e10*/  ISETP.GT.U32.AND P6, PT, R14.reuse, R9, PT ;  /* 0x000000090e00720c */ /* 0x040fe20003fc4070 */
[C---:B------:R-:W-:Y:S01]  /*1e20*/  IMAD R13, R14.reuse, R6, R13 ;  /* 0x000000060e0d7224 */ /* 0x040fe200078e020d */
[C---:B------:R-:W-:Y:S01]  /*1e30*/  ISETP.GT.U32.AND P4, PT, R14.reuse, R12, PT ;  /* 0x0000000c0e00720c */ /* 0x040fe20003f84070 */
[C---:B------:R-:W-:Y:S01]  /*1e40*/  VIADD R5, R29.reuse, 0x64 ;  /* 0x000000641d057836 */ /* 0x040fe20000000000 */
[----:B------:R-:W-:Y:S01]  /*1e50*/  STL [R1+0x184], R15 ;  /* 0x0001840f01007387 */ /* 0x000fe20000100800 */
[C---:B------:R-:W-:Y:S01]  /*1e60*/  VIADD R4, R29.reuse, 0x62 ;  /* 0x000000621d047836 */ /* 0x040fe20000000000 */
[----:B------:R-:W-:Y:S01]  /*1e70*/  ISETP.GT.U32.AND P5, PT, R14, R13, PT ;  /* 0x0000000d0e00720c */ /* 0x000fe20003fa4070 */
[----:B------:R-:W-:Y:S01]  /*1e80*/  IMAD.MOV.U32 R11, RZ, RZ, R0 ;  /* 0x000000ffff0b7224 */ /* 0x000fe200078e0000 */
[----:B------:R-:W-:Y:S01]  /*1e90*/  IABS R8, R5 ;  /* 0x0000000500087213 */ /* 0x000fe20000000000 */
[----:B------:R-:W-:Y:S01]  /*1ea0*/  VIADD R6, R29, 0x63 ;  /* 0x000000631d067836 */ /* 0x000fe20000000000 */
[----:B------:R-:W-:Y:S01]  /*1eb0*/  IABS R2, R4 ;  /* 0x0000000400027213 */ /* 0x000fe20000000000 */
[----:B------:R-:W-:Y:S01]  /*1ec0*/  @!P3 IMAD.MOV R11, RZ, RZ, -R11 ;  /* 0x000000ffff0bb224 */ /* 0x000fe200078e0a0b */
[----:B------:R-:W-:Y:S01]  /*1ed0*/  ISETP.GE.AND P3, PT, R5, RZ, PT ;  /* 0x000000ff0500720c */ /* 0x000fe20003f66270 */
[----:B------:R-:W-:Y:S01]  /*1ee0*/  IMAD.HI.U32 R0, R7, R8, RZ ;  /* 0x0000000807007227 */ /* 0x000fe200078e00ff */
[----:B------:R-:W-:-:S02]  /*1ef0*/  @!P6 IADD3 R9, R9, -R14, RZ ;  /* 0x8000000e0909e210 */ /* 0x000fc40007ffe0ff */
[----:B------:R-:W-:Y:S01]  /*1f00*/  IABS R10, R6 ;  /* 0x00000006000a7213 */ /* 0x000fe20000000000 */
[--C-:B------:R-:W-:Y:S01]  /*1f10*/  @!P4 IMAD.IADD R12, R12, 0x1, -R14.reuse ;  /* 0x000000010c0cc824 */ /* 0x100fe200078e0a0e */
[----:B------:R-:W-:Y:S01]  /*1f20*/  ISETP.GT.U32.AND P6, PT, R14, R9, PT ;  /* 0x000000090e00720c */ /* 0x000fe20003fc4070 */
[----:B------:R-:W-:Y:S01]  /*1f30*/  @!P5 IMAD.IADD R13, R13, 0x1, -R14 ;  /* 0x000000010d0dd824 */ /* 0x000fe200078e0a0e */
[----:B------:R0:W-:Y:S01]  /*1f40*/  STL [R1+0x180], R11 ;  /* 0x0001800b01007387 */ /* 0x0001e20000100800 */
[----:B------:R-:W-:Y:S01]  /*1f50*/  IMAD.MOV.U32 R5, RZ, RZ, R2 ;  /* 0x000000ffff057224 */ /* 0x000fe200078e0002 */
[----:B------:R-:W-:Y:S01]  /*1f60*/  ISETP.GE.AND P4, PT, R6, RZ, PT ;  /* 0x000000ff0600720c */ /* 0x000fe20003f86270 */
[----:B------:R-:W-:Y:S01]  /*1f70*/  IMAD.MOV R2, RZ, RZ, -R0 ;  /* 0x000000ffff027224 */ /* 0x000fe200078e0a00 */
[----:B------:R-:W-:Y:S01]  /*1f80*/  ISETP.GT.U32.AND P5, PT, R14, R13, PT ;  /* 0x0000000d0e00720c */ /* 0x000fe20003fa4070 */
[----:B------:R-:W-:-:S04]  /*1f90*/  IMAD.HI.U32 R0, R7, R10, RZ ;  /* 0x0000000a07007227 */ /* 0x000fc800078e00ff */
[----:B------:R-:W-:Y:S02]  /*1fa0*/  IMAD R2, R14, R2, R8 ;  /* 0x000000020e027224 */ /* 0x000fe400078e0208 */
[----:B0-----:R-:W-:Y:S02]  /*1fb0*/  IMAD.MOV.U32 R11, RZ, RZ, R12 ;  /* 0x000000ffff0b7224 */ /* 0x001fe400078e000c */
[----:B------:R-:W-:-:S04]  /*1fc0*/  IMAD.HI.U32 R6, R7, R5, RZ ;  /* 0x0000000507067227 */ /* 0x000fc800078e00ff */
[----:B------:R-:W-:Y:S01]  /*1fd0*/  @!P2 IMAD.MOV R11, RZ, RZ, -R11 ;  /* 0x000000ffff0ba224 */ /* 0x000fe200078e0a0b */
[----:B------:R-:W-:Y:S01]  /*1fe0*/  ISETP.GE.AND P2, PT, R4, RZ, PT ;  /* 0x000000ff0400720c */ /* 0x000fe20003f46270 */
[----:B------:R-:W-:Y:S02]  /*1ff0*/  IMAD.MOV R0, RZ, RZ, -R0 ;  /* 0x000000ffff007224 */ /* 0x000fe400078e0a00 */
[----:B------:R-:W-:Y:S01]  /*2000*/  @!P5 IMAD.IADD R13, R13, 0x1, -R14 ;  /* 0x000000010d0dd824 */ /* 0x000fe200078e0a0e */
[----:B------:R0:W-:Y:S01]  /*2010*/  STL [R1+0x174], R11 ;  /* 0x0001740b01007387 */ /* 0x0001e20000100800 */
[C---:B------:R-:W-:Y:S01]  /*2020*/  ISETP.GT.U32.AND P5, PT, R14.reuse, R2, PT ;  /* 0x000000020e00720c */ /* 0x040fe20003fa4070 */
[----:B------:R-:W-:Y:S02]  /*2030*/  IMAD.MOV R6, RZ, RZ, -R6 ;  /* 0x000000ffff067224 */ /* 0x000fe400078e0a06 */
[----:B------:R-:W-:Y:S02]  /*2040*/  IMAD R4, R14, R0, R10 ;  /* 0x000000000e047224 */ /* 0x000fe400078e020a */
[----:B------:R-:W-:-:S02]  /*2050*/  @!P6 IMAD.IADD R9, R9, 0x1, -R14 ;  /* 0x000000010909e824 */ /* 0x000fc400078e0a0e */
[C---:B------:R-:W-:Y:S02]  /*2060*/  IMAD R8, R14.reuse, R6, R5 ;  /* 0x000000060e087224 */ /* 0x040fe400078e0205 */
[----:B0-----:R-:W-:Y:S02]  /*2070*/  IMAD.MOV.U32 R11, RZ, RZ, R13 ;  /* 0x000000ffff0b7224 */ /* 0x001fe400078e000d */
[----:B------:R-:W-:Y:S02]  /*2080*/  IMAD.MOV.U32 R17, RZ, RZ, R9 ;  /* 0x000000ffff117224 */ /* 0x000fe400078e0009 */
[----:B------:R-:W-:Y:S01]  /*2090*/  @!P0 IMAD.MOV R11, RZ, RZ, -R11 ;  /* 0x000000ffff0b8224 */ /* 0x000fe200078e0a0b */
[C---:B------:R-:W-:Y:S01]  /*20a0*/  ISETP.GT.U32.AND P0, PT, R14.reuse, R4, PT ;  /* 0x000000040e00720c */ /* 0x040fe20003f04070 */
[----:B------:R-:W-:Y:S01]  /*20b0*/  @!P1 IMAD.MOV R17, RZ, RZ, -R17 ;  /* 0x000000ffff119224 */ /* 0x000fe200078e0a11 */
[----:B------:R-:W-:Y:S01]  /*20c0*/  ISETP.GT.U32.AND P1, PT, R14, R8, PT ;  /* 0x000000080e00720c */ /* 0x000fe20003f24070 */
[----:B------:R-:W-:Y:S01]  /*20d0*/  VIADD R15, R29, 0x61 ;  /* 0x000000611d0f7836 */ /* 0x000fe20000000000 */
[----:B------:R0:W-:Y:S01]  /*20e0*/  STL [R1+0x17c], R11 ;  /* 0x00017c0b01007387 */ /* 0x0001e20000100800 */
[----:B------:R-:W-:-:S02]  /*20f0*/  @!P5 IMAD.IADD R2, R2, 0x1, -R14 ;  /* 0x000000010202d824 */ /* 0x000fc400078e0a0e */
[----:B------:R-:W-:Y:S01]  /*2100*/  VIADD R12, R29, 0x60 ;  /* 0x000000601d0c7836 */ /* 0x000fe20000000000 */
[----:B------:R-:W-:Y:S01]  /*2110*/  ISETP.GE.AND P6, PT, R15, RZ, PT ;  /* 0x000000ff0f00720c */ /* 0x000fe20003fc6270 */
[----:B------:R-:W-:Y:S01]  /*2120*/  VIADD R5, R29, 0x5f ;  /* 0x0000005f1d057836 */ /* 0x000fe20000000000 */
[----:B------:R-:W-:Y:S01]  /*2130*/  IABS R15, R15 ;  /* 0x0000000f000f7213 */ /* 0x000fe20000000000 */
[----:B------:R1:W-:Y:S01]  /*2140*/  STL [R1+0x178], R17 ;  /* 0x0001781101007387 */ /* 0x0003e20000100800 */
[----:B------:R-:W-:Y:S01]  /*2150*/  ISETP.GT.U32.AND P5, PT, R14, R2, PT ;  /* 0x000000020e00720c */ /* 0x000fe20003fa4070 */
[--C-:B------:R-:W-:Y:S01]  /*2160*/  @!P0 IMAD.IADD R4, R4, 0x1, -R14.reuse ;  /* 0x0000000104048824 */ /* 0x100fe200078e0a0e */
[----:B------:R-:W-:Y:S01]  /*2170*/  IABS R13, R12 ;  /* 0x0000000c000d7213 */ /* 0x000fe20000000000 */
[C---:B------:R-:W-:Y:S01]  /*2180*/  IMAD.HI.U32 R16, R7.reuse, R15, RZ ;  /* 0x0000000f07107227 */ /* 0x040fe200078e00ff */
[----:B------:R-:W-:Y:S02]  /*2190*/  IABS R6, R5 ;  /* 0x0000000500067213 */ /* 0x000fe40000000000 */
[----:B------:R-:W-:Y:S01]  /*21a0*/  ISETP.GT.U32.AND P0, PT, R14, R4, PT ;  /* 0x000000040e00720c */ /* 0x000fe20003f04070 */
[----:B------:R-:W-:Y:S01]  /*21b0*/  @!P1 IMAD.IADD R8, R8, 0x1, -R14 ;  /* 0x0000000108089824 */ /* 0x000fe200078e0a0e */
[----:B------:R-:W-:Y:S01]  /*21c0*/  IADD3 R16, -R16, RZ, RZ ;  /* 0x000000ff10107210 */ /* 0x000fe20007ffe1ff */
[----:B------:R-:W-:-:S03]  /*21d0*/  IMAD.HI.U32 R10, R7, R13, RZ ;  /* 0x0000000d070a7227 */ /* 0x000fc600078e00ff */
[----:B------:R-:W-:Y:S01]  /*21e0*/  ISETP.GT.U32.AND P1, PT, R14, R8, PT ;  /* 0x000000080e00720c */ /* 0x000fe20003f24070 */
[----:B0-----:R-:W-:Y:S02]  /*21f0*/  VIADD R11, R29, 0x5e ;  /* 0x0000005e1d0b7836 */ /* 0x001fe40000000000 */
[----:B------:R-:W-:Y:S01]  /*2200*/  @!P5 IMAD.IADD R2, R2, 0x1, -R14 ;  /* 0x000000010202d824 */ /* 0x000fe200078e0a0e */
[----:B------:R-:W-:Y:S01]  /*2210*/  ISETP.GE.AND P5, PT, R12, RZ, PT ;  /* 0x000000ff0c00720c */ /* 0x000fe20003fa6270 */
[----:B------:R-:W-:Y:S01]  /*2220*/  IMAD.MOV R10, RZ, RZ, -R10 ;  /* 0x000000ffff0a7224 */ /* 0x000fe200078e0a0a */
[----:B------:R-:W-:Y:S01]  /*2230*/  IABS R0, R11 ;  /* 0x0000000b00007213 */ /* 0x000fe20000000000 */
[----:B------:R-:W-:-:S04]  /*2240*/  IMAD.HI.U32 R9, R7, R6, RZ ;  /* 0x0000000607097227 */ /* 0x000fc800078e00ff */
[C---:B------:R-:W-:Y:S02]  /*2250*/  IMAD R12, R14.reuse, R16, R15 ;  /* 0x000000100e0c7224 */ /* 0x040fe400078e020f */
[----:B------:R-:W-:Y:S02]  /*2260*/  IMAD R13, R14, R10, R13 ;  /* 0x0000000a0e0d7224 */ /* 0x000fe400078e020d */
[----:B------:R-:W-:Y:S02]  /*2270*/  IMAD.MOV R10, RZ, RZ, -R9 ;  /* 0x000000ffff0a7224 */ /* 0x000fe400078e0a09 */
[----:B------:R-:W-:Y:S01]  /*2280*/  @!P0 IMAD.IADD R4, R4, 0x1, -R14 ;  /* 0x0000000104048824 */ /* 0x000fe200078e0a0e */
[----:B------:R-:W-:Y:S01]  /*2290*/  ISETP.GT.U32.AND P0, PT, R14, R12, PT ;  /* 0x0000000c0e00720c */ /* 0x000fe20003f04070 */
[----:B------:R-:W-:-:S04]  /*22a0*/  IMAD.HI.U32 R15, R7, R0, RZ ;  /* 0x00000000070f7227 */ /* 0x000fc800078e00ff */
[----:B------:R-:W-:Y:S02]  /*22b0*/  IMAD.MOV.U32 R18, RZ, RZ, R2 ;  /* 0x000000ffff127224 */ /* 0x000fe400078e0002 */
[----:B------:R-:W-:Y:S02]  /*22c0*/  IMAD R2, R14, R10, R6 ;  /* 0x0000000a0e027224 */ /* 0x000fe400078e0206 */
[----:B------:R-:W-:Y:S02]  /*22d0*/  @!P1 IMAD.IADD R8, R8, 0x1, -R14 ;  /* 0x0000000108089824 */ /* 0x000fe400078e0a0e */
[----:B------:R-:W-:Y:S01]  /*22e0*/  IMAD.MOV R9, RZ, RZ, -R15 ;  /* 0x000000ffff097224 */ /* 0x000fe200078e0a0f */
[C---:B------:R-:W-:Y:S01]  /*22f0*/  ISETP.GT.U32.AND P1, PT, R14.reuse, R2, PT ;  /* 0x000000020e00720c */ /* 0x040fe20003f24070 */
[----:B------:R-:W-:Y:S01]  /*2300*/  @!P3 IMAD.MOV R18, RZ, RZ, -R18 ;  /* 0x000000ffff12b224 */ /* 0x000fe200078e0a12 */
[----:B------:R-:W-:Y:S01]  /*2310*/  MOV R16, R8 ;  /* 0x0000000800107202 */ /* 0x000fe20000000f00 */
[C---:B------:R-:W-:Y:S01]  /*2320*/  IMAD R0, R14.reuse, R9, R0 ;  /* 0x000000090e007224 */ /* 0x040fe200078e0200 */
[----:B------:R-:W-:Y:S01]  /*2330*/  ISETP.GT.U32.AND P3, PT, R14, R13, PT ;  /* 0x0000000d0e00720c */ /* 0x000fe20003f64070 */
[----:B------:R-:W-:Y:S01]  /*2340*/  @!P0 IMAD.IADD R12, R12, 0x1, -R14 ;  /* 0x000000010c0c8824 */ /* 0x000fe200078e0a0e */
[----:B------:R-:W-:Y:S01]  /*2350*/  STL [R1+0x170], R18 ;  /* 0x0001701201007387 */ /* 0x000fe20000100800 */
[----:B------:R-:W-:Y:S01]  /*2360*/  @!P2 IMAD.MOV R16, RZ, RZ, -R16 ;  /* 0x000000ffff10a224 */ /* 0x000fe200078e0a10 */
[C---:B------:R-:W-:Y:S01]  /*2370*/  ISETP.GT.U32.AND P2, PT, R14.reuse, R0, PT ;  /* 0x000000000e00720c */ /* 0x040fe20003f44070 */
[----:B-1----:R-:W-:Y:S01]  /*2380*/  IMAD.MOV.U32 R17, RZ, RZ, R4 ;  /* 0x000000ffff117224 */ /* 0x002fe200078e0004 */
[----:B------:R-:W-:Y:S01]  /*2390*/  ISETP.GT.U32.AND P0, PT, R14, R12, PT ;  /* 0x0000000c0e00720c */ /* 0x000fe20003f04070 */
[----:B------:R-:W-:-:S02]  /*23a0*/  VIADD R4, R29, 0x5d ;  /* 0x0000005d1d047836 */ /* 0x000fc40000000000 */
[----:B------:R-:W-:Y:S01]  /*23b0*/  @!P4 IMAD.MOV R17, RZ, RZ, -R17 ;  /* 0x000000ffff11c224 */ /* 0x000fe200078e0a11 */
[----:B------:R-:W-:Y:S01]  /*23c0*/  ISETP.GE.AND P4, PT, R5, RZ, PT ;  /* 0x000000ff0500720c */ /* 0x000fe20003f86270 */
[--C-:B------:R-:W-:Y:S01]  /*23d0*/  @!P1 IMAD.IADD R2, R2, 0x1, -R14.reuse ;  /* 0x0000000102029824 */ /* 0x100fe200078e0a0e */
[----:B------:R-:W-:Y:S01]  /*23e0*/  IABS R9, R4 ;  /* 0x0000000400097213 */ /* 0x000fe20000000000 */
[--C-:B------:R-:W-:Y:S01]  /*23f0*/  @!P3 IMAD.IADD R13, R13, 0x1, -R14.reuse ;  /* 0x000000010d0db824 */ /* 0x100fe200078e0a0e */
[----:B------:R0:W-:Y:S01]  /*2400*/  STL [R1+0x16c], R17 ;  /* 0x00016c1101007387 */ /* 0x0001e20000100800 */
[----:B------:R-:W-:Y:S01]  /*2410*/  VIADD R5, R29, 0x5c ;  /* 0x0000005c1d057836 */ /* 0x000fe20000000000 */
[----:B------:R-:W-:Y:S01]  /*2420*/  ISETP.GT.U32.AND P1, PT, R14, R2, PT ;  /* 0x000000020e00720c */ /* 0x000fe20003f24070 */
        /* <DEDUP_REMOVED lines=9> */
[----:B------:R-:W-:-:S04]  /*24c0*/  IMAD.HI.U32 R11, R7, R8, RZ ;  /* 0x00000008070b7227 */ /* 0x000fc800078e00ff */
[----:B------:R-:W-:Y:S02]  /*24d0*/  VIADD R6, R29, 0x5b ;  /* 0x0000005b1d067836 */ /* 0x000fe40000000000 */
[----:B------:R-:W-:Y:S02]  /*24e0*/  IMAD R9, R14, R15, R9 ;  /* 0x0000000f0e097224 */ /* 0x000fe400078e0209 */
[----:B------:R-:W-:Y:S01]  /*24f0*/  IMAD.MOV R11, RZ, RZ, -R11 ;  /* 0x000000ffff0b7224 */ /* 0x000fe200078e0a0b */
[----:B------:R-:W-:Y:S01]  /*2500*/  IABS R10, R6 ;  /* 0x00000006000a7213 */ /* 0x000fe20000000000 */
[--C-:B------:R-:W-:Y:S01]  /*2510*/  @!P1 IMAD.IADD R2, R2, 0x1, -R14.reuse ;  /* 0x0000000102029824 */ /* 0x100fe200078e0a0e */
[----:B------:R-:W-:Y:S01]  /*2520*/  ISETP.GE.AND P1, PT, R6, RZ, PT ;  /* 0x000000ff0600720c */ /* 0x000fe20003f26270 */
[----:B------:R-:W-:Y:S01]  /*2530*/  @!P3 IMAD.IADD R13, R13, 0x1, -R14 ;  /* 0x000000010d0db824 */ /* 0x000fe200078e0a0e */
[C---:B------:R-:W-:Y:S01]  /*2540*/  ISETP.GT.U32.AND P3, PT, R14.reuse, R9, PT ;  /* 0x000000090e00720c */ /* 0x040fe20003f64070 */
[----:B------:R-:W-:Y:S01]  /*2550*/  IMAD R6, R14, R11, R8 ;  /* 0x0000000b0e067224 */ /* 0x000fe200078e0208 */
[----:B------:R-:W-:Y:S01]  /*2560*/  MOV R15, R2 ;  /* 0x00000002000f7202 */ /* 0x000fe20000000f00 */
[----:B------:R-:W-:-:S02]  /*2570*/  @!P2 IMAD.IADD R0, R0, 0x1, -R14 ;  /* 0x000000010000a824 */ /* 0x000fc400078e0a0e */
[----:B0-----:R-:W-:Y:S01]  /*2580*/  IMAD.MOV.U32 R17, RZ, RZ, R12 ;  /* 0x000000ffff117224 */ /* 0x001fe200078e000c */
[----:B------:R-:W-:Y:S01]  /*2590*/  ISETP.GT.U32.AND P2, PT, R14, R6, PT ;  /* 0x000000060e00720c */ /* 0x000fe20003f44070 */
[----:B-1----:R-:W-:Y:S02]  /*25a0*/  IMAD.MOV.U32 R16, RZ, RZ, R13 ;  /* 0x000000ffff107224 */ /* 0x002fe400078e000d */
[----:B------:R-:W-:Y:S01]  /*25b0*/  @!P6 IMAD.MOV R17, RZ, RZ, -R17 ;  /* 0x000000ffff11e224 */ /* 0x000fe200078e0a11 */
[----:B------:R-:W-:Y:S01]  /*25c0*/  ISETP.GE.AND P6, PT, R4, RZ, PT ;  /* 0x000000ff0400720c */ /* 0x000fe20003fc6270 */
[----:B------:R-:W-:Y:S02]  /*25d0*/  VIADD R4, R29, 0x5a ;  /* 0x0000005a1d047836 */ /* 0x000fe40000000000 */
[----:B------:R-:W-:Y:S01]  /*25e0*/  @!P3 IMAD.IADD R9, R9, 0x1, -R14 ;  /* 0x000000010909b824 */ /* 0x000fe200078e0a0e */
[----:B------:R-:W-:Y:S01]  /*25f0*/  STL [R1+0x124], R17 ;  /* 0x0001241101007387 */ /* 0x000fe20000100800 */
[----:B------:R-:W-:Y:S01]  /*2600*/  IMAD.HI.U32 R12, R7, R10, RZ ;  /* 0x0000000a070c7227 */ /* 0x000fe200078e00ff */
[----:B------:R-:W-:-:S02]  /*2610*/  IABS R8, R4 ;  /* 0x0000000400087213 */ /* 0x000fc40000000000 */
[----:B------:R-:W-:Y:S01]  /*2620*/  ISETP.GT.U32.AND P3, PT, R14, R9, PT ;  /* 0x000000090e00720c */ /* 0x000fe20003f64070 */
[----:B------:R-:W-:Y:S02]  /*2630*/  @!P2 IMAD.IADD R6, R6, 0x1, -R14 ;  /* 0x000000010606a824 */ /* 0x000fe400078e0a0e */
[----:B------:R-:W-:Y:S02]  /*2640*/  VIADD R2, R29, 0x59 ;  /* 0x000000591d027836 */ /* 0x000fe40000000000 */
[----:B------:R-:W-:Y:S01]  /*2650*/  @!P5 IMAD.MOV R16, RZ, RZ, -R16 ;  /* 0x000000ffff10d224 */ /* 0x000fe200078e0a10 */
[----:B------:R-:W-:Y:S01]  /*2660*/  ISETP.GE.AND P5, PT, R5, RZ, PT ;  /* 0x000000ff0500720c */ /* 0x000fe20003fa6270 */
[----:B------:R-:W-:Y:S01]  /*2670*/  IMAD.MOV R12, RZ, RZ, -R12 ;  /* 0x000000ffff0c7224 */ /* 0x000fe200078e0a0c */
[C---:B------:R-:W-:Y:S01]  /*2680*/  ISETP.GT.U32.AND P2, PT, R14.reuse, R6, PT ;  /* 0x000000060e00720c */ /* 0x040fe20003f44070 */
[----:B------:R-:W-:Y:S01]  /*2690*/  IMAD.HI.U32 R5, R7, R8, RZ ;  /* 0x0000000807057227 */ /* 0x000fe200078e00ff */
[----:B------:R-:W-:Y:S01]  /*26a0*/  IABS R20, R2 ;  /* 0x0000000200147213 */ /* 0x000fe20000000000 */
[----:B------:R-:W-:Y:S02]  /*26b0*/  STL [R1+0x120], R16 ;  /* 0x0001201001007387 */ /* 0x000fe40000100800 */
[----:B------:R-:W-:-:S02]  /*26c0*/  IMAD R10, R14, R12, R10 ;  /* 0x0000000c0e0a7224 */ /* 0x000fc400078e020a */
[----:B------:R-:W-:Y:S02]  /*26d0*/  IMAD.MOV.U32 R13, RZ, RZ, R0 ;  /* 0x000000ffff0d7224 */ /* 0x000fe400078e0000 */
[----:B------:R-:W-:Y:S02]  /*26e0*/  IMAD.MOV R5, RZ, RZ, -R5 ;  /* 0x000000ffff057224 */ /* 0x000fe400078e0a05 */
[----:B------:R-:W-:Y:S01]  /*26f0*/  @!P4 IMAD.MOV R15, RZ, RZ, -R15 ;  /* 0x000000ffff0fc224 */ /* 0x000fe200078e0a0f */
[----:B------:R-:W-:Y:S01]  /*2700*/  ISETP.GE.AND P4, PT, R4, RZ, PT ;  /* 0x000000ff0400720c */ /* 0x000fe20003f86270 */
[----:B------:R-:W-:-:S03]  /*2710*/  IMAD.HI.U32 R0, R7, R20, RZ ;  /* 0x0000001407007227 */ /* 0x000fc600078e00ff */
[----:B------:R-:W-:Y:S01]  /*2720*/  STL [R1+0x160], R15 ;  /* 0x0001600f01007387 */ /* 0x000fe20000100800 */
[----:B------:R-:W-:Y:S01]  /*2730*/  @!P0 IMAD.MOV R13, RZ, RZ, -R13 ;  /* 0x000000ffff0d8224 */ /* 0x000fe200078e0a0d */
[----:B------:R-:W-:Y:S01]  /*2740*/  ISETP.GE.AND P0, PT, R2, RZ, PT ;  /* 0x000000ff0200720c */ /* 0x000fe20003f06270 */
[----:B------:R-:W-:Y:S01]  /*2750*/  @!P3 IMAD.IADD R9, R9, 0x1, -R14 ;  /* 0x000000010909b824 */ /* 0x000fe200078e0a0e */
[C---:B------:R-:W-:Y:S01]  /*2760*/  ISETP.GT.U32.AND P3, PT, R14.reuse, R10, PT ;  /* 0x0000000a0e00720c */ /* 0x040fe20003f64070 */
[----:B------:R-:W-:Y:S01]  /*2770*/  IMAD R8, R14, R5, R8 ;  /* 0x000000050e087224 */ /* 0x000fe200078e0208 */
[----:B------:R0:W-:Y:S01]  /*2780*/  STL [R1+0x164], R13 ;  /* 0x0001640d01007387 */ /* 0x0001e20000100800 */
[----:B------:R-:W-:Y:S02]  /*2790*/  IMAD.MOV R0, RZ, RZ, -R0 ;  /* 0x000000ffff007224 */ /* 0x000fe400078e0a00 */
[----:B------:R-:W-:Y:S01]  /*27a0*/  @!P2 IMAD.IADD R6, R6, 0x1, -R14 ;  /* 0x000000010606a824 */ /* 0x000fe200078e0a0e */
[C---:B------:R-:W-:Y:S01]  /*27b0*/  ISETP.GT.U32.AND P2, PT, R14.reuse, R8, PT ;  /* 0x000000080e00720c */ /* 0x040fe20003f44070 */
[----:B------:R-:W-:-:S02]  /*27c0*/  IMAD R20, R14, R0, R20 ;  /* 0x000000000e147224 */ /* 0x000fc400078e0214 */
[C---:B------:R-:W-:Y:S02]  /*27d0*/  VIADD R2, R29.reuse, 0x58 ;  /* 0x000000581d027836 */ /* 0x040fe40000000000 */
[C---:B------:R-:W-:Y:S02]  /*27e0*/  VIADD R4, R29.reuse, 0x57 ;  /* 0x000000571d047836 */ /* 0x040fe40000000000 */
[----:B0-----:R-:W-:Y:S01]  /*27f0*/  IMAD.MOV.U32 R13, RZ, RZ, R9 ;  /* 0x000000ffff0d7224 */ /* 0x001fe200078e0009 */
[----:B------:R-:W-:Y:S01]  /*2800*/  IABS R11, R2 ;  /* 0x00000002000b7213 */ /* 0x000fe20000000000 */
[--C-:B------:R-:W-:Y:S01]  /*2810*/  @!P3 IMAD.IADD R10, R10, 0x1, -R14.reuse ;  /* 0x000000010a0ab824 */ /* 0x100fe200078e0a0e */
[----:B------:R-:W-:Y:S01]  /*2820*/  IABS R15, R4 ;  /* 0x00000004000f7213 */ /* 0x000fe20000000000 */
[----:B------:R-:W-:Y:S01]  /*2830*/  VIADD R18, R29, 0x56 ;  /* 0x000000561d127836 */ /* 0x000fe20000000000 */
[----:B------:R-:W-:Y:S01]  /*2840*/  @!P6 IADD3 R13, -R13, RZ, RZ ;  /* 0x000000ff0d0de210 */ /* 0x000fe20007ffe1ff */
[----:B------:R-:W-:Y:S01]  /*2850*/  @!P2 IMAD.IADD R8, R8, 0x1, -R14 ;  /* 0x000000010808a824 */ /* 0x000fe200078e0a0e */
[C---:B------:R-:W-:Y:S01]  /*2860*/  ISETP.GT.U32.AND P6, PT, R14.reuse, R20, PT ;  /* 0x000000140e00720c */ /* 0x040fe20003fc4070 */
[----:B------:R-:W-:Y:S01]  /*2870*/  IMAD.HI.U32 R5, R7, R11, RZ ;  /* 0x0000000b07057227 */ /* 0x000fe200078e00ff */
[C---:B------:R-:W-:Y:S01]  /*2880*/  ISETP.GT.U32.AND P3, PT, R14.reuse, R10, PT ;  /* 0x0000000a0e00720c */ /* 0x040fe20003f64070 */
[----:B------:R0:W-:Y:S01]  /*2890*/  STL [R1+0x158], R13 ;  /* 0x0001580d01007387 */ /* 0x0001e20000100800 */
[----:B------:R-:W-:Y:S01]  /*28a0*/  ISETP.GT.U32.AND P2, PT, R14, R8, PT ;  /* 0x000000080e00720c */ /* 0x000fe20003f44070 */
[----:B------:R-:W-:-:S02]  /*28b0*/  IMAD.MOV R5, RZ, RZ, -R5 ;  /* 0x000000ffff057224 */ /* 0x000fc400078e0a05 */
[----:B------:R-:W-:-:S04]  /*28c0*/  IMAD.HI.U32 R0, R7, R15, RZ ;  /* 0x0000000f07007227 */ /* 0x000fc800078e00ff */
[----:B------:R-:W-:Y:S02]  /*28d0*/  IMAD R11, R14, R5, R11 ;  /* 0x000000050e0b7224 */ /* 0x000fe400078e020b */
[--C-:B------:R-:W-:Y:S02]  /*28e0*/  @!P6 IMAD.IADD R20, R20, 0x1, -R14.reuse ;  /* 0x000000011414e824 */ /* 0x100fe400078e0a0e */
[----:B------:R-:W-:Y:S01]  /*28f0*/  @!P3 IMAD.IADD R10, R10, 0x1, -R14 ;  /* 0x000000010a0ab824 */ /* 0x000fe200078e0a0e */
[----:B------:R-:W-:Y:S01]  /*2900*/  ISETP.GE.AND P3, PT, R4, RZ, PT ;  /* 0x000000ff0400720c */ /* 0x000fe20003f66270 */
[----:B------:R-:W-:Y:S01]  /*2910*/  IMAD.MOV R0, RZ, RZ, -R0 ;  /* 0x000000ffff007224 */ /* 0x000fe200078e0a00 */
[----:B------:R-:W-:Y:S01]  /*2920*/  ISETP.GT.U32.AND P6, PT, R14, R20, PT ;  /* 0x000000140e00720c */ /* 0x000fe20003fc4070 */
[----:B------:R-:W-:Y:S01]  /*2930*/  VIADD R19, R29, 0x55 ;  /* 0x000000551d137836 */ /* 0x000fe20000000000 */
[----:B------:R-:W-:Y:S01]  /*2940*/  IABS R4, R18 ;  /* 0x0000001200047213 */ /* 0x000fe20000000000 */
[----:B------:R-:W-:Y:S01]  /*2950*/  @!P2 IMAD.IADD R8, R8, 0x1, -R14 ;  /* 0x000000010808a824 */ /* 0x000fe200078e0a0e */
[C---:B------:R-:W-:Y:S01]  /*2960*/  ISETP.GT.U32.AND P2, PT, R14.reuse, R11, PT ;  /* 0x0000000b0e00720c */ /* 0x040fe20003f44070 */
[----:B------:R-:W-:Y:S01]  /*2970*/  IMAD.MOV.U32 R12, RZ, RZ, R6 ;  /* 0x000000ffff0c7224 */ /* 0x000fe200078e0006 */
[----:B0-----:R-:W-:Y:S01]  /*2980*/  IABS R13, R19 ;  /* 0x00000013000d7213 */ /* 0x001fe20000000000 */
[----:B------:R-:W-:-:S02]  /*2990*/  IMAD R15, R14, R0, R15 ;  /* 0x000000000e0f7224 */ /* 0x000fc400078e020f */
[----:B------:R-:W-:-:S04]  /*29a0*/  IMAD.HI.U32 R6, R7, R4, RZ ;  /* 0x0000000407067227 */ /* 0x000fc800078e00ff */
[----:B------:R-:W-:Y:S02]  /*29b0*/  IMAD.MOV R6, RZ, RZ, -R6 ;  /* 0x000000ffff067224 */ /* 0x000fe400078e0a06 */
[----:B------:R-:W-:Y:S01]  /*29c0*/  @!P6 IMAD.IADD R20, R20, 0x1, -R14 ;  /* 0x000000011414e824 */ /* 0x000fe200078e0a0e */
[----:B------:R-:W-:Y:S01]  /*29d0*/  ISETP.GT.U32.AND P6, PT, R14, R15, PT ;  /* 0x0000000f0e00720c */ /* 0x000fe20003fc4070 */
[----:B------:R-:W-:-:S04]  /*29e0*/  IMAD.HI.U32 R22, R7, R13, RZ ;  /* 0x0000000d07167227 */ /* 0x000fc800078e00ff */
[C---:B------:R-:W-:Y:S02]  /*29f0*/  IMAD R4, R14.reuse, R6, R4 ;  /* 0x000000060e047224 */ /* 0x040fe400078e0204 */
[----:B------:R-:W-:Y:S02]  /*2a00*/  VIADD R0, R29, 0x54 ;  /* 0x000000541d007836 */ /* 0x000fe40000000000 */
[----:B------:R-:W-:Y:S02]  /*2a10*/  IMAD.MOV R22, RZ, RZ, -R22 ;  /* 0x000000ffff167224 */ /* 0x000fe400078e0a16 */
[----:B------:R-:W-:Y:S01]  /*2a20*/  @!P2 IMAD.IADD R11, R11, 0x1, -R14 ;  /* 0x000000010b0ba824 */ /* 0x000fe200078e0a0e */
[C---:B------:R-:W-:Y:S01]  /*2a30*/  ISETP.GT.U32.AND P2, PT, R14.reuse, R4, PT ;  /* 0x000000040e00720c */ /* 0x040fe20003f44070 */
[----:B------:R-:W-:Y:S01]  /*2a40*/  VIADD R17, R29, 0x53 ;  /* 0x000000531d117836 */ /* 0x000fe20000000000 */
[----:B------:R-:W-:Y:S01]  /*2a50*/  IABS R16, R0 ;  /* 0x0000000000107213 */ /* 0x000fe20000000000 */
[----:B------:R-:W-:-:S02]  /*2a60*/  IMAD R13, R14, R22, R13 ;  /* 0x000000160e0d7224 */ /* 0x000fc400078e020d */
[----:B------:R-:W-:Y:S01]  /*2a70*/  @!P6 IMAD.IADD R15, R15, 0x1, -R14 ;  /* 0x000000010f0fe824 */ /* 0x000fe200078e0a0e */
[----:B------:R-:W-:Y:S01]  /*2a80*/  IABS R5, R17 ;  /* 0x0000001100057213 */ /* 0x000fe20000000000 */
[----:B------:R-:W-:Y:S01]  /*2a90*/  IMAD.HI.U32 R21, R7, R16, RZ ;  /* 0x0000001007157227 */ /* 0x000fe200078e00ff */
[----:B------:R-:W-:-:S03]  /*2aa0*/  ISETP.GT.U32.AND P6, PT, R14, R13, PT ;  /* 0x0000000d0e00720c */ /* 0x000fc60003fc4070 */
[----:B------:R-:W-:Y:S02]  /*2ab0*/  VIADD R9, R29, 0x52 ;  /* 0x000000521d097836 */ /* 0x000fe40000000000 */
[----:B------:R-:W-:-:S04]  /*2ac0*/  IMAD.HI.U32 R6, R7, R5, RZ ;  /* 0x0000000507067227 */ /* 0x000fc800078e00ff */
[----:B------:R-:W-:Y:S02]  /*2ad0*/  IMAD.MOV R21, RZ, RZ, -R21 ;  /* 0x000000ffff157224 */ /* 0x000fe400078e0a15 */
[----:B------:R-:W-:Y:S01]  /*2ae0*/  @!P5 IMAD.MOV R12, RZ, RZ, -R12 ;  /* 0x000000ffff0cd224 */ /* 0x000fe200078e0a0c */
[----:B------:R-:W-:Y:S01]  /*2af0*/  ISETP.GE.AND P5, PT, R2, RZ, PT ;  /* 0x000000ff0200720c */ /* 0x000fe20003fa6270 */
[----:B------:R-:W-:Y:S01]  /*2b00*/  @!P2 IMAD.IADD R4, R4, 0x1, -R14 ;  /* 0x000000010404a824 */ /* 0x000fe200078e0a0e */
[----:B------:R-:W-:Y:S01]  /*2b10*/  IABS R2, R9 ;  /* 0x0000000900027213 */ /* 0x000fe20000000000 */
[----:B------:R-:W-:Y:S01]  /*2b20*/  IMAD.MOV R22, RZ, RZ, -R6 ;  /* 0x000000ffff167224 */ /* 0x000fe200078e0a06 */
[C---:B------:R-:W-:Y:S01]  /*2b30*/  ISETP.GT.U32.AND P2, PT, R14.reuse, R11, PT ;  /* 0x0000000b0e00720c */ /* 0x040fe20003f44070 */
[----:B------:R-:W-:Y:S01]  /*2b40*/  IMAD R6, R14, R21, R16 ;  /* 0x000000150e067224 */ /* 0x000fe200078e0210 */
[----:B------:R0:W-:Y:S01]  /*2b50*/  STL [R1+0x15c], R12 ;  /* 0x00015c0c01007387 */ /* 0x0001e20000100800 */
[----:B------:R-:W-:-:S02]  /*2b60*/  IMAD.MOV.U32 R23, RZ, RZ, R10 ;  /* 0x000000ffff177224 */ /* 0x000fc400078e000a */
[----:B------:R-:W-:Y:S01]  /*2b70*/  @!P6 IMAD.IADD R13, R13, 0x1, -R14 ;  /* 0x000000010d0de824 */ /* 0x000fe200078e0a0e */
[C---:B------:R-:W-:Y:S01]  /*2b80*/  ISETP.GT.U32.AND P6, PT, R14.reuse, R4, PT ;  /* 0x000000040e00720c */ /* 0x040fe20003fc4070 */
[----:B------:R-:W-:Y:S01]  /*2b90*/  @!P0 IMAD.MOV R20, RZ, RZ, -R20 ;  /* 0x000000ffff148224 */ /* 0x000fe200078e0a14 */
[C---:B------:R-:W-:Y:S01]  /*2ba0*/  ISETP.GT.U32.AND P0, PT, R14.reuse, R6, PT ;  /* 0x000000060e00720c */ /* 0x040fe20003f04070 */
[----:B------:R-:W-:Y:S01]  /*2bb0*/  @!P1 IMAD.MOV R23, RZ, RZ, -R23 ;  /* 0x000000ffff179224 */ /* 0x000fe200078e0a17 */
[C---:B------:R-:W-:Y:S01]  /*2bc0*/  ISETP.GT.U32.AND P1, PT, R14.reuse, R15, PT ;  /* 0x0000000f0e00720c */ /* 0x040fe20003f24070 */
[----:B------:R-:W-:Y:S02]  /*2bd0*/  IMAD R5, R14, R22, R5 ;  /* 0x000000160e057224 */ /* 0x000fe400078e0205 */
[----:B0-----:R-:W-:Y:S01]  /*2be0*/  IMAD.HI.U32 R12, R7, R2, RZ ;  /* 0x00000002070c7227 */ /* 0x001fe200078e00ff */
[----:B------:R-:W-:Y:S03]  /*2bf0*/  STL [R1+0x11c], R23 ;  /* 0x00011c1701007387 */ /* 0x000fe60000100800 */
[----:B------:R-:W-:Y:S01]  /*2c00*/  VIADD R10, R29, 0x50 ;  /* 0x000000501d0a7836 */ /* 0x000fe20000000000 */
[----:B------:R-:W-:Y:S01]  /*2c10*/  IADD3 R16, -R12, RZ, RZ ;  /* 0x000000ff0c107210 */ /* 0x000fe20007ffe1ff */
[----:B------:R-:W-:-:S02]  /*2c20*/  IMAD.MOV.U32 R21, RZ, RZ, R8 ;  /* 0x000000ffff157224 */ /* 0x000fc400078e0008 */
[----:B------:R-:W-:Y:S01]  /*2c30*/  @!P2 IMAD.IADD R11, R11, 0x1, -R14 ;  /* 0x000000010b0ba824 */ /* 0x000fe200078e0a0e */
[C---:B------:R-:W-:Y:S01]  /*2c40*/  ISETP.GT.U32.AND P2, PT, R14.reuse, R5, PT ;  /* 0x000000050e00720c */ /* 0x040fe20003f44070 */
[----:B------:R-:W-:Y:S01]  /*2c50*/  VIADD R12, R29, 0x51 ;  /* 0x000000511d0c7836 */ /* 0x000fe20000000000 */
[----:B------:R-:W-:Y:S01]  /*2c60*/  IABS R8, R10 ;  /* 0x0000000a00087213 */ /* 0x000fe20000000000 */
[C---:B------:R-:W-:Y:S02]  /*2c70*/  IMAD R2, R14.reuse, R16, R2 ;  /* 0x000000100e027224 */ /* 0x040fe400078e0202 */
[----:B------:R-:W-:Y:S01]  /*2c80*/  @!P4 IMAD.MOV R21, RZ, RZ, -R21 ;  /* 0x000000ffff15c224 */ /* 0x000fe200078e0a15 */
[----:B------:R-:W-:Y:S01]  /*2c90*/  ISETP.GT.U32.AND P4, PT, R14, R13, PT ;  /* 0x0000000d0e00720c */ /* 0x000fe20003f84070 */
[--C-:B------:R-:W-:Y:S01]  /*2ca0*/  @!P6 IMAD.IADD R4, R4, 0x1, -R14.reuse ;  /* 0x000000010404e824 */ /* 0x100fe200078e0a0e */
[----:B------:R-:W-:Y:S01]  /*2cb0*/  IABS R16, R12 ;  /* 0x0000000c00107213 */ /* 0x000fe20000000000 */
[--C-:B------:R-:W-:Y:S01]  /*2cc0*/  @!P0 IMAD.IADD R6, R6, 0x1, -R14.reuse ;  /* 0x0000000106068824 */ /* 0x100fe200078e0a0e */
[----:B------:R-:W-:Y:S01]  /*2cd0*/  ISETP.GT.U32.AND P6, PT, R14, R2, PT ;  /* 0x000000020e00720c */ /* 0x000fe20003fc4070 */
[----:B------:R-:W-:Y:S01]  /*2ce0*/  IMAD.MOV.U32 R22, RZ, RZ, R11 ;  /* 0x000000ffff167224 */ /* 0x000fe200078e000b */
[----:B------:R0:W-:Y:S01]  /*2cf0*/  STL [R1+0x118], R21 ;  /* 0x0001181501007387 */ /* 0x0001e20000100800 */
[----:B------:R-:W-:Y:S01]  /*2d00*/  @!P1 IMAD.IADD R15, R15, 0x1, -R14 ;  /* 0x000000010f0f9824 */ /* 0x000fe200078e0a0e */
[----:B------:R-:W-:Y:S01]  /*2d10*/  ISETP.GE.AND P1, PT, R18, RZ, PT ;  /* 0x000000ff1200720c */ /* 0x000fe20003f26270 */
[----:B------:R-:W-:Y:S01]  /*2d20*/  IMAD.HI.U32 R18, R7, R8, RZ ;  /* 0x0000000807127227 */ /* 0x000fe200078e00ff */
[----:B------:R1:W-:Y:S01]  /*2d30*/  STL [R1+0x114], R20 ;  /* 0x0001141401007387 */ /* 0x0003e20000100800 */
[----:B------:R-:W-:-:S02]  /*2d40*/  ISETP.GE.AND P0, PT, R0, RZ, PT ;  /* 0x000000ff0000720c */ /* 0x000fc40003f06270 */
[----:B------:R-:W-:Y:S01]  /*2d50*/  @!P5 IMAD.MOV R22, RZ, RZ, -R22 ;  /* 0x000000ffff16d224 */ /* 0x000fe200078e0a16 */
[----:B------:R-:W-:Y:S01]  /*2d60*/  ISETP.GT.U32.AND P5, PT, R14, R6, PT ;  /* 0x000000060e00720c */ /* 0x000fe20003fa4070 */
[--C-:B------:R-:W-:Y:S01]  /*2d70*/  @!P2 IMAD.IADD R5, R5, 0x1, -R14.reuse ;  /* 0x000000010505a824 */ /* 0x100fe200078e0a0e */
[----:B------:R-:W-:Y:S01]  /*2d80*/  IADD3 R18, -R18, RZ, RZ ;  /* 0x000000ff12127210 */ /* 0x000fe20007ffe1ff */
[----:B0-----:R-:W-:Y:S01]  /*2d90*/  IMAD.MOV.U32 R21, RZ, RZ, R15 ;  /* 0x000000ffff157224 */ /* 0x001fe200078e000f */
[----:B------:R-:W-:Y:S01]  /*2da0*/  STL [R1+0x110], R22 ;  /* 0x0001101601007387 */ /* 0x000fe20000100800 */
[----:B------:R-:W-:Y:S01]  /*2db0*/  @!P4 IMAD.IADD R13, R13, 0x1, -R14 ;  /* 0x000000010d0dc824 */ /* 0x000fe200078e0a0e */
[----:B------:R-:W-:Y:S01]  /*2dc0*/  ISETP.GE.AND P4, PT, R19, RZ, PT ;  /* 0x000000ff1300720c */ /* 0x000fe20003f86270 */
[----:B-1----:R-:W-:Y:S01]  /*2dd0*/  IMAD.HI.U32 R20, R7, R16, RZ ;  /* 0x0000001007147227 */ /* 0x002fe200078e00ff */
[----:B------:R-:W-:-:S03]  /*2de0*/  ISETP.GE.AND P2, PT, R17, RZ, PT ;  /* 0x000000ff1100720c */ /* 0x000fc60003f46270 */
[----:B------:R-:W-:Y:S02]  /*2df0*/  IMAD.MOV R20, RZ, RZ, -R20 ;  /* 0x000000ffff147224 */ /* 0x000fe400078e0a14 */
[----:B------:R-:W-:Y:S01]  /*2e00*/  @!P3 IMAD.MOV R21, RZ, RZ, -R21 ;  /* 0x000000ffff15b224 */ /* 0x000fe200078e0a15 */
[C---:B------:R-:W-:Y:S01]  /*2e10*/  ISETP.GT.U32.AND P3, PT, R14.reuse, R5, PT ;  /* 0x000000050e00720c */ /* 0x040fe20003f64070 */
[C---:B------:R-:W-:Y:S02]  /*2e20*/  IMAD R0, R14.reuse, R20, R16 ;  /* 0x000000140e007224 */ /* 0x040fe400078e0210 */
[----:B------:R-:W-:Y:S01]  /*2e30*/  IMAD.MOV.U32 R15, RZ, RZ, R4 ;  /* 0x000000ffff0f7224 */ /* 0x000fe200078e0004 */
[----:B------:R-:W-:Y:S01]  /*2e40*/  STL [R1+0x10c], R21 ;  /* 0x00010c1501007387 */ /* 0x000fe20000100800 */
[----:B------:R-:W-:Y:S02]  /*2e50*/  IMAD R8, R14, R18, R8 ;  /* 0x000000120e087224 */ /* 0x000fe400078e0208 */
[----:B------:R-:W-:-:S02]  /*2e60*/  @!P6 IMAD.IADD R2, R2, 0x1, -R14 ;  /* 0x000000010202e824 */ /* 0x000fc400078e0a0e */
[----:B------:R-:W-:Y:S01]  /*2e70*/  @!P1 IMAD.MOV R15, RZ, RZ, -R15 ;  /* 0x000000ffff0f9224 */ /* 0x000fe200078e0a0f */
[C---:B------:R-:W-:Y:S01]  /*2e80*/  ISETP.GT.U32.AND P1, PT, R14.reuse, R0, PT ;  /* 0x000000000e00720c */ /* 0x040fe20003f24070 */
[----:B------:R-:W-:Y:S01]  /*2e90*/  VIADD R11, R29, 0x4f ;  /* 0x0000004f1d0b7836 */ /* 0x000fe20000000000 */
[----:B------:R-:W-:Y:S01]  /*2ea0*/  ISETP.GT.U32.AND P6, PT, R14, R2, PT ;  /* 0x000000020e00720c */ /* 0x000fe20003fc4070 */
[--C-:B------:R-:W-:Y:S01]  /*2eb0*/  @!P5 IMAD.IADD R6, R6, 0x1, -R14.reuse ;  /* 0x000000010606d824 */ /* 0x100fe200078e0a0e */
[----:B------:R-:W-:Y:S01]  /*2ec0*/  ISETP.GT.U32.AND P5, PT, R14, R8, PT ;  /* 0x000000080e00720c */ /* 0x000fe20003fa4070 */
[----:B------:R0:W-:Y:S01]  /*2ed0*/  STL [R1+0x108], R15 ;  /* 0x0001080f01007387 */ /* 0x0001e20000100800 */
[----:B------:R-:W-:Y:S01]  /*2ee0*/  @!P4 IMAD.MOV R13, RZ, RZ, -R13 ;  /* 0x000000ffff0dc224 */ /* 0x000fe200078e0a0d */
[----:B------:R-:W-:Y:S01]  /*2ef0*/  ISETP.GE.AND P4, PT, R9, RZ, PT ;  /* 0x000000ff0900720c */ /* 0x000fe20003f86270 */
[----:B------:R-:W-:Y:S01]  /*2f00*/  @!P3 IMAD.IADD R5, R5, 0x1, -R14 ;  /* 0x000000010505b824 */ /* 0x000fe200078e0a0e */
[----:B------:R-:W-:Y:S01]  /*2f10*/  ISETP.GE.AND P3, PT, R12, RZ, PT ;  /* 0x000000ff0c00720c */ /* 0x000fe20003f66270 */
[C---:B------:R-:W-:Y:S01]  /*2f20*/  VIADD R4, R29.reuse, 0x4e ;  /* 0x0000004e1d047836 */ /* 0x040fe20000000000 */
[----:B------:R1:W-:Y:S01]  /*2f30*/  STL [R1+0x104], R13 ;  /* 0x0001040d01007387 */ /* 0x0003e20000100800 */
[----:B------:R-:W-:Y:S01]  /*2f40*/  IMAD.MOV.U32 R16, RZ, RZ, R6 ;  /* 0x000000ffff107224 */ /* 0x000fe200078e0006 */
[----:B------:R-:W-:Y:S01]  /*2f50*/  @!P1 IADD3 R0, R0, -R14, RZ ;  /* 0x8000000e00009210 */ /* 0x000fe20007ffe0ff */
[----:B------:R-:W-:Y:S01]  /*2f60*/  VIADD R24, R29, 0x8 ;  /* 0x000000081d187836 */ /* 0x000fe20000000000 */
[----:B0-----:R-:W-:Y:S01]  /*2f70*/  IABS R15, R11 ;  /* 0x0000000b000f7213 */ /* 0x001fe20000000000 */
[--C-:B------:R-:W-:Y:S01]  /*2f80*/  @!P6 IMAD.IADD R2, R2, 0x1, -R14.reuse ;  /* 0x000000010202e824 */ /* 0x100fe200078e0a0e */
[----:B------:R-:W-:Y:S01]  /*2f90*/  IABS R9, R4 ;  /* 0x0000000400097213 */ /* 0x000fe20000000000 */
[----:B------:R-:W-:Y:S01]  /*2fa0*/  @!P5 IMAD.IADD R8, R8, 0x1, -R14 ;  /* 0x000000010808d824 */ /* 0x000fe200078e0a0e */
[----:B------:R-:W-:Y:S01]  /*2fb0*/  ISETP.GE.AND P6, PT, R10, RZ, PT ;  /* 0x000000ff0a00720c */ /* 0x000fe20003fc6270 */
[----:B------:R-:W-:Y:S01]  /*2fc0*/  IMAD.HI.U32 R12, R7, R15, RZ ;  /* 0x0000000f070c7227 */ /* 0x000fe200078e00ff */
[----:B------:R-:W-:-:S02]  /*2fd0*/  ISETP.GE.AND P5, PT, R4, RZ, PT ;  /* 0x000000ff0400720c */ /* 0x000fc40003fa6270 */
[----:B------:R-:W-:Y:S01]  /*2fe0*/  ISETP.GE.AND P1, PT, R11, RZ, PT ;  /* 0x000000ff0b00720c */ /* 0x000fe20003f26270 */
[----:B------:R-:W-:Y:S02]  /*2ff0*/  IMAD.MOV R12, RZ, RZ, -R12 ;  /* 0x000000ffff0c7224 */ /* 0x000fe400078e0a0c */
[----:B-1----:R-:W-:Y:S02]  /*3000*/  IMAD.MOV.U32 R13, RZ, RZ, R5 ;  /* 0x000000ffff0d7224 */ /* 0x002fe400078e0005 */
[----:B------:R-:W-:Y:S01]  /*3010*/  @!P0 IMAD.MOV R16, RZ, RZ, -R16 ;  /* 0x000000ffff108224 */ /* 0x000fe200078e0a10 */
[C---:B------:R-:W-:Y:S01]  /*3020*/  ISETP.GT.U32.AND P0, PT, R14.reuse, R0, PT ;  /* 0x000000000e00720c */ /* 0x040fe20003f04070 */
[----:B------:R-:W-:Y:S01]  /*3030*/  @!P2 IMAD.MOV R13, RZ, RZ, -R13 ;  /* 0x000000ffff0da224 */ /* 0x000fe200078e0a0d */
[C---:B------:R-:W-:Y:S01]  /*3040*/  ISETP.GT.U32.AND P2, PT, R14.reuse, R8, PT ;  /* 0x000000080e00720c */ /* 0x040fe20003f44070 */
[----:B------:R-:W-:Y:S01]  /*3050*/  IMAD R15, R14, R12, R15 ;  /* 0x0000000c0e0f7224 */ /* 0x000fe200078e020f */
[----:B------:R-:W-:Y:S01]  /*3060*/  STL [R1+0x100], R16 ;  /* 0x0001001001007387 */ /* 0x000fe20000100800 */
[----:B------:R-:W-:-:S02]  /*3070*/  IMAD.MOV.U32 R5, RZ, RZ, R2 ;  /* 0x000000ffff057224 */ /* 0x000fc400078e0002 */
[----:B------:R-:W-:Y:S01]  /*3080*/  IMAD.HI.U32 R10, R7, R9, RZ ;  /* 0x00000009070a7227 */ /* 0x000fe200078e00ff */
[----:B------:R0:W-:Y:S03]  /*3090*/  STL [R1+0xfc], R13 ;  /* 0x0000fc0d01007387 */ /* 0x0001e60000100800 */
[----:B------:R-:W-:Y:S01]  /*30a0*/  @!P4 IMAD.MOV R5, RZ, RZ, -R5 ;  /* 0x000000ffff05c224 */ /* 0x000fe200078e0a05 */
[----:B------:R-:W-:Y:S01]  /*30b0*/  ISETP.GT.U32.AND P4, PT, R14, R15, PT ;  /* 0x0000000f0e00720c */ /* 0x000fe20003f84070 */
[----:B------:R-:W-:Y:S02]  /*30c0*/  IMAD.MOV R10, RZ, RZ, -R10 ;  /* 0x000000ffff0a7224 */ /* 0x000fe400078e0a0a */
[----:B------:R-:W-:Y:S01]  /*30d0*/  @!P0 IMAD.IADD R0, R0, 0x1, -R14 ;  /* 0x0000000100008824 */ /* 0x000fe200078e0a0e */
[----:B------:R1:W-:Y:S01]  /*30e0*/  STL [R1+0x144], R5 ;  /* 0x0001440501007387 */ /* 0x0003e20000100800 */
[----:B------:R-:W-:-:S02]  /*30f0*/  IMAD R9, R14, R10, R9 ;  /* 0x0000000a0e097224 */ /* 0x000fc400078e0209 */
[----:B------:R-:W-:Y:S02]  /*3100*/  @!P2 IMAD.IADD R8, R8, 0x1, -R14 ;  /* 0x000000010808a824 */ /* 0x000fe400078e0a0e */
[----:B0-----:R-:W-:Y:S01]  /*3110*/  VIADD R13, R29, 0x4d ;  /* 0x0000004d1d0d7836 */ /* 0x001fe20000000000 */
[C---:B------:R-:W-:Y:S01]  /*3120*/  ISETP.GT.U32.AND P2, PT, R14.reuse, R9, PT ;  /* 0x000000090e00720c */ /* 0x040fe20003f44070 */
[----:B------:R-:W-:Y:S02]  /*3130*/  IMAD.MOV.U32 R6, RZ, RZ, R0 ;  /* 0x000000ffff067224 */ /* 0x000fe400078e0000 */
[----:B------:R-:W-:Y:S01]  /*3140*/  @!P4 IMAD.IADD R15, R15, 0x1, -R14 ;  /* 0x000000010f0fc824 */ /* 0x000fe200078e0a0e */
[----:B------:R-:W-:Y:S01]  /*3150*/  ISETP.GE.AND P0, PT, R13, RZ, PT ;  /* 0x000000ff0d00720c */ /* 0x000fe20003f06270 */
[C---:B------:R-:W-:Y:S01]  /*3160*/  VIADD R2, R29.reuse, 0x4c ;  /* 0x0000004c1d027836 */ /* 0x040fe20000000000 */
[----:B------:R-:W-:Y:S01]  /*3170*/  IABS R13, R13 ;  /* 0x0000000d000d7213 */ /* 0x000fe20000000000 */
[----:B------:R-:W-:Y:S01]  /*3180*/  @!P3 IMAD.MOV R6, RZ, RZ, -R6 ;  /* 0x000000ffff06b224 */ /* 0x000fe200078e0a06 */
[----:B------:R-:W-:Y:S01]  /*3190*/  ISETP.GT.U32.AND P3, PT, R14, R15, PT ;  /* 0x0000000f0e00720c */ /* 0x000fe20003f64070 */
[----:B-1----:R-:W-:Y:S01]  /*31a0*/  VIADD R5, R29, 0x4b ;  /* 0x0000004b1d057836 */ /* 0x002fe20000000000 */
[----:B------:R-:W-:Y:S01]  /*31b0*/  IABS R4, R2 ;  /* 0x0000000200047213 */ /* 0x000fe20000000000 */
[----:B------:R-:W-:Y:S01]  /*31c0*/  @!P6 IMAD.MOV R8, RZ, RZ, -R8 ;  /* 0x000000ffff08e224 */ /* 0x000fe200078e0a08 */
[----:B------:R0:W-:Y:S01]  /*31d0*/  STL [R1+0x150], R6 ;  /* 0x0001500601007387 */ /* 0x0001e20000100800 */
[----:B------:R-:W-:Y:S01]  /*31e0*/  @!P2 IMAD.IADD R9, R9, 0x1, -R14 ;  /* 0x000000010909a824 */ /* 0x000fe200078e0a0e */
[----:B------:R-:W-:Y:S01]  /*31f0*/  IABS R11, R5 ;  /* 0x00000005000b7213 */ /* 0x000fe20000000000 */
[----:B------:R-:W-:Y:S01]  /*3200*/  VIADD R10, R29, 0x48 ;  /* 0x000000481d0a7836 */ /* 0x000fe20000000000 */
[----:B------:R-:W-:Y:S01]  /*3210*/  MOV R0, R4 ;  /* 0x0000000400007202 */ /* 0x000fe20000000f00 */
[----:B------:R1:W-:Y:S01]  /*3220*/  STL [R1+0x154], R8 ;  /* 0x0001540801007387 */ /* 0x0003e20000100800 */
[----:B------:R-:W-:Y:S01]  /*3230*/  ISETP.GE.AND P4, PT, R2, RZ, PT ;  /* 0x000000ff0200720c */ /* 0x000fe20003f86270 */
[----:B------:R-:W-:Y:S01]  /*3240*/  IMAD.HI.U32 R2, R7, R11, RZ ;  /* 0x0000000b07027227 */ /* 0x000fe200078e00ff */
[----:B------:R-:W-:-:S02]  /*3250*/  ISETP.GT.U32.AND P2, PT, R14, R9, PT ;  /* 0x000000090e00720c */ /* 0x000fc40003f44070 */
[----:B------:R-:W-:Y:S01]  /*3260*/  ISETP.GE.AND P6, PT, R5, RZ, PT ;  /* 0x000000ff0500720c */ /* 0x000fe20003fc6270 */
[----:B0-----:R-:W-:Y:S01]  /*3270*/  IMAD.HI.U32 R6, R7, R13, RZ ;  /* 0x0000000d07067227 */ /* 0x001fe200078e00ff */
[----:B------:R-:W-:-:S03]  /*3280*/  IABS R12, R10 ;  /* 0x0000000a000c7213 */ /* 0x000fc60000000000 */
[----:B------:R-:W-:Y:S02]  /*3290*/  IMAD.MOV R6, RZ, RZ, -R6 ;  /* 0x000000ffff067224 */ /* 0x000fe400078e0a06 */
[----:B------:R-:W-:-:S04]  /*32a0*/  IMAD.HI.U32 R4, R7, R0, RZ ;  /* 0x0000000007047227 */ /* 0x000fc800078e00ff */
[C---:B------:R-:W-:Y:S02]  /*32b0*/  IMAD R13, R14.reuse, R6, R13 ;  /* 0x000000060e0d7224 */ /* 0x040fe400078e020d */
[----:B------:R-:W-:Y:S02]  /*32c0*/  IMAD.MOV R5, RZ, RZ, -R2 ;  /* 0x000000ffff057224 */ /* 0x000fe400078e0a02 */
[----:B------:R-:W-:Y:S01]  /*32d0*/  @!P3 IMAD.IADD R15, R15, 0x1, -R14 ;  /* 0x000000010f0fb824 */ /* 0x000fe200078e0a0e */
[C---:B------:R-:W-:Y:S01]  /*32e0*/  ISETP.GT.U32.AND P3, PT, R14.reuse, R13, PT ;  /* 0x0000000d0e00720c */ /* 0x040fe20003f64070 */
[----:B------:R-:W-:Y:S02]  /*32f0*/  IMAD.MOV R4, RZ, RZ, -R4 ;  /* 0x000000ffff047224 */ /* 0x000fe400078e0a04 */
[----:B------:R-:W-:Y:S02]  /*3300*/  IMAD R11, R14, R5, R11 ;  /* 0x000000050e0b7224 */ /* 0x000fe400078e020b */
[----:B------:R-:W-:-:S02]  /*3310*/  IMAD.MOV.U32 R17, RZ, RZ, R15 ;  /* 0x000000ffff117224 */ /* 0x000fc400078e000f */
[C---:B------:R-:W-:Y:S02]  /*3320*/  IMAD R0, R14.reuse, R4, R0 ;  /* 0x000000040e007224 */ /* 0x040fe400078e0200 */
[----:B------:R-:W-:Y:S01]  /*3330*/  @!P1 IMAD.MOV R17, RZ, RZ, -R17 ;  /* 0x000000ffff119224 */ /* 0x000fe200078e0a11 */
[C---:B------:R-:W-:Y:S01]  /*3340*/  ISETP.GT.U32.AND P1, PT, R14.reuse, R11, PT ;  /* 0x0000000b0e00720c */ /* 0x040fe20003f24070 */
[--C-:B------:R-:W-:Y:S01]  /*3350*/  @!P2 IMAD.IADD R9, R9, 0x1, -R14.reuse ;  /* 0x000000010909a824 */ /* 0x100fe200078e0a0e */
[----:B------:R-:W-:Y:S01]  /*3360*/  ISETP.GT.U32.AND P2, PT, R14, R0, PT ;  /* 0x000000000e00720c */ /* 0x000fe20003f44070 */
[C---:B------:R-:W-:Y:S01]  /*3370*/  VIADD R2, R29.reuse, 0x4a ;  /* 0x0000004a1d027836 */ /* 0x040fe20000000000 */
[----:B------:R0:W-:Y:S01]  /*3380*/  STL [R1+0x14c], R17 ;  /* 0x00014c1101007387 */ /* 0x0001e20000100800 */
[----:B-1----:R-:W-:Y:S02]  /*3390*/  VIADD R8, R29, 0x49 ;  /* 0x000000491d087836 */ /* 0x002fe40000000000 */
[----:B------:R-:W-:Y:S01]  /*33a0*/  @!P3 IMAD.IADD R13, R13, 0x1, -R14 ;  /* 0x000000010d0db824 */ /* 0x000fe200078e0a0e */
[----:B------:R-:W-:Y:S01]  /*33b0*/  IABS R6, R2 ;  /* 0x0000000200067213 */ /* 0x000fe20000000000 */
[----:B------:R-:W-:Y:S01]  /*33c0*/  VIADD R4, R29, 0x47 ;  /* 0x000000471d047836 */ /* 0x000fe20000000000 */
[----:B------:R-:W-:-:S02]  /*33d0*/  IABS R16, R8 ;  /* 0x0000000800107213 */ /* 0x000fc40000000000 */
[C---:B------:R-:W-:Y:S01]  /*33e0*/  ISETP.GT.U32.AND P3, PT, R14.reuse, R13, PT ;  /* 0x0000000d0e00720c */ /* 0x040fe20003f64070 */
[--C-:B------:R-:W-:Y:S01]  /*33f0*/  @!P1 IMAD.IADD R11, R11, 0x1, -R14.reuse ;  /* 0x000000010b0b9824 */ /* 0x100fe200078e0a0e */
[----:B------:R-:W-:Y:S01]  /*3400*/  MOV R15, R16 ;  /* 0x00000010000f7202 */ /* 0x000fe20000000f00 */
[----:B------:R-:W-:Y:S01]  /*3410*/  IMAD.HI.U32 R16, R7, R6, RZ ;  /* 0x0000000607107227 */ /* 0x000fe200078e00ff */
[----:B------:R-:W-:Y:S02]  /*3420*/  IABS R5, R4 ;  /* 0x0000000400057213 */ /* 0x000fe40000000000 */
[----:B------:R-:W-:Y:S01]  /*3430*/  ISETP.GT.U32.AND P1, PT, R14, R11, PT ;  /* 0x0000000b0e00720c */ /* 0x000fe20003f24070 */
[----:B------:R-:W-:Y:S02]  /*3440*/  @!P2 IMAD.IADD R0, R0, 0x1, -R14 ;  /* 0x000000010000a824 */ /* 0x000fe400078e0a0e */
[----:B0-----:R-:W-:Y:S02]  /*3450*/  IMAD.MOV.U32 R17, RZ, RZ, R9 ;  /* 0x000000ffff117224 */ /* 0x001fe400078e0009 */
[----:B------:R-:W-:Y:S01]  /*3460*/  IMAD.MOV R16, RZ, RZ, -R16 ;  /* 0x000000ffff107224 */ /* 0x000fe200078e0a10 */
[----:B------:R-:W-:Y:S01]  /*3470*/  ISETP.GT.U32.AND P2, PT, R14, R0, PT ;  /* 0x000000000e00720c */ /* 0x000fe20003f44070 */
[----:B------:R-:W-:-:S02]  /*3480*/  IMAD.MOV.U32 R9, RZ, RZ, R12 ;  /* 0x000000ffff097224 */ /* 0x000fc400078e000c */
[----:B------:R-:W-:Y:S01]  /*3490*/  @!P5 IMAD.MOV R17, RZ, RZ, -R17 ;  /* 0x000000ffff11d224 */ /* 0x000fe200078e0a11 */
[----:B------:R-:W-:Y:S01]  /*34a0*/  ISETP.GE.AND P5, PT, R2, RZ, PT ;  /* 0x000000ff0200720c */ /* 0x000fe20003fa6270 */
[C---:B------:R-:W-:Y:S02]  /*34b0*/  IMAD R2, R14.reuse, R16, R6 ;  /* 0x000000100e027224 */ /* 0x040fe400078e0206 */
[----:B------:R-:W-:Y:S01]  /*34c0*/  IMAD.HI.U32 R6, R7, R9, RZ ;  /* 0x0000000907067227 */ /* 0x000fe200078e00ff */
[----:B------:R0:W-:Y:S03]  /*34d0*/  STL [R1+0x148], R17 ;  /* 0x0001481101007387 */ /* 0x0001e60000100800 */
[----:B------:R-:W-:Y:S01]  /*34e0*/  @!P3 IMAD.IADD R13, R13, 0x1, -R14 ;  /* 0x000000010d0db824 */ /* 0x000fe200078e0a0e */
[----:B------:R-:W-:Y:S01]  /*34f0*/  ISETP.GT.U32.AND P3, PT, R14, R2, PT ;  /* 0x000000020e00720c */ /* 0x000fe20003f64070 */
[----:B------:R-:W-:-:S04]  /*3500*/  IMAD.HI.U32 R16, R7, R15, RZ ;  /* 0x0000000f07107227 */ /* 0x000fc800078e00ff */
[----:B------:R-:W-:-:S04]  /*3510*/  IMAD.HI.U32 R12, R7, R5, RZ ;  /* 0x00000005070c7227 */ /* 0x000fc800078e00ff */
[----:B------:R-:W-:Y:S02]  /*3520*/  IMAD.MOV R6, RZ, RZ, -R6 ;  /* 0x000000ffff067224 */ /* 0x000fe400078e0a06 */
[----:B------:R-:W-:Y:S02]  /*3530*/  IMAD.MOV R16, RZ, RZ, -R16 ;  /* 0x000000ffff107224 */ /* 0x000fe400078e0a10 */
[----:B------:R-:W-:Y:S02]  /*3540*/  IMAD.MOV R12, RZ, RZ, -R12 ;  /* 0x000000ffff0c7224 */ /* 0x000fe400078e0a0c */
[C---:B------:R-:W-:Y:S02]  /*3550*/  IMAD R9, R14.reuse, R6, R9 ;  /* 0x000000060e097224 */ /* 0x040fe400078e0209 */
[--C-:B------:R-:W-:Y:S02]  /*3560*/  @!P1 IMAD.IADD R11, R11, 0x1, -R14.reuse ;  /* 0x000000010b0b9824 */ /* 0x100fe400078e0a0e */
[----:B------:R-:W-:Y:S01]  /*3570*/  VIADD R6, R29, 0x46 ;  /* 0x000000461d067836 */ /* 0x000fe20000000000 */
[----:B------:R-:W-:Y:S01]  /*3580*/  ISETP.GT.U32.AND P1, PT, R14, R9, PT ;  /* 0x000000090e00720c */ /* 0x000fe20003f24070 */
[----:B------:R-:W-:Y:S01]  /*3590*/  @!P2 IMAD.IADD R0, R0, 0x1, -R14 ;  /* 0x000000010000a824 */ /* 0x000fe200078e0a0e */
[----:B------:R-:W-:Y:S01]  /*35a0*/  ISETP.GE.AND P2, PT, R8, RZ, PT ;  /* 0x000000ff0800720c */ /* 0x000fe20003f46270 */
[----:B0-----:R-:W-:-:S02]  /*35b0*/  IMAD.MOV.U32 R17, RZ, RZ, R13 ;  /* 0x000000ffff117224 */ /* 0x001fc400078e000d */
[C---:B------:R-:W-:Y:S02]  /*35c0*/  IMAD R8, R14.reuse, R16, R15 ;  /* 0x000000100e087224 */ /* 0x040fe400078e020f */
[----:B------:R-:W-:Y:S01]  /*35d0*/  IMAD R5, R14, R12, R5 ;  /* 0x0000000c0e057224 */ /* 0x000fe200078e0205 */
[----:B------:R-:W-:Y:S01]  /*35e0*/  IABS R12, R6 ;  /* 0x00000006000c7213 */ /* 0x000fe20000000000 */
[----:B------:R-:W-:Y:S01]  /*35f0*/  IMAD.MOV.U32 R13, RZ, RZ, R11 ;  /* 0x000000ffff0d7224 */ /* 0x000fe200078e000b */
[----:B------:R-:W-:Y:S01]  /*3600*/  @!P0 IADD3 R17, -R17, RZ, RZ ;  /* 0x000000ff11118210 */ /* 0x000fe20007ffe1ff */
[----:B------:R-:W-:Y:S01]  /*3610*/  @!P3 IMAD.IADD R2, R2, 0x1, -R14 ;  /* 0x000000010202b824 */ /* 0x000fe200078e0a0e */
[C---:B------:R-:W-:Y:S01]  /*3620*/  ISETP.GT.U32.AND P0, PT, R14.reuse, R8, PT ;  /* 0x000000080e00720c */ /* 0x040fe20003f04070 */
[----:B------:R-:W-:Y:S02]  /*3630*/  IMAD.MOV.U32 R15, RZ, RZ, R0 ;  /* 0x000000ffff0f7224 */ /* 0x000fe400078e0000 */
[----:B------:R-:W-:Y:S01]  /*3640*/  @!P6 IMAD.MOV R13, RZ, RZ, -R13 ;  /* 0x000000ffff0de224 */ /* 0x000fe200078e0a0d */
[C---:B------:R-:W-:Y:S01]  /*3650*/  ISETP.GT.U32.AND P6, PT, R14.reuse, R5, PT ;  /* 0x000000050e00720c */ /* 0x040fe20003fc4070 */
[----:B------:R-:W-:Y:S01]  /*3660*/  IMAD.MOV.U32 R0, RZ, RZ, R12 ;  /* 0x000000ffff007224 */ /* 0x000fe200078e000c */
[----:B------:R-:W-:Y:S01]  /*3670*/  ISETP.GT.U32.AND P3, PT, R14, R2, PT ;  /* 0x000000020e00720c */ /* 0x000fe20003f64070 */
[----:B------:R-:W-:Y:S01]  /*3680*/  @!P4 IMAD.MOV R15, RZ, RZ, -R15 ;  /* 0x000000ffff0fc224 */ /* 0x000fe200078e0a0f */
[----:B------:R-:W-:Y:S01]  /*3690*/  ISETP.GE.AND P4, PT, R10, RZ, PT ;  /* 0x000000ff0a00720c */ /* 0x000fe20003f86270 */
[----:B------:R-:W-:Y:S01]  /*36a0*/  VIADD R10, R29, 0x45 ;  /* 0x000000451d0a7836 */ /* 0x000fe20000000000 */
[----:B------:R-:W-:Y:S01]  /*36b0*/  STL [R1+0x130], R17 ;  /* 0x0001301101007387 */ /* 0x000fe20000100800 */
[----:B------:R-:W-:-:S03]  /*36c0*/  IMAD.HI.U32 R11, R7, R0, RZ ;  /* 0x00000000070b7227 */ /* 0x000fc600078e00ff */
[----:B------:R-:W-:Y:S01]  /*36d0*/  IABS R16, R10 ;  /* 0x0000000a00107213 */ /* 0x000fe20000000000 */
[--C-:B------:R-:W-:Y:S01]  /*36e0*/  @!P1 IMAD.IADD R9, R9, 0x1, -R14.reuse ;  /* 0x0000000109099824 */ /* 0x100fe200078e0a0e */
[----:B------:R-:W-:Y:S01]  /*36f0*/  STL [R1+0x13c], R15 ;  /* 0x00013c0f01007387 */ /* 0x000fe20000100800 */
[----:B------:R-:W-:Y:S02]  /*3700*/  IMAD.MOV R11, RZ, RZ, -R11 ;  /* 0x000000ffff0b7224 */ /* 0x000fe400078e0a0b */
[--C-:B------:R-:W-:Y:S01]  /*3710*/  @!P0 IMAD.IADD R8, R8, 0x1, -R14.reuse ;  /* 0x0000000108088824 */ /* 0x100fe200078e0a0e */
[----:B------:R-:W-:Y:S01]  /*3720*/  ISETP.GE.AND P0, PT, R6, RZ, PT ;  /* 0x000000ff0600720c */ /* 0x000fe20003f06270 */
[----:B------:R-:W-:Y:S01]  /*3730*/  @!P6 IMAD.IADD R5, R5, 0x1, -R14 ;  /* 0x000000010505e824 */ /* 0x000fe200078e0a0e */
[C---:B------:R-:W-:Y:S01]  /*3740*/  ISETP.GT.U32.AND P6, PT, R14.reuse, R9, PT ;  /* 0x000000090e00720c */ /* 0x040fe20003fc4070 */
[C---:B------:R-:W-:Y:S01]  /*3750*/  IMAD R0, R14.reuse, R11, R0 ;  /* 0x0000000b0e007224 */ /* 0x040fe200078e0200 */
[----:B------:R-:W-:Y:S01]  /*3760*/  ISETP.GT.U32.AND P1, PT, R14, R8, PT ;  /* 0x000000080e00720c */ /* 0x000fe20003f24070 */
[----:B------:R-:W-:Y:S01]  /*3770*/  IMAD.HI.U32 R11, R7, R16, RZ ;  /* 0x00000010070b7227 */ /* 0x000fe200078e00ff */
[----:B------:R0:W-:Y:S03]  /*3780*/  STL [R1+0x140], R13 ;  /* 0x0001400d01007387 */ /* 0x0001e60000100800 */
[----:B------:R-:W-:Y:S01]  /*3790*/  @!P3 IMAD.IADD R2, R2, 0x1, -R14 ;  /* 0x000000010202b824 */ /* 0x000fe200078e0a0e */
[----:B------:R-:W-:Y:S01]  /*37a0*/  ISETP.GE.AND P3, PT, R4, RZ, PT ;  /* 0x000000ff0400720c */ /* 0x000fe20003f66270 */
[----:B------:R-:W-:-:S02]  /*37b0*/  IMAD.MOV R11, RZ, RZ, -R11 ;  /* 0x000000ffff0b7224 */ /* 0x000fc400078e0a0b */
[----:B------:R-:W-:Y:S01]  /*37c0*/  IMAD.MOV.U32 R12, RZ, RZ, R2 ;  /* 0x000000ffff0c7224 */ /* 0x000fe200078e0002 */
[----:B------:R-:W-:Y:S01]  /*37d0*/  IADD3 R2, R29, 0x43, RZ ;  /* 0x000000431d027810 */ /* 0x000fe20007ffe0ff */
[C---:B------:R-:W-:Y:S02]  /*37e0*/  IMAD R16, R14.reuse, R11, R16 ;  /* 0x0000000b0e107224 */ /* 0x040fe400078e0210 */
[----:B------:R-:W-:Y:S01]  /*37f0*/  @!P5 IMAD.MOV R12, RZ, RZ, -R12 ;  /* 0x000000ffff0cd224 */ /* 0x000fe200078e0a0c */
[C---:B------:R-:W-:Y:S01]  /*3800*/  ISETP.GT.U32.AND P5, PT, R14.reuse, R5, PT ;  /* 0x000000050e00720c */ /* 0x040fe20003fa4070 */
[--C-:B------:R-:W-:Y:S01]  /*3810*/  @!P6 IMAD.IADD R9, R9, 0x1, -R14.reuse ;  /* 0x000000010909e824 */ /* 0x100fe200078e0a0e */
[----:B------:R-:W-:Y:S01]  /*3820*/  ISETP.GT.U32.AND P6, PT, R14, R16, PT ;  /* 0x000000100e00720c */ /* 0x000fe20003fc4070 */
[C---:B------:R-:W-:Y:S01]  /*3830*/  VIADD R4, R29.reuse, 0x44 ;  /* 0x000000441d047836 */ /* 0x040fe20000000000 */
[----:B0-----:R-:W-:Y:S01]  /*3840*/  IABS R13, R2 ;  /* 0x00000002000d7213 */ /* 0x001fe20000000000 */
[----:B------:R-:W-:Y:S01]  /*3850*/  @!P1 IMAD.IADD R8, R8, 0x1, -R14 ;  /* 0x0000000108089824 */ /* 0x000fe200078e0a0e */
[----:B------:R-:W-:Y:S01]  /*3860*/  ISETP.GT.U32.AND P1, PT, R14, R0, PT ;  /* 0x000000000e00720c */ /* 0x000fe20003f24070 */
[----:B------:R-:W-:Y:S01]  /*3870*/  VIADD R6, R29, 0x42 ;  /* 0x000000421d067836 */ /* 0x000fe20000000000 */
[----:B------:R-:W-:Y:S01]  /*3880*/  IABS R15, R4 ;  /* 0x00000004000f7213 */ /* 0x000fe20000000000 */
[----:B------:R0:W-:Y:S01]  /*3890*/  STL [R1+0x168], R12 ;  /* 0x0001680c01007387 */ /* 0x0001e20000100800 */
[----:B------:R-:W-:-:S04]  /*38a0*/  IMAD.HI.U32 R11, R7, R13, RZ ;  /* 0x0000000d070b7227 */ /* 0x000fc800078e00ff */
[----:B------:R-:W-:Y:S01]  /*38b0*/  @!P5 IMAD.IADD R5, R5, 0x1, -R14 ;  /* 0x000000010505d824 */ /* 0x000fe200078e0a0e */
[----:B------:R-:W-:Y:S01]  /*38c0*/  ISETP.GE.AND P5, PT, R10, RZ, PT ;  /* 0x000000ff0a00720c */ /* 0x000fe20003fa6270 */
[----:B------:R-:W-:Y:S01]  /*38d0*/  IMAD.HI.U32 R10, R7, R15, RZ ;  /* 0x0000000f070a7227 */ /* 0x000fe200078e00ff */
[----:B0-----:R-:W-:-:S03]  /*38e0*/  IABS R12, R6 ;  /* 0x00000006000c7213 */ /* 0x001fc60000000000 */
[--C-:B------:R-:W-:Y:S02]  /*38f0*/  @!P6 IMAD.IADD R16, R16, 0x1, -R14.reuse ;  /* 0x000000011010e824 */ /* 0x100fe400078e0a0e */
[----:B------:R-:W-:Y:S01]  /*3900*/  @!P1 IMAD.IADD R0, R0, 0x1, -R14 ;  /* 0x0000000100009824 */ /* 0x000fe200078e0a0e */
[----:B------:R-:W-:Y:S01]  /*3910*/  ISETP.GE.AND P1, PT, R4, RZ, PT ;  /* 0x000000ff0400720c */ /* 0x000fe20003f26270 */
[----:B------:R-:W-:Y:S01]  /*3920*/  IMAD.MOV R10, RZ, RZ, -R10 ;  /* 0x000000ffff0a7224 */ /* 0x000fe200078e0a0a */
[----:B------:R-:W-:Y:S01]  /*3930*/  ISETP.GT.U32.AND P6, PT, R14, R16, PT ;  /* 0x000000100e00720c */ /* 0x000fe20003fc4070 */
[----:B------:R-:W-:Y:S02]  /*3940*/  IMAD.MOV.U32 R17, RZ, RZ, R8 ;  /* 0x000000ffff117224 */ /* 0x000fe400078e0008 */
[----:B------:R-:W-:-:S04]  /*3950*/  IMAD.HI.U32 R4, R7, R12, RZ ;  /* 0x0000000c07047227 */ /* 0x000fc800078e00ff */
[----:B------:R-:W-:Y:S02]  /*3960*/  IMAD.MOV R8, RZ, RZ, -R11 ;  /* 0x000000ffff087224 */ /* 0x000fe400078e0a0b */
[C---:B------:R-:W-:Y:S02]  /*3970*/  IMAD R15, R14.reuse, R10, R15 ;  /* 0x0000000a0e0f7224 */ /* 0x040fe400078e020f */
[----:B------:R-:W-:Y:S02]  /*3980*/  IMAD.MOV.U32 R11, RZ, RZ, R5 ;  /* 0x000000ffff0b7224 */ /* 0x000fe400078e0005 */
[----:B------:R-:W-:Y:S02]  /*3990*/  IMAD.MOV R4, RZ, RZ, -R4 ;  /* 0x000000ffff047224 */ /* 0x000fe400078e0a04 */
[C---:B------:R-:W-:Y:S01]  /*39a0*/  IMAD R13, R14.reuse, R8, R13 ;  /* 0x000000080e0d7224 */ /* 0x040fe200078e020d */
[----:B------:R-:W-:Y:S01]  /*39b0*/  @!P3 IADD3 R11, -R11, RZ, RZ ;  /* 0x000000ff0b0bb210 */ /* 0x000fe20007ffe1ff */
[----:B------:R-:W-:Y:S01]  /*39c0*/  @!P4 IMAD.MOV R9, RZ, RZ, -R9 ;  /* 0x000000ffff09c224 */ /* 0x000fe200078e0a09 */
[C---:B------:R-:W-:Y:S01]  /*39d0*/  ISETP.GT.U32.AND P4, PT, R14.reuse, R15, PT ;  /* 0x0000000f0e00720c */ /* 0x040fe20003f84070 */
[----:B------:R-:W-:Y:S01]  /*39e0*/  @!P2 IMAD.MOV R17, RZ, RZ, -R17 ;  /* 0x000000ffff11a224 */ /* 0x000fe200078e0a11 */
[C---:B------:R-:W-:Y:S01]  /*39f0*/  ISETP.GT.U32.AND P2, PT, R14.reuse, R0, PT ;  /* 0x000000000e00720c */ /* 0x040fe20003f44070 */
[C---:B------:R-:W-:Y:S01]  /*3a00*/  IMAD R12, R14.reuse, R4, R12 ;  /* 0x000000040e0c7224 */ /* 0x040fe200078e020c */
[----:B------:R-:W-:Y:S01]  /*3a10*/  ISETP.GT.U32.AND P3, PT, R14, R13, PT ;  /* 0x0000000d0e00720c */ /* 0x000fe20003f64070 */
[----:B------:R-:W-:Y:S01]  /*3a20*/  @!P6 IMAD.IADD R16, R16, 0x1, -R14 ;  /* 0x000000011010e824 */ /* 0x000fe200078e0a0e */
[----:B------:R-:W-:Y:S01]  /*3a30*/  STL [R1+0x138], R17 ;  /* 0x0001381101007387 */ /* 0x000fe20000100800 */
[----:B------:R-:W-:Y:S01]  /*3a40*/  VIADD R5, R29, 0x41 ;  /* 0x000000411d057836 */ /* 0x000fe20000000000 */
[----:B------:R-:W-:Y:S01]  /*3a50*/  ISETP.GT.U32.AND P6, PT, R14, R12, PT ;  /* 0x0000000c0e00720c */ /* 0x000fe20003fc4070 */
[----:B------:R-:W-:Y:S01]  /*3a60*/  @!P5 IMAD.MOV R16, RZ, RZ, -R16 ;  /* 0x000000ffff10d224 */ /* 0x000fe200078e0a10 */
[----:B------:R0:W-:Y:S02]  /*3a70*/  STL [R1+0xf8], R9 ;  /* 0x0000f80901007387 */ /* 0x0001e40000100800 */
[----:B------:R-:W-:Y:S01]  /*3a80*/  IABS R4, R5 ;  /* 0x0000000500047213 */ /* 0x000fe20000000000 */
[--C-:B------:R-:W-:Y:S01]  /*3a90*/  @!P4 IMAD.IADD R15, R15, 0x1, -R14.reuse ;  /* 0x000000010f0fc824 */ /* 0x100fe200078e0a0e */
[----:B------:R-:W-:Y:S01]  /*3aa0*/  ISETP.GE.AND P4, PT, R6, RZ, PT ;  /* 0x000000ff0600720c */ /* 0x000fe20003f86270 */
[--C-:B------:R-:W-:Y:S01]  /*3ab0*/  @!P2 IMAD.IADD R0, R0, 0x1, -R14.reuse ;  /* 0x000000010000a824 */ /* 0x100fe200078e0a0e */
[----:B------:R-:W-:Y:S01]  /*3ac0*/  ISETP.GE.AND P2, PT, R2, RZ, PT ;  /* 0x000000ff0200720c */ /* 0x000fe20003f46270 */
[----:B------:R-:W-:Y:S01]  /*3ad0*/  @!P3 IMAD.IADD R13, R13, 0x1, -R14 ;  /* 0x000000010d0db824 */ /* 0x000fe200078e0a0e */
[----:B------:R-:W-:Y:S01]  /*3ae0*/  ISETP.GT.U32.AND P3, PT, R14, R15, PT ;  /* 0x0000000f0e00720c */ /* 0x000fe20003f64070 */
[----:B------:R-:W-:Y:S01]  /*3af0*/  IMAD.HI.U32 R8, R7, R4, RZ ;  /* 0x0000000407087227 */ /* 0x000fe200078e00ff */
[----:B------:R1:W-:Y:S03]  /*3b00*/  STL [R1+0x12c], R11 ;  /* 0x00012c0b01007387 */ /* 0x0003e60000100800 */
[----:B0-----:R-:W-:-:S02]  /*3b10*/  VIADD R9, R29, 0x40 ;  /* 0x000000401d097836 */ /* 0x001fc40000000000 */
[----:B------:R-:W-:Y:S01]  /*3b20*/  @!P6 IMAD.IADD R12, R12, 0x1, -R14 ;  /* 0x000000010c0ce824 */ /* 0x000fe200078e0a0e */
[----:B------:R-:W-:Y:S01]  /*3b30*/  ISETP.GT.U32.AND P6, PT, R14, R13, PT ;  /* 0x0000000d0e00720c */ /* 0x000fe20003fc4070 */
[----:B------:R-:W-:Y:S01]  /*3b40*/  IMAD.MOV.U32 R10, RZ, RZ, R0 ;  /* 0x000000ffff0a7224 */ /* 0x000fe200078e0000 */
[----:B------:R-:W-:Y:S01]  /*3b50*/  IABS R2, R9 ;  /* 0x0000000900027213 */ /* 0x000fe20000000000 */
[----:B------:R-:W-:Y:S02]  /*3b60*/  IMAD.MOV R8, RZ, RZ, -R8 ;  /* 0x000000ffff087224 */ /* 0x000fe400078e0a08 */
[----:B------:R-:W-:Y:S02]  /*3b70*/  @!P3 IMAD.IADD R15, R15, 0x1, -R14 ;  /* 0x000000010f0fb824 */ /* 0x000fe400078e0a0e */
[----:B------:R-:W-:-:S04]  /*3b80*/  IMAD.HI.U32 R0, R7, R2, RZ ;  /* 0x0000000207007227 */ /* 0x000fc800078e00ff */
[----:B------:R-:W-:Y:S02]  /*3b90*/  IMAD.MOV R0, RZ, RZ, -R0 ;  /* 0x000000ffff007224 */ /* 0x000fe400078e0a00 */
[C---:B------:R-:W-:Y:S02]  /*3ba0*/  IMAD R4, R14.reuse, R8, R4 ;  /* 0x000000080e047224 */ /* 0x040fe400078e0204 */
[C---:B------:R-:W-:Y:S02]  /*3bb0*/  IMAD R2, R14.reuse, R0, R2 ;  /* 0x000000000e027224 */ /* 0x040fe400078e0202 */
[----:B------:R-:W-:Y:S01]  /*3bc0*/  @!P6 IMAD.IADD R13, R13, 0x1, -R14 ;  /* 0x000000010d0de824 */ /* 0x000fe200078e0a0e */
[C---:B------:R-:W-:Y:S01]  /*3bd0*/  ISETP.GT.U32.AND P3, PT, R14.reuse, R4, PT ;  /* 0x000000040e00720c */ /* 0x040fe20003f64070 */
[C---:B------:R-:W-:Y:S01]  /*3be0*/  VIADD R6, R29.reuse, 0x3f ;  /* 0x0000003f1d067836 */ /* 0x040fe20000000000 */
[C---:B------:R-:W-:Y:S01]  /*3bf0*/  ISETP.GT.U32.AND P6, PT, R14.reuse, R2, PT ;  /* 0x000000020e00720c */ /* 0x040fe20003fc4070 */
[----:B------:R-:W-:Y:S01]  /*3c00*/  @!P0 IMAD.MOV R10, RZ, RZ, -R10 ;  /* 0x000000ffff0a8224 */ /* 0x000fe200078e0a0a */
[----:B------:R-:W-:Y:S01]  /*3c10*/  ISETP.GT.U32.AND P0, PT, R14, R12, PT ;  /* 0x0000000c0e00720c */ /* 0x000fe20003f04070 */
[C---:B------:R-:W-:Y:S01]  /*3c20*/  VIADD R8, R29.reuse, 0x3e ;  /* 0x0000003e1d087836 */ /* 0x040fe20000000000 */
[----:B------:R-:W-:Y:S01]  /*3c30*/  IABS R17, R6 ;  /* 0x0000000600117213 */ /* 0x000fe20000000000 */
[----:B------:R-:W-:Y:S01]  /*3c40*/  VIADD R0, R29, 0x3d ;  /* 0x0000003d1d007836 */ /* 0x000fe20000000000 */
[----:B------:R0:W-:Y:S01]  /*3c50*/  STL [R1+0x134], R10 ;  /* 0x0001340a01007387 */ /* 0x0001e20000100800 */
[----:B------:R-:W-:Y:S01]  /*3c60*/  @!P1 IMAD.MOV R15, RZ, RZ, -R15 ;  /* 0x000000ffff0f9224 */ /* 0x000fe200078e0a0f */
[----:B-1----:R-:W-:Y:S01]  /*3c70*/  IABS R11, R8 ;  /* 0x00000008000b7213 */ /* 0x002fe20000000000 */
[----:B------:R-:W-:Y:S01]  /*3c80*/  IMAD.HI.U32 R18, R7, R17, RZ ;  /* 0x0000001107127227 */ /* 0x000fe200078e00ff */
[----:B------:R-:W-:Y:S03]  /*3c90*/  STL [R1+0xf4], R16 ;  /* 0x0000f41001007387 */ /* 0x000fe60000100800 */
[--C-:B------:R-:W-:Y:S01]  /*3ca0*/  @!P3 IMAD.IADD R4, R4, 0x1, -R14.reuse ;  /* 0x000000010404b824 */ /* 0x100fe200078e0a0e */
[----:B------:R-:W-:Y:S01]  /*3cb0*/  ISETP.GE.AND P3, PT, R9, RZ, PT ;  /* 0x000000ff0900720c */ /* 0x000fe20003f66270 */
[----:B------:R-:W-:Y:S01]  /*3cc0*/  @!P6 IMAD.IADD R2, R2, 0x1, -R14 ;  /* 0x000000010202e824 */ /* 0x000fe200078e0a0e */
[----:B------:R-:W-:Y:S01]  /*3cd0*/  @!P0 IADD3 R12, R12, -R14, RZ ;  /* 0x8000000e0c0c8210 */ /* 0x000fe20007ffe0ff */
[----:B------:R-:W-:Y:S01]  /*3ce0*/  IMAD.MOV R18, RZ, RZ, -R18 ;  /* 0x000000ffff127224 */ /* 0x000fe200078e0a12 */
[C---:B------:R-:W-:Y:S01]  /*3cf0*/  ISETP.GT.U32.AND P5, PT, R14.reuse, R4, PT ;  /* 0x000000040e00720c */ /* 0x040fe20003fa4070 */
[----:B0-----:R-:W-:Y:S01]  /*3d00*/  IMAD.HI.U32 R10, R7, R11, RZ ;  /* 0x0000000b070a7227 */ /* 0x001fe200078e00ff */
[C---:B------:R-:W-:Y:S01]  /*3d10*/  ISETP.GT.U32.AND P6, PT, R14.reuse, R2, PT ;  /* 0x000000020e00720c */ /* 0x040fe20003fc4070 */
[----:B------:R-:W-:Y:S01]  /*3d20*/  STL [R1+0xf0], R15 ;  /* 0x0000f00f01007387 */ /* 0x000fe20000100800 */
[----:B------:R-:W-:Y:S01]  /*3d30*/  ISETP.GE.AND P0, PT, R5, RZ, PT ;  /* 0x000000ff0500720c */ /* 0x000fe20003f06270 */
[----:B------:R-:W-:Y:S01]  /*3d40*/  IMAD R9, R14, R18, R17 ;  /* 0x000000120e097224 */ /* 0x000fe200078e0211 */
[----:B------:R-:W-:Y:S01]  /*3d50*/  IABS R5, R0 ;  /* 0x0000000000057213 */ /* 0x000fe20000000000 */
[----:B------:R-:W-:-:S02]  /*3d60*/  IMAD.MOV R10, RZ, RZ, -R10 ;  /* 0x000000ffff0a7224 */ /* 0x000fc400078e0a0a */
[----:B------:R-:W-:Y:S01]  /*3d70*/  @!P4 IMAD.MOV R12, RZ, RZ, -R12 ;  /* 0x000000ffff0cc224 */ /* 0x000fe200078e0a0c */
[----:B------:R-:W-:Y:S01]  /*3d80*/  ISETP.GT.U32.AND P1, PT, R14, R9, PT ;  /* 0x000000090e00720c */ /* 0x000fe20003f24070 */
[----:B------:R-:W-:Y:S01]  /*3d90*/  @!P2 IMAD.MOV R13, RZ, RZ, -R13 ;  /* 0x000000ffff0da224 */ /* 0x000fe200078e0a0d */
[----:B------:R-:W-:Y:S01]  /*3da0*/  ISETP.GE.AND P4, PT, R8, RZ, PT ;  /* 0x000000ff0800720c */ /* 0x000fe20003f86270 */
[----:B------:R-:W-:Y:S01]  /*3db0*/  IMAD.HI.U32 R8, R7, R5, RZ ;  /* 0x0000000507087227 */ /* 0x000fe200078e00ff */
[----:B------:R-:W-:Y:S02]  /*3dc0*/  ISETP.GE.AND P2, PT, R6, RZ, PT ;  /* 0x000000ff0600720c */ /* 0x000fe40003f46270 */
[----:B------:R0:W-:Y:S01]  /*3dd0*/  STL [R1+0xec], R13 ;  /* 0x0000ec0d01007387 */ /* 0x0001e20000100800 */
[----:B------:R-:W-:Y:S02]  /*3de0*/  IMAD R11, R14, R10, R11 ;  /* 0x0000000a0e0b7224 */ /* 0x000fe400078e020b */
[----:B------:R-:W-:Y:S01]  /*3df0*/  @!P5 IMAD.IADD R4, R4, 0x1, -R14 ;  /* 0x000000010404d824 */ /* 0x000fe200078e0a0e */
[----:B------:R-:W-:Y:S01]  /*3e00*/  ISETP.GE.AND P5, PT, R0, RZ, PT ;  /* 0x000000ff0000720c */ /* 0x000fe20003fa6270 */
[----:B------:R-:W-:Y:S01]  /*3e10*/  IMAD.MOV R0, RZ, RZ, -R8 ;  /* 0x000000ffff007224 */ /* 0x000fe200078e0a08 */
[----:B------:R1:W-:Y:S01]  /*3e20*/  STL [R1+0xe8], R12 ;  /* 0x0000e80c01007387 */ /* 0x0003e20000100800 */
[----:B------:R-:W-:Y:S01]  /*3e30*/  @!P6 IMAD.IADD R2, R2, 0x1, -R14 ;  /* 0x000000010202e824 */ /* 0x000fe200078e0a0e */
[C---:B------:R-:W-:Y:S01]  /*3e40*/  ISETP.GT.U32.AND P6, PT, R14.reuse, R11, PT ;  /* 0x0000000b0e00720c */ /* 0x040fe20003fc4070 */
[----:B------:R-:W-:-:S02]  /*3e50*/  IMAD R0, R14, R0, R5 ;  /* 0x000000000e007224 */ /* 0x000fc400078e0205 */
[----:B------:R-:W-:Y:S02]  /*3e60*/  @!P1 IMAD.IADD R9, R9, 0x1, -R14 ;  /* 0x0000000109099824 */ /* 0x000fe400078e0a0e */
[C---:B------:R-:W-:Y:S02]  /*3e70*/  VIADD R6, R29.reuse, 0x3c ;  /* 0x0000003c1d067836 */ /* 0x040fe40000000000 */
[----:B0-----:R-:W-:Y:S01]  /*3e80*/  IMAD.MOV.U32 R13, RZ, RZ, R4 ;  /* 0x000000ffff0d7224 */ /* 0x001fe200078e0004 */
[C---:B------:R-:W-:Y:S01]  /*3e90*/  ISETP.GT.U32.AND P1, PT, R14.reuse, R9, PT ;  /* 0x000000090e00720c */ /* 0x040fe20003f24070 */
[----:B-1----:R-:W-:Y:S01]  /*3ea0*/  IMAD.MOV.U32 R12, RZ, RZ, R2 ;  /* 0x000000ffff0c7224 */ /* 0x002fe200078e0002 */
[----:B------:R-:W-:Y:S01]  /*3eb0*/  IABS R8, R6 ;  /* 0x0000000600087213 */ /* 0x000fe20000000000 */
[----:B------:R-:W-:Y:S01]  /*3ec0*/  VIADD R2, R29, 0x3b ;  /* 0x0000003b1d027836 */ /* 0x000fe20000000000 */
[----:B------:R-:W-:Y:S01]  /*3ed0*/  @!P0 IADD3 R13, -R13, RZ, RZ ;  /* 0x000000ff0d0d8210 */ /* 0x000fe20007ffe1ff */
[----:B------:R-:W-:Y:S01]  /*3ee0*/  @!P3 IMAD.MOV R12, RZ, RZ, -R12 ;  /* 0x000000ffff0cb224 */ /* 0x000fe200078e0a0c */
[----:B------:R-:W-:Y:S01]  /*3ef0*/  ISETP.GT.U32.AND P3, PT, R14, R0, PT ;  /* 0x000000000e00720c */ /* 0x000fe20003f64070 */
[----:B------:R-:W-:Y:S01]  /*3f00*/  @!P6 IMAD.IADD R11, R11, 0x1, -R14 ;  /* 0x000000010b0be824 */ /* 0x000fe200078e0a0e */
[----:B------:R-:W-:Y:S01]  /*3f10*/  IABS R5, R2 ;  /* 0x0000000200057213 */ /* 0x000fe20000000000 */
[----:B------:R-:W-:Y:S01]  /*3f20*/  IMAD.HI.U32 R4, R7, R8, RZ ;  /* 0x0000000807047227 */ /* 0x000fe200078e00ff */
[----:B------:R0:W-:Y:S01]  /*3f30*/  STL [R1+0xe4], R13 ;  /* 0x0000e40d01007387 */ /* 0x0001e20000100800 */
[----:B------:R-:W-:-:S02]  /*3f40*/  ISETP.GE.AND P0, PT, R6, RZ, PT ;  /* 0x000000ff0600720c */ /* 0x000fc40003f06270 */
[----:B------:R-:W-:Y:S01]  /*3f50*/  ISETP.GT.U32.AND P6, PT, R14, R11, PT ;  /* 0x0000000b0e00720c */ /* 0x000fe20003fc4070 */
[----:B------:R1:W-:Y:S01]  /*3f60*/  STL [R1+0xe0], R12 ;  /* 0x0000e00c01007387 */ /* 0x0003e20000100800 */
[----:B------:R-:W-:Y:S02]  /*3f70*/  IMAD.MOV R4, RZ, RZ, -R4 ;  /* 0x000000ffff047224 */ /* 0x000fe400078e0a04 */
[--C-:B------:R-:W-:Y:S01]  /*3f80*/  @!P1 IMAD.IADD R9, R9, 0x1, -R14.reuse ;  /* 0x0000000109099824 */ /* 0x100fe200078e0a0e */
[----:B------:R-:W-:Y:S01]  /*3f90*/  ISETP.GE.AND P1, PT, R2, RZ, PT ;  /* 0x000000ff0200720c */ /* 0x000fe20003f26270 */
[----:B------:R-:W-:Y:S02]  /*3fa0*/  @!P3 IMAD.IADD R0, R0, 0x1, -R14 ;  /* 0x000000010000b824 */ /* 0x000fe400078e0a0e */
[C---:B------:R-:W-:Y:S02]  /*3fb0*/  IMAD R8, R14.reuse, R4, R8 ;  /* 0x000000040e087224 */ /* 0x040fe400078e0208 */
[----:B0-----:R-:W-:Y:S01]  /*3fc0*/  IMAD.MOV.U32 R13, RZ, RZ, R9 ;  /* 0x000000ffff0d7224 */ /* 0x001fe200078e0009 */
[----:B------:R-:W-:Y:S01]  /*3fd0*/  ISETP.GT.U32.AND P3, PT, R14, R0, PT ;  /* 0x000000000e00720c */ /* 0x000fe20003f64070 */
[----:B-1----:R-:W-:-:S02]  /*3fe0*/  VIADD R12, R29, 0x3a ;  /* 0x0000003a1d0c7836 */ /* 0x002fc40000000000 */
[----:B------:R-:W-:Y:S01]  /*3ff0*/  @!P2 IMAD.MOV R13, RZ, RZ, -R13 ;  /* 0x000000ffff0da224 */ /* 0x000fe200078e0a0d */
[----:B------:R-:W-:Y:S01]  /*4000*/  ISETP.GT.U32.AND P2, PT, R14, R8, PT ;  /* 0x000000080e00720c */ /* 0x000fe20003f44070 */
[----:B------:R-:W-:Y:S01]  /*4010*/  IMAD.HI.U32 R10, R7, R5, RZ ;  /* 0x00000005070a7227 */ /* 0x000fe200078e00ff */
[----:B------:R-:W-:Y:S02]  /*4020*/  IABS R6, R12 ;  /* 0x0000000c00067213 */ /* 0x000fe40000000000 */
[----:B------:R-:W-:Y:S01]  /*4030*/  STL [R1+0xdc], R13 ;  /* 0x0000dc0d01007387 */ /* 0x000fe20000100800 */
[----:B------:R-:W-:Y:S01]  /*4040*/  @!P6 IMAD.IADD R11, R11, 0x1, -R14 ;  /* 0x000000010b0be824 */ /* 0x000fe200078e0a0e */
[----:B------:R-:W-:Y:S01]  /*4050*/  ISETP.GE.AND P6, PT, R12, RZ, PT ;  /* 0x000000ff0c00720c */ /* 0x000fe20003fc6270 */
[----:B------:R-:W-:-:S04]  /*4060*/  IMAD.HI.U32 R9, R7, R6, RZ ;  /* 0x0000000607097227 */ /* 0x000fc800078e00ff */
[----:B------:R-:W-:Y:S02]  /*4070*/  VIADD R2, R29, 0x39 ;  /* 0x000000391d027836 */ /* 0x000fe40000000000 */
[----:B------:R-:W-:Y:S01]  /*4080*/  IMAD.MOV R10, RZ, RZ, -R10 ;  /* 0x000000ffff0a7224 */ /* 0x000fe200078e0a0a */
[----:B------:R-:W-:Y:S01]  /*4090*/  @!P2 IADD3 R8, R8, -R14, RZ ;  /* 0x8000000e0808a210 */ /* 0x000fe20007ffe0ff */
[----:B------:R-:W-:Y:S01]  /*40a0*/  @!P4 IMAD.MOV R11, RZ, RZ, -R11 ;  /* 0x000000ffff0bc224 */ /* 0x000fe200078e0a0b */
[----:B------:R-:W-:Y:S01]  /*40b0*/  IABS R4, R2 ;  /* 0x0000000200047213 */ /* 0x000fe20000000000 */
[----:B------:R-:W-:Y:S01]  /*40c0*/  IMAD.MOV R9, RZ, RZ, -R9 ;  /* 0x000000ffff097224 */ /* 0x000fe200078e0a09 */
[----:B------:R-:W-:Y:S01]  /*40d0*/  ISETP.GE.AND P4, PT, R2, RZ, PT ;  /* 0x000000ff0200720c */ /* 0x000fe20003f86270 */
[----:B------:R-:W-:Y:S01]  /*40e0*/  @!P3 IMAD.IADD R0, R0, 0x1, -R14 ;  /* 0x000000010000b824 */ /* 0x000fe200078e0a0e */
[----:B------:R0:W-:Y:S01]  /*40f0*/  STL [R1+0xd8], R11 ;  /* 0x0000d80b01007387 */ /* 0x0001e20000100800 */
[C---:B------:R-:W-:Y:S01]  /*4100*/  IMAD R5, R14.reuse, R10, R5 ;  /* 0x0000000a0e057224 */ /* 0x040fe200078e0205 */
[C---:B------:R-:W-:Y:S01]  /*4110*/  ISETP.GT.U32.AND P2, PT, R14.reuse, R8, PT ;  /* 0x000000080e00720c */ /* 0x040fe20003f44070 */
[----:B------:R-:W-:-:S02]  /*4120*/  IMAD R2, R14, R9, R6 ;  /* 0x000000090e027224 */ /* 0x000fc400078e0206 */
[----:B------:R-:W-:Y:S01]  /*4130*/  IMAD.HI.U32 R6, R7, R4, RZ ;  /* 0x0000000407067227 */ /* 0x000fe200078e00ff */
[----:B------:R-:W-:-:S03]  /*4140*/  ISETP.GT.U32.AND P3, PT, R14, R5, PT ;  /* 0x000000050e00720c */ /* 0x000fc60003f64070 */
[----:B------:R-:W-:Y:S02]  /*4150*/  VIADD R10, R29, 0x38 ;  /* 0x000000381d0a7836 */ /* 0x000fe40000000000 */
[----:B0-----:R-:W-:Y:S02]  /*4160*/  IMAD.MOV.U32 R11, RZ, RZ, R0 ;  /* 0x000000ffff0b7224 */ /* 0x001fe400078e0000 */
[----:B------:R-:W-:Y:S01]  /*4170*/  IMAD.MOV R0, RZ, RZ, -R6 ;  /* 0x000000ffff007224 */ /* 0x000fe200078e0a06 */
[----:B------:R-:W-:Y:S01]  /*4180*/  IABS R15, R10 ;  /* 0x0000000a000f7213 */ /* 0x000fe20000000000 */
[----:B------:R-:W-:Y:S01]  /*4190*/  @!P5 IMAD.MOV R11, RZ, RZ, -R11 ;  /* 0x000000ffff0bd224 */ /* 0x000fe200078e0a0b */
[C---:B------:R-:W-:Y:S01]  /*41a0*/  ISETP.GT.U32.AND P5, PT, R14.reuse, R2, PT ;  /* 0x000000020e00720c */ /* 0x040fe20003fa4070 */
[----:B------:R-:W-:Y:S02]  /*41b0*/  IMAD R4, R14, R0, R4 ;  /* 0x000000000e047224 */ /* 0x000fe400078e0204 */
[----:B------:R-:W-:Y:S01]  /*41c0*/  @!P3 IMAD.IADD R5, R5, 0x1, -R14 ;  /* 0x000000010505b824 */ /* 0x000fe200078e0a0e */
[----:B------:R0:W-:Y:S01]  /*41d0*/  STL [R1+0xd4], R11 ;  /* 0x0000d40b01007387 */ /* 0x0001e20000100800 */
[----:B------:R-:W-:-:S02]  /*41e0*/  VIADD R6, R29, 0x37 ;  /* 0x000000371d067836 */ /* 0x000fc40000000000 */
[----:B------:R-:W-:Y:S01]  /*41f0*/  @!P2 IMAD.IADD R8, R8, 0x1, -R14 ;  /* 0x000000010808a824 */ /* 0x000fe200078e0a0e */
[C---:B------:R-:W-:Y:S01]  /*4200*/  ISETP.GT.U32.AND P3, PT, R14.reuse, R5, PT ;  /* 0x000000050e00720c */ /* 0x040fe20003f64070 */
[----:B------:R-:W-:Y:S01]  /*4210*/  VIADD R0, R29, 0x36 ;  /* 0x000000361d007836 */ /* 0x000fe20000000000 */
[----:B------:R-:W-:Y:S01]  /*4220*/  ISETP.GT.U32.AND P2, PT, R14, R4, PT ;  /* 0x000000040e00720c */ /* 0x000fe20003f44070 */
[----:B------:R-:W-:Y:S01]  /*4230*/  IMAD.MOV.U32 R12, RZ, RZ, R8 ;  /* 0x000000ffff0c7224 */ /* 0x000fe200078e0008 */
[----:B------:R-:W-:Y:S01]  /*4240*/  IABS R13, R6 ;  /* 0x00000006000d7213 */ /* 0x000fe20000000000 */
[----:B------:R-:W-:Y:S01]  /*4250*/  @!P5 IMAD.IADD R2, R2, 0x1, -R14 ;  /* 0x000000010202d824 */ /* 0x000fe200078e0a0e */
[----:B0-----:R-:W-:Y:S01]  /*4260*/  IABS R11, R0 ;  /* 0x00000000000b7213 */ /* 0x001fe20000000000 */
[----:B------:R-:W-:Y:S01]  /*4270*/  @!P0 IMAD.MOV R12, RZ, RZ, -R12 ;  /* 0x000000ffff0c8224 */ /* 0x000fe200078e0a0c */
[----:B------:R-:W-:Y:S01]  /*4280*/  ISETP.GE.AND P0, PT, R10, RZ, PT ;  /* 0x000000ff0a00720c */ /* 0x000fe20003f06270 */
[----:B------:R-:W-:Y:S01]  /*4290*/  IMAD.HI.U32 R8, R7, R13, RZ ;  /* 0x0000000d07087227 */ /* 0x000fe200078e00ff */
[----:B------:R-:W-:-:S02]  /*42a0*/  ISETP.GT.U32.AND P5, PT, R14, R2, PT ;  /* 0x000000020e00720c */ /* 0x000fc40003fa4070 */
[----:B------:R0:W-:Y:S01]  /*42b0*/  STL [R1+0xd0], R12 ;  /* 0x0000d00c01007387 */ /* 0x0001e20000100800 */
[----:B------:R-:W-:Y:S02]  /*42c0*/  IMAD.MOV R8, RZ, RZ, -R8 ;  /* 0x000000ffff087224 */ /* 0x000fe400078e0a08 */
[--C-:B------:R-:W-:Y:S01]  /*42d0*/  @!P3 IMAD.IADD R5, R5, 0x1, -R14.reuse ;  /* 0x000000010505b824 */ /* 0x100fe200078e0a0e */
[----:B------:R-:W-:Y:S01]  /*42e0*/  ISETP.GE.AND P3, PT, R6, RZ, PT ;  /* 0x000000ff0600720c */ /* 0x000fe20003f66270 */
[--C-:B------:R-:W-:Y:S02]  /*42f0*/  @!P2 IMAD.IADD R4, R4, 0x1, -R14.reuse ;  /* 0x000000010404a824 */ /* 0x100fe400078e0a0e */
[C---:B------:R-:W-:Y:S02]  /*4300*/  IMAD R13, R14.reuse, R8, R13 ;  /* 0x000000080e0d7224 */ /* 0x040fe400078e020d */
[----:B------:R-:W-:Y:S01]  /*4310*/  IMAD.MOV.U32 R16, RZ, RZ, R5 ;  /* 0x000000ffff107224 */ /* 0x000fe200078e0005 */
[----:B------:R-:W-:Y:S01]  /*4320*/  ISETP.GT.U32.AND P2, PT, R14, R4, PT ;  /* 0x000000040e00720c */ /* 0x000fe20003f44070 */
[----:B------:R-:W-:-:S02]  /*4330*/  @!P5 IMAD.IADD R2, R2, 0x1, -R14 ;  /* 0x000000010202d824 */ /* 0x000fc400078e0a0e */
[----:B------:R-:W-:-:S04]  /*4340*/  IMAD.HI.U32 R9, R7, R15, RZ ;  /* 0x0000000f07097227 */ /* 0x000fc800078e00ff */
[----:B0-----:R-:W-:Y:S02]  /*4350*/  IMAD.MOV.U32 R12, RZ, RZ, R2 ;  /* 0x000000ffff0c7224 */ /* 0x001fe400078e0002 */
[----:B------:R-:W-:Y:S01]  /*4360*/  @!P1 IMAD.MOV R16, RZ, RZ, -R16 ;  /* 0x000000ffff109224 */ /* 0x000fe200078e0a10 */
[----:B------:R-:W-:Y:S01]  /*4370*/  ISETP.GT.U32.AND P1, PT, R14, R13, PT ;  /* 0x0000000d0e00720c */ /* 0x000fe20003f24070 */
[----:B------:R-:W-:Y:S02]  /*4380*/  IMAD.MOV R9, RZ, RZ, -R9 ;  /* 0x000000ffff097224 */ /* 0x000fe400078e0a09 */
[----:B------:R-:W-:Y:S01]  /*4390*/  @!P6 IMAD.MOV R12, RZ, RZ, -R12 ;  /* 0x000000ffff0ce224 */ /* 0x000fe200078e0a0c */
[----:B------:R-:W-:Y:S01]  /*43a0*/  STL [R1+0xcc], R16 ;  /* 0x0000cc1001007387 */ /* 0x000fe20000100800 */
[----:B------:R-:W-:Y:S01]  /*43b0*/  IMAD.HI.U32 R10, R7, R11, RZ ;  /* 0x0000000b070a7227 */ /* 0x000fe200078e00ff */
[----:B------:R-:W-:Y:S02]  /*43c0*/  ISETP.GE.AND P6, PT, R0, RZ, PT ;  /* 0x000000ff0000720c */ /* 0x000fe40003fc6270 */
[----:B------:R0:W-:Y:S01]  /*43d0*/  STL [R1+0xc8], R12 ;  /* 0x0000c80c01007387 */ /* 0x0001e20000100800 */
[----:B------:R-:W-:Y:S01]  /*43e0*/  IMAD R15, R14, R9, R15 ;  /* 0x000000090e0f7224 */ /* 0x000fe200078e020f */
[----:B------:R-:W-:Y:S01]  /*43f0*/  IADD3 R6, -R10, RZ, RZ ;  /* 0x000000ff0a067210 */ /* 0x000fe20007ffe1ff */
[----:B------:R-:W-:-:S02]  /*4400*/  @!P2 IMAD.IADD R4, R4, 0x1, -R14 ;  /* 0x000000010404a824 */ /* 0x000fc400078e0a0e */
[----:B------:R-:W-:Y:S01]  /*4410*/  @!P1 IMAD.IADD R13, R13, 0x1, -R14 ;  /* 0x000000010d0d9824 */ /* 0x000fe200078e0a0e */
[C---:B------:R-:W-:Y:S01]  /*4420*/  ISETP.GT.U32.AND P5, PT, R14.reuse, R15, PT ;  /* 0x0000000f0e00720c */ /* 0x040fe20003fa4070 */
[C---:B------:R-:W-:Y:S02]  /*4430*/  IMAD R11, R14.reuse, R6, R11 ;  /* 0x000000060e0b7224 */ /* 0x040fe400078e020b */
[----:B------:R-:W-:Y:S02]  /*4440*/  IMAD.MOV.U32 R6, RZ, RZ, R4 ;  /* 0x000000ffff067224 */ /* 0x000fe400078e0004 */
[C---:B0-----:R-:W-:Y:S01]  /*4450*/  VIADD R12, R29.reuse, 0x34 ;  /* 0x000000341d0c7836 */ /* 0x041fe20000000000 */
[C---:B------:R-:W-:Y:S01]  /*4460*/  ISETP.GT.U32.AND P2, PT, R14.reuse, R11, PT ;  /* 0x0000000b0e00720c */ /* 0x040fe20003f44070 */
[----:B------:R-:W-:Y:S01]  /*4470*/  @!P4 IMAD.MOV R6, RZ, RZ, -R6 ;  /* 0x000000ffff06c224 */ /* 0x000fe200078e0a06 */
[----:B------:R-:W-:Y:S01]  /*4480*/  ISETP.GT.U32.AND P4, PT, R14, R13, PT ;  /* 0x0000000d0e00720c */ /* 0x000fe20003f84070 */
[C---:B------:R-:W-:Y:S01]  /*4490*/  VIADD R5, R29.reuse, 0x35 ;  /* 0x000000351d057836 */ /* 0x040fe20000000000 */
[----:B------:R-:W-:Y:S01]  /*44a0*/  IABS R0, R12 ;  /* 0x0000000c00007213 */ /* 0x000fe20000000000 */
[----:B------:R-:W-:Y:S01]  /*44b0*/  VIADD R10, R29, 0x33 ;  /* 0x000000331d0a7836 */ /* 0x000fe20000000000 */
[----:B------:R0:W-:Y:S01]  /*44c0*/  STL [R1+0xc4], R6 ;  /* 0x0000c40601007387 */ /* 0x0001e20000100800 */
[----:B------:R-:W-:Y:S01]  /*44d0*/  @!P5 IMAD.IADD R15, R15, 0x1, -R14 ;  /* 0x000000010f0fd824 */ /* 0x000fe200078e0a0e */
[----:B------:R-:W-:Y:S01]  /*44e0*/  IABS R2, R5 ;  /* 0x0000000500027213 */ /* 0x000fe20000000000 */
[----:B------:R-:W-:Y:S01]  /*44f0*/  IMAD.HI.U32 R4, R7, R0, RZ ;  /* 0x0000000007047227 */ /* 0x000fe200078e00ff */
[----:B------:R-:W-:-:S02]  /*4500*/  ISETP.GE.AND P5, PT, R5, RZ, PT ;  /* 0x000000ff0500720c */ /* 0x000fc40003fa6270 */
[----:B------:R-:W-:Y:S01]  /*4510*/  ISETP.GT.U32.AND P1, PT, R14, R15, PT ;  /* 0x0000000f0e00720c */ /* 0x000fe20003f24070 */
[----:B------:R-:W-:Y:S01]  /*4520*/  IMAD.HI.U32 R5, R7, R2, RZ ;  /* 0x0000000207057227 */ /* 0x000fe200078e00ff */
[----:B------:R-:W-:Y:S02]  /*4530*/  IADD3 R4, -R4, RZ, RZ ;  /* 0x000000ff04047210 */ /* 0x000fe40007ffe1ff */
[----:B0-----:R-:W-:Y:S01]  /*4540*/  IABS R6, R10 ;  /* 0x0000000a00067213 */ /* 0x001fe20000000000 */
[----:B------:R-:W-:Y:S02]  /*4550*/  @!P4 IMAD.IADD R13, R13, 0x1, -R14 ;  /* 0x000000010d0dc824 */ /* 0x000fe400078e0a0e */
[C---:B------:R-:W-:Y:S02]  /*4560*/  IMAD R0, R14.reuse, R4, R0 ;  /* 0x000000040e007224 */ /* 0x040fe400078e0200 */
[----:B------:R-:W-:Y:S02]  /*4570*/  IMAD.MOV R5, RZ, RZ, -R5 ;  /* 0x000000ffff057224 */ /* 0x000fe400078e0a05 */
[----:B------:R-:W-:Y:S01]  /*4580*/  @!P2 IMAD.IADD R11, R11, 0x1, -R14 ;  /* 0x000000010b0ba824 */ /* 0x000fe200078e0a0e */
[C---:B------:R-:W-:Y:S01]  /*4590*/  ISETP.GT.U32.AND P4, PT, R14.reuse, R0, PT ;  /* 0x000000000e00720c */ /* 0x040fe20003f84070 */
[----:B------:R-:W-:-:S02]  /*45a0*/  IMAD R2, R14, R5, R2 ;  /* 0x000000050e027224 */ /* 0x000fc400078e0202 */
[----:B------:R-:W-:Y:S01]  /*45b0*/  @!P1 IMAD.IADD R15, R15, 0x1, -R14 ;  /* 0x000000010f0f9824 */ /* 0x000fe200078e0a0e */
[C---:B------:R-:W-:Y:S01]  /*45c0*/  ISETP.GT.U32.AND P2, PT, R14.reuse, R11, PT ;  /* 0x0000000b0e00720c */ /* 0x040fe20003f44070 */
[----:B------:R-:W-:Y:S01]  /*45d0*/  VIADD R5, R29, 0x32 ;  /* 0x000000321d057836 */ /* 0x000fe20000000000 */
[----:B------:R-:W-:Y:S01]  /*45e0*/  ISETP.GT.U32.AND P1, PT, R14, R2, PT ;  /* 0x000000020e00720c */ /* 0x000fe20003f24070 */
[----:B------:R-:W-:Y:S02]  /*45f0*/  IMAD.MOV.U32 R16, RZ, RZ, R15 ;  /* 0x000000ffff107224 */ /* 0x000fe400078e000f */
[----:B------:R-:W-:Y:S01]  /*4600*/  IMAD.HI.U32 R4, R7, R6, RZ ;  /* 0x0000000607047227 */ /* 0x000fe200078e00ff */
[----:B------:R-:W-:-:S03]  /*4610*/  IABS R8, R5 ;  /* 0x0000000500087213 */ /* 0x000fc60000000000 */
[----:B------:R-:W-:Y:S02]  /*4620*/  @!P4 IMAD.IADD R0, R0, 0x1, -R14 ;  /* 0x000000010000c824 */ /* 0x000fe400078e0a0e */
[----:B------:R-:W-:Y:S01]  /*4630*/  @!P0 IMAD.MOV R16, RZ, RZ, -R16 ;  /* 0x000000ffff108224 */ /* 0x000fe200078e0a10 */
[----:B------:R-:W-:Y:S01]  /*4640*/  ISETP.GE.AND P0, PT, R10, RZ, PT ;  /* 0x000000ff0a00720c */ /* 0x000fe20003f06270 */
[----:B------:R-:W-:Y:S01]  /*4650*/  IMAD.MOV R4, RZ, RZ, -R4 ;  /* 0x000000ffff047224 */ /* 0x000fe200078e0a04 */
[----:B------:R-:W-:Y:S01]  /*4660*/  ISETP.GT.U32.AND P4, PT, R14, R0, PT ;  /* 0x000000000e00720c */ /* 0x000fe20003f84070 */
[----:B------:R-:W-:Y:S01]  /*4670*/  IMAD.HI.U32 R10, R7, R8, RZ ;  /* 0x00000008070a7227 */ /* 0x000fe200078e00ff */
[----:B------:R-:W-:Y:S03]  /*4680*/  STL [R1+0xc0], R16 ;  /* 0x0000c01001007387 */ /* 0x000fe60000100800 */
[--C-:B------:R-:W-:Y:S01]  /*4690*/  @!P2 IMAD.IADD R11, R11, 0x1, -R14.reuse ;  /* 0x000000010b0ba824 */ /* 0x100fe200078e0a0e */
[----:B------:R-:W-:Y:S01]  /*46a0*/  ISETP.GE.AND P2, PT, R12, RZ, PT ;  /* 0x000000ff0c00720c */ /* 0x000fe20003f46270 */
[----:B------:R-:W-:-:S02]  /*46b0*/  @!P1 IMAD.IADD R2, R2, 0x1, -R14 ;  /* 0x0000000102029824 */ /* 0x000fc400078e0a0e */
[C---:B------:R-:W-:Y:S02]  /*46c0*/  IMAD R6, R14.reuse, R4, R6 ;  /* 0x000000040e067224 */ /* 0x040fe400078e0206 */
[----:B------:R-:W-:Y:S01]  /*46d0*/  IMAD.MOV R10, RZ, RZ, -R10 ;  /* 0x000000ffff0a7224 */ /* 0x000fe200078e0a0a */
[C---:B------:R-:W-:Y:S01]  /*46e0*/  ISETP.GT.U32.AND P1, PT, R14.reuse, R2, PT ;  /* 0x000000020e00720c */ /* 0x040fe20003f24070 */
[----:B------:R-:W-:Y:S01]  /*46f0*/  @!P6 IMAD.MOV R11, RZ, RZ, -R11 ;  /* 0x000000ffff0be224 */ /* 0x000fe200078e0a0b */
[----:B------:R-:W-:Y:S01]  /*4700*/  ISETP.GE.AND P6, PT, R5, RZ, PT ;  /* 0x000000ff0500720c */ /* 0x000fe20003fc6270 */
[----:B------:R-:W-:Y:S01]  /*4710*/  @!P3 IMAD.MOV R13, RZ, RZ, -R13 ;  /* 0x000000ffff0db224 */ /* 0x000fe200078e0a0d */
[C---:B------:R-:W-:Y:S01]  /*4720*/  ISETP.GT.U32.AND P3, PT, R14.reuse, R6, PT ;  /* 0x000000060e00720c */ /* 0x040fe20003f64070 */
[----:B------:R-:W-:Y:S02]  /*4730*/  IMAD R5, R14, R10, R8 ;  /* 0x0000000a0e057224 */ /* 0x000fe400078e0208 */
[--C-:B------:R-:W-:Y:S01]  /*4740*/  @!P4 IMAD.IADD R0, R0, 0x1, -R14.reuse ;  /* 0x000000010000c824 */ /* 0x100fe200078e0a0e */
[----:B------:R-:W-:Y:S01]  /*4750*/  STL [R1+0xbc], R13 ;  /* 0x0000bc0d01007387 */ /* 0x000fe20000100800 */
[C---:B------:R-:W-:Y:S01]  /*4760*/  VIADD R9, R29.reuse, 0x31 ;  /* 0x000000311d097836 */ /* 0x040fe20000000000 */
[----:B------:R-:W-:Y:S01]  /*4770*/  ISETP.GT.U32.AND P4, PT, R14, R5, PT ;  /* 0x000000050e00720c */ /* 0x000fe20003f84070 */
[----:B------:R-:W-:Y:S01]  /*4780*/  VIADD R8, R29, 0x2f ;  /* 0x0000002f1d087836 */ /* 0x000fe20000000000 */
[----:B------:R0:W-:Y:S01]  /*4790*/  STL [R1+0xb0], R11 ;  /* 0x0000b00b01007387 */ /* 0x0001e20000100800 */
[----:B------:R-:W-:Y:S01]  /*47a0*/  @!P1 IMAD.IADD R2, R2, 0x1, -R14 ;  /* 0x0000000102029824 */ /* 0x000fe200078e0a0e */
[----:B------:R-:W-:Y:S01]  /*47b0*/  IABS R12, R9 ;  /* 0x00000009000c7213 */ /* 0x000fe20000000000 */
[----:B------:R-:W-:Y:S01]  /*47c0*/  IMAD.MOV.U32 R10, RZ, RZ, R0 ;  /* 0x000000ffff0a7224 */ /* 0x000fe200078e0000 */
[----:B------:R-:W-:Y:S01]  /*47d0*/  ISETP.GE.AND P1, PT, R9, RZ, PT ;  /* 0x000000ff0900720c */ /* 0x000fe20003f26270 */
[----:B------:R-:W-:Y:S01]  /*47e0*/  @!P3 IMAD.IADD R6, R6, 0x1, -R14 ;  /* 0x000000010606b824 */ /* 0x000fe200078e0a0e */
[----:B------:R-:W-:Y:S01]  /*47f0*/  IADD3 R9, R29, 0x30, RZ ;  /* 0x000000301d097810 */ /* 0x000fe20007ffe0ff */
[----:B------:R-:W-:Y:S01]  /*4800*/  IMAD.HI.U32 R4, R7, R12, RZ ;  /* 0x0000000c07047227 */ /* 0x000fe200078e00ff */
[----:B------:R-:W-:-:S02]  /*4810*/  IABS R19, R8 ;  /* 0x0000000800137213 */ /* 0x000fc40000000000 */
[----:B------:R-:W-:Y:S01]  /*4820*/  IABS R20, R9 ;  /* 0x0000000900147213 */ /* 0x000fe20000000000 */
[----:B------:R-:W-:Y:S01]  /*4830*/  @!P4 IMAD.IADD R5, R5, 0x1, -R14 ;  /* 0x000000010505c824 */ /* 0x000fe200078e0a0e */
[C---:B------:R-:W-:Y:S01]  /*4840*/  ISETP.GT.U32.AND P3, PT, R14.reuse, R6, PT ;  /* 0x000000060e00720c */ /* 0x040fe20003f64070 */
[----:B0-----:R-:W-:Y:S02]  /*4850*/  IMAD.MOV.U32 R11, RZ, RZ, R2 ;  /* 0x000000ffff0b7224 */ /* 0x001fe400078e0002 */
[----:B------:R-:W-:Y:S01]  /*4860*/  IMAD.HI.U32 R2, R7, R20, RZ ;  /* 0x0000001407027227 */ /* 0x000fe200078e00ff */
[----:B------:R-:W-:-:S03]  /*4870*/  ISETP.GT.U32.AND P4, PT, R14, R5, PT ;  /* 0x000000050e00720c */ /* 0x000fc60003f84070 */
[----:B------:R-:W-:-:S04]  /*4880*/  IMAD.HI.U32 R0, R7, R19, RZ ;  /* 0x0000001307007227 */ /* 0x000fc800078e00ff */
[----:B------:R-:W-:Y:S02]  /*4890*/  IMAD.MOV R2, RZ, RZ, -R2 ;  /* 0x000000ffff027224 */ /* 0x000fe400078e0a02 */
[----:B------:R-:W-:Y:S02]  /*48a0*/  IMAD.MOV R4, RZ, RZ, -R4 ;  /* 0x000000ffff047224 */ /* 0x000fe400078e0a04 */
[----:B------:R-:W-:Y:S02]  /*48b0*/  IMAD.MOV R0, RZ, RZ, -R0 ;  /* 0x000000ffff007224 */ /* 0x000fe400078e0a00 */
[----:B------:R-:W-:Y:S01]  /*48c0*/  @!P3 IMAD.IADD R6, R6, 0x1, -R14 ;  /* 0x000000010606b824 */ /* 0x000fe200078e0a0e */
[----:B------:R-:W-:Y:S01]  /*48d0*/  @!P4 IADD3 R5, R5, -R14, RZ ;  /* 0x8000000e0505c210 */ /* 0x000fe20007ffe0ff */
[----:B------:R-:W-:Y:S01]  /*48e0*/  IMAD R20, R14, R2, R20 ;  /* 0x000000020e147224 */ /* 0x000fe200078e0214 */
[----:B------:R-:W-:Y:S01]  /*48f0*/  ISETP.GE.AND P3, PT, R8, RZ, PT ;  /* 0x000000ff0800720c */ /* 0x000fe20003f66270 */
[----:B------:R-:W-:-:S02]  /*4900*/  IMAD R12, R14, R4, R12 ;  /* 0x000000040e0c7224 */ /* 0x000fc400078e020c */
[C---:B------:R-:W-:Y:S01]  /*4910*/  IMAD R19, R14.reuse, R0, R19 ;  /* 0x000000000e137224 */ /* 0x040fe200078e0213 */
[C---:B------:R-:W-:Y:S01]  /*4920*/  ISETP.GT.U32.AND P4, PT, R14.reuse, R20, PT ;  /* 0x000000140e00720c */ /* 0x040fe20003f84070 */
[----:B------:R-:W-:Y:S02]  /*4930*/  IMAD.MOV.U32 R13, RZ, RZ, R6 ;  /* 0x000000ffff0d7224 */ /* 0x000fe400078e0006 */
[----:B------:R-:W-:Y:S02]  /*4940*/  VIADD R4, R29, 0x2e ;  /* 0x0000002e1d047836 */ /* 0x000fe40000000000 */
[----:B------:R-:W-:Y:S01]  /*4950*/  @!P5 IMAD.MOV R11, RZ, RZ, -R11 ;  /* 0x000000ffff0bd224 */ /* 0x000fe200078e0a0b */
[C---:B------:R-:W-:Y:S01]  /*4960*/  ISETP.GT.U32.AND P5, PT, R14.reuse, R12, PT ;  /* 0x0000000c0e00720c */ /* 0x040fe20003fa4070 */
[----:B------:R-:W-:Y:S01]  /*4970*/  @!P2 IMAD.MOV R10, RZ, RZ, -R10 ;  /* 0x000000ffff0aa224 */ /* 0x000fe200078e0a0a */
[----:B------:R-:W-:Y:S01]  /*4980*/  ISETP.GE.AND P2, PT, R9, RZ, PT ;  /* 0x000000ff0900720c */ /* 0x000fe20003f46270 */
[----:B------:R-:W-:Y:S01]  /*4990*/  @!P0 IMAD.MOV R13, RZ, RZ, -R13 ;  /* 0x000000ffff0d8224 */ /* 0x000fe200078e0a0d */
[----:B------:R-:W-:Y:S01]  /*49a0*/  ISETP.GT.U32.AND P0, PT, R14, R19, PT ;  /* 0x000000130e00720c */ /* 0x000fe20003f04070 */
[C---:B------:R-:W-:Y:S01]  /*49b0*/  VIADD R2, R29.reuse, 0x2d ;  /* 0x0000002d1d027836 */ /* 0x040fe20000000000 */
[----:B------:R-:W-:Y:S01]  /*49c0*/  IABS R9, R4 ;  /* 0x0000000400097213 */ /* 0x000fe20000000000 */
[----:B------:R-:W-:Y:S01]  /*49d0*/  @!P4 IMAD.IADD R20, R20, 0x1, -R14 ;  /* 0x000000011414c824 */ /* 0x000fe200078e0a0e */
[----:B------:R0:W-:Y:S01]  /*49e0*/  STL [R1+0xac], R11 ;  /* 0x0000ac0b01007387 */ /* 0x0001e20000100800 */
[----:B------:R-:W-:-:S02]  /*49f0*/  VIADD R18, R29, 0x2b ;  /* 0x0000002b1d127836 */ /* 0x000fc40000000000 */
[----:B------:R-:W-:Y:S01]  /*4a00*/  IMAD.MOV.U32 R8, RZ, RZ, R9 ;  /* 0x000000ffff087224 */ /* 0x000fe200078e0009 */
[----:B------:R1:W-:Y:S01]  /*4a10*/  STL [R1+0xa8], R10 ;  /* 0x0000a80a01007387 */ /* 0x0003e20000100800 */
[--C-:B------:R-:W-:Y:S01]  /*4a20*/  @!P5 IMAD.IADD R12, R12, 0x1, -R14.reuse ;  /* 0x000000010c0cd824 */ /* 0x100fe200078e0a0e */
[C---:B------:R-:W-:Y:S01]  /*4a30*/  ISETP.GT.U32.AND P4, PT, R14.reuse, R20, PT ;  /* 0x000000140e00720c */ /* 0x040fe20003f84070 */
[----:B------:R-:W-:Y:S01]  /*4a40*/  IMAD.HI.U32 R0, R7, R8, RZ ;  /* 0x0000000807007227 */ /* 0x000fe200078e00ff */
[----:B------:R-:W-:Y:S01]  /*4a50*/  STL [R1+0xa4], R13 ;  /* 0x0000a40d01007387 */ /* 0x000fe20000100800 */
[----:B------:R-:W-:Y:S02]  /*4a60*/  IABS R9, R18 ;  /* 0x0000001200097213 */ /* 0x000fe40000000000 */
[----:B------:R-:W-:Y:S01]  /*4a70*/  @!P0 IMAD.IADD R19, R19, 0x1, -R14 ;  /* 0x0000000113138824 */ /* 0x000fe200078e0a0e */
[----:B0-----:R-:W-:Y:S01]  /*4a80*/  IABS R11, R2 ;  /* 0x00000002000b7213 */ /* 0x001fe20000000000 */
[----:B------:R-:W-:Y:S01]  /*4a90*/  IMAD.MOV R0, RZ, RZ, -R0 ;  /* 0x000000ffff007224 */ /* 0x000fe200078e0a00 */
[C---:B------:R-:W-:Y:S01]  /*4aa0*/  ISETP.GT.U32.AND P5, PT, R14.reuse, R12, PT ;  /* 0x0000000c0e00720c */ /* 0x040fe20003fa4070 */
[----:B-1----:R-:W-:Y:S01]  /*4ab0*/  IMAD.MOV.U32 R10, RZ, RZ, R5 ;  /* 0x000000ffff0a7224 */ /* 0x002fe200078e0005 */
[C---:B------:R-:W-:Y:S01]  /*4ac0*/  ISETP.GT.U32.AND P0, PT, R14.reuse, R19, PT ;  /* 0x000000130e00720c */ /* 0x040fe20003f04070 */
[----:B------:R-:W-:-:S02]  /*4ad0*/  IMAD R8, R14, R0, R8 ;  /* 0x000000000e087224 */ /* 0x000fc400078e0208 */
[----:B------:R-:W-:Y:S01]  /*4ae0*/  @!P6 IMAD.MOV R10, RZ, RZ, -R10 ;  /* 0x000000ffff0ae224 */ /* 0x000fe200078e0a0a */
[----:B------:R-:W-:Y:S01]  /*4af0*/  ISETP.GE.AND P6, PT, R4, RZ, PT ;  /* 0x000000ff0400720c */ /* 0x000fe20003fc6270 */
[----:B------:R-:W-:Y:S02]  /*4b00*/  VIADD R5, R29, 0x2c ;  /* 0x0000002c1d057836 */ /* 0x000fe40000000000 */
[----:B------:R-:W-:Y:S01]  /*4b10*/  IMAD.HI.U32 R0, R7, R11, RZ ;  /* 0x0000000b07007227 */ /* 0x000fe200078e00ff */
[----:B------:R0:W-:Y:S03]  /*4b20*/  STL [R1+0xa0], R10 ;  /* 0x0000a00a01007387 */ /* 0x0001e60000100800 */
[----:B------:R-:W-:Y:S02]  /*4b30*/  IMAD.MOV R0, RZ, RZ, -R0 ;  /* 0x000000ffff007224 */ /* 0x000fe400078e0a00 */
[----:B------:R-:W-:Y:S01]  /*4b40*/  @!P4 IMAD.IADD R20, R20, 0x1, -R14 ;  /* 0x000000011414c824 */ /* 0x000fe200078e0a0e */
[C---:B------:R-:W-:Y:S01]  /*4b50*/  ISETP.GT.U32.AND P4, PT, R14.reuse, R8, PT ;  /* 0x000000080e00720c */ /* 0x040fe20003f84070 */
[----:B------:R-:W-:-:S02]  /*4b60*/  IMAD R11, R14, R0, R11 ;  /* 0x000000000e0b7224 */ /* 0x000fc400078e020b */
[--C-:B------:R-:W-:Y:S01]  /*4b70*/  @!P5 IMAD.IADD R12, R12, 0x1, -R14.reuse ;  /* 0x000000010c0cd824 */ /* 0x100fe200078e0a0e */
[----:B0-----:R-:W-:Y:S01]  /*4b80*/  IABS R10, R5 ;  /* 0x00000005000a7213 */ /* 0x001fe20000000000 */
[----:B------:R-:W-:Y:S01]  /*4b90*/  @!P0 IMAD.IADD R19, R19, 0x1, -R14 ;  /* 0x0000000113138824 */ /* 0x000fe200078e0a0e */
[----:B------:R-:W-:Y:S01]  /*4ba0*/  ISETP.GE.AND P5, PT, R2, RZ, PT ;  /* 0x000000ff0200720c */ /* 0x000fe20003fa6270 */
[----:B------:R-:W-:Y:S01]  /*4bb0*/  IMAD.HI.U32 R2, R7, R9, RZ ;  /* 0x0000000907027227 */ /* 0x000fe200078e00ff */
[----:B------:R-:W-:-:S03]  /*4bc0*/  ISETP.GT.U32.AND P0, PT, R14, R11, PT ;  /* 0x0000000b0e00720c */ /* 0x000fc60003f04070 */
[----:B------:R-:W-:Y:S01]  /*4bd0*/  IMAD.HI.U32 R6, R7, R10, RZ ;  /* 0x0000000a07067227 */ /* 0x000fe200078e00ff */
[----:B------:R-:W-:-:S03]  /*4be0*/  IADD3 R2, -R2, RZ, RZ ;  /* 0x000000ff02027210 */ /* 0x000fc60007ffe1ff */
[----:B------:R-:W-:Y:S02]  /*4bf0*/  IMAD.MOV R6, RZ, RZ, -R6 ;  /* 0x000000ffff067224 */ /* 0x000fe400078e0a06 */
[C---:B------:R-:W-:Y:S02]  /*4c00*/  IMAD R9, R14.reuse, R2, R9 ;  /* 0x000000020e097224 */ /* 0x040fe400078e0209 */
[----:B------:R-:W-:Y:S02]  /*4c10*/  IMAD R10, R14, R6, R10 ;  /* 0x000000060e0a7224 */ /* 0x000fe400078e020a */
[--C-:B------:R-:W-:Y:S02]  /*4c20*/  @!P4 IMAD.IADD R8, R8, 0x1, -R14.reuse ;  /* 0x000000010808c824 */ /* 0x100fe400078e0a0e */
[----:B------:R-:W-:Y:S01]  /*4c30*/  @!P0 IMAD.IADD R11, R11, 0x1, -R14 ;  /* 0x000000010b0b8824 */ /* 0x000fe200078e0a0e */
[C---:B------:R-:W-:Y:S01]  /*4c40*/  ISETP.GT.U32.AND P4, PT, R14.reuse, R10, PT ;  /* 0x0000000a0e00720c */ /* 0x040fe20003f84070 */
[C---:B------:R-:W-:Y:S01]  /*4c50*/  VIADD R13, R29.reuse, 0x2a ;  /* 0x0000002a1d0d7836 */ /* 0x040fe20000000000 */
[----:B------:R-:W-:Y:S01]  /*4c60*/  ISETP.GT.U32.AND P0, PT, R14, R9, PT ;  /* 0x000000090e00720c */ /* 0x000fe20003f04070 */
[----:B------:R-:W-:-:S02]  /*4c70*/  VIADD R2, R29, 0x28 ;  /* 0x000000281d027836 */ /* 0x000fc40000000000 */
[----:B------:R-:W-:Y:S01]  /*4c80*/  VIADD R0, R29, 0x29 ;  /* 0x000000291d007836 */ /* 0x000fe20000000000 */
[----:B------:R-:W-:Y:S01]  /*4c90*/  IABS R4, R13 ;  /* 0x0000000d00047213 */ /* 0x000fe20000000000 */
[----:B------:R-:W-:Y:S01]  /*4ca0*/  IMAD.MOV.U32 R22, RZ, RZ, R12 ;  /* 0x000000ffff167224 */ /* 0x000fe200078e000c */
[----:B------:R-:W-:Y:S01]  /*4cb0*/  IABS R16, R2 ;  /* 0x0000000200107213 */ /* 0x000fe20000000000 */
[----:B------:R-:W-:Y:S01]  /*4cc0*/  @!P2 IMAD.MOV R20, RZ, RZ, -R20 ;  /* 0x000000ffff14a224 */ /* 0x000fe200078e0a14 */
[----:B------:R-:W-:Y:S01]  /*4cd0*/  IABS R17, R0 ;  /* 0x0000000000117213 */ /* 0x000fe20000000000 */
[----:B------:R-:W-:-:S04]  /*4ce0*/  IMAD.HI.U32 R21, R7, R4, RZ ;  /* 0x0000000407157227 */ /* 0x000fc800078e00ff */
[--C-:B------:R-:W-:Y:S01]  /*4cf0*/  @!P4 IMAD.IADD R10, R10, 0x1, -R14.reuse ;  /* 0x000000010a0ac824 */ /* 0x100fe200078e0a0e */
[C---:B------:R-:W-:Y:S01]  /*4d00*/  ISETP.GT.U32.AND P4, PT, R14.reuse, R11, PT ;  /* 0x0000000b0e00720c */ /* 0x040fe20003f84070 */
[----:B------:R-:W-:Y:S02]  /*4d10*/  @!P0 IMAD.IADD R9, R9, 0x1, -R14 ;  /* 0x0000000109098824 */ /* 0x000fe400078e0a0e */
[----:B------:R-:W-:Y:S01]  /*4d20*/  IMAD.MOV R21, RZ, RZ, -R21 ;  /* 0x000000ffff157224 */ /* 0x000fe200078e0a15 */
[C---:B------:R-:W-:Y:S01]  /*4d30*/  ISETP.GT.U32.AND P0, PT, R14.reuse, R10, PT ;  /* 0x0000000a0e00720c */ /* 0x040fe20003f04070 */
[----:B------:R-:W-:Y:S01]  /*4d40*/  IMAD.HI.U32 R12, R7, R16, RZ ;  /* 0x00000010070c7227 */ /* 0x000fe200078e00ff */
[----:B------:R-:W-:-:S03]  /*4d50*/  ISETP.GT.U32.AND P2, PT, R14, R9, PT ;  /* 0x000000090e00720c */ /* 0x000fc60003f44070 */
[----:B------:R-:W-:Y:S01]  /*4d60*/  @!P1 IMAD.MOV R22, RZ, RZ, -R22 ;  /* 0x000000ffff169224 */ /* 0x000fe200078e0a16 */
[C---:B------:R-:W-:Y:S01]  /*4d70*/  ISETP.GT.U32.AND P1, PT, R14.reuse, R8, PT ;  /* 0x000000080e00720c */ /* 0x040fe20003f24070 */
[----:B------:R-:W-:Y:S02]  /*4d80*/  IMAD.HI.U32 R15, R7, R17, RZ ;  /* 0x00000011070f7227 */ /* 0x000fe400078e00ff */
[----:B------:R-:W-:Y:S01]  /*4d90*/  @!P4 IADD3 R11, R11, -R14, RZ ;  /* 0x8000000e0b0bc210 */ /* 0x000fe20007ffe0ff */
[----:B------:R-:W-:Y:S01]  /*4da0*/  STL [R1+0x98], R22 ;  /* 0x0000981601007387 */ /* 0x000fe20000100800 */
[----:B------:R-:W-:Y:S01]  /*4db0*/  IMAD R4, R14, R21, R4 ;  /* 0x000000150e047224 */ /* 0x000fe200078e0204 */
[----:B------:R-:W-:Y:S01]  /*4dc0*/  ISETP.GE.AND P4, PT, R5, RZ, PT ;  /* 0x000000ff0500720c */ /* 0x000fe20003f86270 */
[----:B------:R-:W-:Y:S01]  /*4dd0*/  IMAD.MOV R12, RZ, RZ, -R12 ;  /* 0x000000ffff0c7224 */ /* 0x000fe200078e0a0c */
[----:B------:R-:W-:Y:S01]  /*4de0*/  STL [R1+0x94], R20 ;  /* 0x0000941401007387 */ /* 0x000fe20000100800 */
[----:B------:R-:W-:-:S02]  /*4df0*/  VIADD R6, R29, 0x27 ;  /* 0x000000271d067836 */ /* 0x000fc40000000000 */
[----:B------:R-:W-:Y:S02]  /*4e00*/  IMAD.MOV R15, RZ, RZ, -R15 ;  /* 0x000000ffff0f7224 */ /* 0x000fe400078e0a0f */
[C---:B------:R-:W-:Y:S02]  /*4e10*/  IMAD R16, R14.reuse, R12, R16 ;  /* 0x0000000c0e107224 */ /* 0x040fe400078e0210 */
[----:B------:R-:W-:Y:S01]  /*4e20*/  @!P3 IMAD.MOV R19, RZ, RZ, -R19 ;  /* 0x000000ffff13b224 */ /* 0x000fe200078e0a13 */
[C---:B------:R-:W-:Y:S01]  /*4e30*/  ISETP.GT.U32.AND P3, PT, R14.reuse, R4, PT ;  /* 0x000000040e00720c */ /* 0x040fe20003f64070 */
[----:B------:R-:W-:Y:S01]  /*4e40*/  IMAD R17, R14, R15, R17 ;  /* 0x0000000f0e117224 */ /* 0x000fe200078e0211 */
[----:B------:R-:W-:Y:S01]  /*4e50*/  IABS R15, R6 ;  /* 0x00000006000f7213 */ /* 0x000fe20000000000 */
[--C-:B------:R-:W-:Y:S01]  /*4e60*/  @!P0 IMAD.IADD R10, R10, 0x1, -R14.reuse ;  /* 0x000000010a0a8824 */ /* 0x100fe200078e0a0e */
[----:B------:R-:W-:Y:S01]  /*4e70*/  ISETP.GT.U32.AND P0, PT, R14, R16, PT ;  /* 0x000000100e00720c */ /* 0x000fe20003f04070 */
[--C-:B------:R-:W-:Y:S01]  /*4e80*/  @!P1 IMAD.IADD R8, R8, 0x1, -R14.reuse ;  /* 0x0000000108089824 */ /* 0x100fe200078e0a0e */
[----:B------:R-:W-:Y:S01]  /*4e90*/  ISETP.GT.U32.AND P1, PT, R14, R17, PT ;  /* 0x000000110e00720c */ /* 0x000fe20003f24070 */
[----:B------:R-:W-:Y:S01]  /*4ea0*/  @!P2 IMAD.IADD R9, R9, 0x1, -R14 ;  /* 0x000000010909a824 */ /* 0x000fe200078e0a0e */
[----:B------:R-:W-:Y:S01]  /*4eb0*/  ISETP.GE.AND P2, PT, R18, RZ, PT ;  /* 0x000000ff1200720c */ /* 0x000fe20003f46270 */
[----:B------:R-:W-:Y:S01]  /*4ec0*/  IMAD.HI.U32 R12, R7, R15, RZ ;  /* 0x0000000f070c7227 */ /* 0x000fe200078e00ff */
[----:B------:R0:W-:Y:S03]  /*4ed0*/  STL [R1+0x90], R19 ;  /* 0x0000901301007387 */ /* 0x0001e60000100800 */
[----:B------:R-:W-:-:S02]  /*4ee0*/  VIADD R5, R29, 0x26 ;  /* 0x000000261d057836 */ /* 0x000fc40000000000 */
[----:B------:R-:W-:Y:S02]  /*4ef0*/  IMAD.MOV R12, RZ, RZ, -R12 ;  /* 0x000000ffff0c7224 */ /* 0x000fe400078e0a0c */
[--C-:B------:R-:W-:Y:S01]  /*4f00*/  @!P3 IMAD.IADD R4, R4, 0x1, -R14.reuse ;  /* 0x000000010404b824 */ /* 0x100fe200078e0a0e */
[----:B------:R-:W-:Y:S01]  /*4f10*/  IABS R18, R5 ;  /* 0x0000000500127213 */ /* 0x000fe20000000000 */
[----:B------:R-:W-:Y:S01]  /*4f20*/  IMAD R15, R14, R12, R15 ;  /* 0x0000000c0e0f7224 */ /* 0x000fe200078e020f */
[----:B------:R-:W-:Y:S01]  /*4f30*/  ISETP.GE.AND P3, PT, R13, RZ, PT ;  /* 0x000000ff0d00720c */ /* 0x000fe20003f66270 */
[--C-:B------:R-:W-:Y:S01]  /*4f40*/  @!P0 IMAD.IADD R16, R16, 0x1, -R14.reuse ;  /* 0x0000000110108824 */ /* 0x100fe200078e0a0e */
[C---:B------:R-:W-:Y:S01]  /*4f50*/  ISETP.GT.U32.AND P0, PT, R14.reuse, R4, PT ;  /* 0x000000040e00720c */ /* 0x040fe20003f04070 */
[----:B0-----:R-:W-:Y:S01]  /*4f60*/  IMAD.MOV.U32 R19, RZ, RZ, R11 ;  /* 0x000000ffff137224 */ /* 0x001fe200078e000b */
[----:B------:R-:W-:Y:S01]  /*4f70*/  @!P2 IADD3 R9, -R9, RZ, RZ ;  /* 0x000000ff0909a210 */ /* 0x000fe20007ffe1ff */
[----:B------:R-:W-:Y:S01]  /*4f80*/  @!P1 IMAD.IADD R17, R17, 0x1, -R14 ;  /* 0x0000000111119824 */ /* 0x000fe200078e0a0e */
[----:B------:R-:W-:Y:S01]  /*4f90*/  ISETP.GT.U32.AND P2, PT, R14, R15, PT ;  /* 0x0000000f0e00720c */ /* 0x000fe20003f44070 */
[----:B------:R-:W-:Y:S01]  /*4fa0*/  IMAD.MOV.U32 R20, RZ, RZ, R8 ;  /* 0x000000ffff147224 */ /* 0x000fe200078e0008 */
[----:B------:R-:W-:Y:S01]  /*4fb0*/  ISETP.GE.AND P1, PT, R0, RZ, PT ;  /* 0x000000ff0000720c */ /* 0x000fe20003f26270 */
[----:B------:R-:W-:-:S02]  /*4fc0*/  IMAD.MOV.U32 R13, RZ, RZ, R18 ;  /* 0x000000ffff0d7224 */ /* 0x000fc400078e0012 */
[----:B------:R-:W-:Y:S01]  /*4fd0*/  @!P5 IMAD.MOV R19, RZ, RZ, -R19 ;  /* 0x000000ffff13d224 */ /* 0x000fe200078e0a13 */
[C---:B------:R-:W-:Y:S01]  /*4fe0*/  ISETP.GT.U32.AND P5, PT, R14.reuse, R16, PT ;  /* 0x000000100e00720c */ /* 0x040fe20003fa4070 */
[----:B------:R-:W-:Y:S01]  /*4ff0*/  @!P6 IMAD.MOV R20, RZ, RZ, -R20 ;  /* 0x000000ffff14e224 */ /* 0x000fe200078e0a14 */
[----:B------:R-:W-:Y:S01]  /*5000*/  ISETP.GT.U32.AND P6, PT, R14, R17, PT ;  /* 0x000000110e00720c */ /* 0x000fe20003fc4070 */
[----:B------:R-:W-:-:S03]  /*5010*/  IMAD.HI.U32 R8, R7, R13, RZ ;  /* 0x0000000d07087227 */ /* 0x000fc600078e00ff */
[----:B------:R-:W-:Y:S01]  /*5020*/  STL [R1+0x8c], R20 ;  /* 0x00008c1401007387 */ /* 0x000fe20000100800 */
[----:B------:R-:W-:Y:S01]  /*5030*/  @!P4 IMAD.MOV R10, RZ, RZ, -R10 ;  /* 0x000000ffff0ac224 */ /* 0x000fe200078e0a0a */
[----:B------:R-:W-:Y:S01]  /*5040*/  ISETP.GE.AND P4, PT, R2, RZ, PT ;  /* 0x000000ff0200720c */ /* 0x000fe20003f86270 */
[----:B------:R-:W-:Y:S01]  /*5050*/  IMAD.MOV R8, RZ, RZ, -R8 ;  /* 0x000000ffff087224 */ /* 0x000fe200078e0a08 */
[----:B------:R-:W-:Y:S01]  /*5060*/  STL [R1+0x88], R19 ;  /* 0x0000881301007387 */ /* 0x000fe20000100800 */
[----:B------:R-:W-:Y:S02]  /*5070*/  VIADD R0, R29, 0x25 ;  /* 0x000000251d007836 */ /* 0x000fe40000000000 */
[--C-:B------:R-:W-:Y:S01]  /*5080*/  @!P0 IMAD.IADD R4, R4, 0x1, -R14.reuse ;  /* 0x0000000104048824 */ /* 0x100fe200078e0a0e */
        /* <DEDUP_REMOVED lines=10> */
[----:B------:R-:W-:-:S02]  /*5130*/  ISETP.GE.AND P0, PT, R6, RZ, PT ;  /* 0x000000ff0600720c */ /* 0x000fc40003f06270 */
[----:B------:R-:W-:Y:S01]  /*5140*/  ISETP.GE.AND P2, PT, R0, RZ, PT ;  /* 0x000000ff0000720c */ /* 0x000fe20003f46270 */
[----:B0-----:R-:W-:Y:S02]  /*5150*/  IMAD.MOV.U32 R10, RZ, RZ, R4 ;  /* 0x000000ffff0a7224 */ /* 0x001fe400078e0004 */
[----:B------:R-:W-:Y:S02]  /*5160*/  IMAD.MOV R5, RZ, RZ, -R5 ;  /* 0x000000ffff057224 */ /* 0x000fe400078e0a05 */
[----:B------:R-:W-:Y:S01]  /*5170*/  @!P3 IMAD.MOV R10, RZ, RZ, -R10 ;  /* 0x000000ffff0ab224 */ /* 0x000fe200078e0a0a */
[C---:B------:R-:W-:Y:S01]  /*5180*/  ISETP.GT.U32.AND P3, PT, R14.reuse, R15, PT ;  /* 0x0000000f0e00720c */ /* 0x040fe20003f64070 */
[----:B-1----:R-:W-:Y:S02]  /*5190*/  VIADD R9, R29, 0x24 ;  /* 0x000000241d097836 */ /* 0x002fe40000000000 */
[----:B------:R-:W-:Y:S01]  /*51a0*/  IMAD R2, R14, R5, R2 ;  /* 0x000000050e027224 */ /* 0x000fe200078e0202 */
[----:B------:R0:W-:Y:S01]  /*51b0*/  STL [R1+0x7c], R10 ;  /* 0x00007c0a01007387 */ /* 0x0001e20000100800 */
[----:B------:R-:W-:Y:S01]  /*51c0*/  @!P5 IMAD.IADD R13, R13, 0x1, -R14 ;  /* 0x000000010d0dd824 */ /* 0x000fe200078e0a0e */
[----:B------:R-:W-:Y:S01]  /*51d0*/  IABS R6, R9 ;  /* 0x0000000900067213 */ /* 0x000fe20000000000 */
[----:B------:R-:W-:-:S02]  /*51e0*/  VIADD R5, R29, 0x23 ;  /* 0x000000231d057836 */ /* 0x000fc40000000000 */
[----:B------:R-:W-:Y:S01]  /*51f0*/  VIADD R0, R29, 0x22 ;  /* 0x000000221d007836 */ /* 0x000fe20000000000 */
[----:B------:R-:W-:Y:S01]  /*5200*/  ISETP.GT.U32.AND P5, PT, R14, R13, PT ;  /* 0x0000000d0e00720c */ /* 0x000fe20003fa4070 */
[----:B------:R-:W-:Y:S01]  /*5210*/  IMAD.HI.U32 R4, R7, R6, RZ ;  /* 0x0000000607047227 */ /* 0x000fe200078e00ff */
[----:B0-----:R-:W-:-:S03]  /*5220*/  IABS R10, R5 ;  /* 0x00000005000a7213 */ /* 0x001fc60000000000 */
[----:B------:R-:W-:Y:S01]  /*5230*/  @!P3 IMAD.IADD R15, R15, 0x1, -R14 ;  /* 0x000000010f0fb824 */ /* 0x000fe200078e0a0e */
[C---:B------:R-:W-:Y:S01]  /*5240*/  ISETP.GT.U32.AND P3, PT, R14.reuse, R2, PT ;  /* 0x000000020e00720c */ /* 0x040fe20003f64070 */
[----:B------:R-:W-:Y:S01]  /*5250*/  IMAD.MOV R4, RZ, RZ, -R4 ;  /* 0x000000ffff047224 */ /* 0x000fe200078e0a04 */
[----:B------:R-:W-:Y:S01]  /*5260*/  IABS R12, R0 ;  /* 0x00000000000c7213 */ /* 0x000fe20000000000 */
[----:B------:R-:W-:Y:S02]  /*5270*/  VIADD R8, R29, 0x21 ;  /* 0x000000211d087836 */ /* 0x000fe40000000000 */
[C---:B------:R-:W-:Y:S02]  /*5280*/  IMAD R6, R14.reuse, R4, R6 ;  /* 0x000000040e067224 */ /* 0x040fe400078e0206 */
[----:B------:R-:W-:Y:S01]  /*5290*/  IMAD.HI.U32 R20, R7, R10, RZ ;  /* 0x0000000a07147227 */ /* 0x000fe200078e00ff */
[----:B------:R-:W-:Y:S02]  /*52a0*/  IABS R11, R8 ;  /* 0x00000008000b7213 */ /* 0x000fe40000000000 */
[----:B------:R-:W-:Y:S01]  /*52b0*/  @!P5 IADD3 R13, R13, -R14, RZ ;  /* 0x8000000e0d0dd210 */ /* 0x000fe20007ffe0ff */
[----:B------:R-:W-:Y:S01]  /*52c0*/  IMAD.HI.U32 R19, R7, R12, RZ ;  /* 0x0000000c07137227 */ /* 0x000fe200078e00ff */
[----:B------:R-:W-:-:S03]  /*52d0*/  ISETP.GT.U32.AND P5, PT, R14, R6, PT ;  /* 0x000000060e00720c */ /* 0x000fc60003fa4070 */
[----:B------:R-:W-:Y:S01]  /*52e0*/  @!P3 IMAD.IADD R2, R2, 0x1, -R14 ;  /* 0x000000010202b824 */ /* 0x000fe200078e0a0e */
[----:B------:R-:W-:Y:S01]  /*52f0*/  ISETP.GE.AND P3, PT, R9, RZ, PT ;  /* 0x000000ff0900720c */ /* 0x000fe20003f66270 */
[----:B------:R-:W-:Y:S02]  /*5300*/  IMAD.MOV R20, RZ, RZ, -R20 ;  /* 0x000000ffff147224 */ /* 0x000fe400078e0a14 */
[----:B------:R-:W-:Y:S01]  /*5310*/  @!P1 IMAD.MOV R17, RZ, RZ, -R17 ;  /* 0x000000ffff119224 */ /* 0x000fe200078e0a11 */
[----:B------:R-:W-:Y:S01]  /*5320*/  ISETP.GT.U32.AND P1, PT, R14, R2, PT ;  /* 0x000000020e00720c */ /* 0x000fe20003f24070 */
[----:B------:R-:W-:-:S03]  /*5330*/  IMAD.HI.U32 R18, R7, R11, RZ ;  /* 0x0000000b07127227 */ /* 0x000fc600078e00ff */
[----:B------:R-:W-:Y:S01]  /*5340*/  STL [R1+0x78], R17 ;  /* 0x0000781101007387 */ /* 0x000fe20000100800 */
[----:B------:R-:W-:Y:S02]  /*5350*/  IMAD.MOV R19, RZ, RZ, -R19 ;  /* 0x000000ffff137224 */ /* 0x000fe400078e0a13 */
[C---:B------:R-:W-:Y:S02]  /*5360*/  IMAD R9, R14.reuse, R20, R10 ;  /* 0x000000140e097224 */ /* 0x040fe400078e020a */
[----:B------:R-:W-:Y:S02]  /*5370*/  IMAD.MOV R18, RZ, RZ, -R18 ;  /* 0x000000ffff127224 */ /* 0x000fe400078e0a12 */
[C---:B------:R-:W-:Y:S02]  /*5380*/  IMAD R12, R14.reuse, R19, R12 ;  /* 0x000000130e0c7224 */ /* 0x040fe400078e020c */
[----:B------:R-:W-:Y:S01]  /*5390*/  @!P4 IMAD.MOV R16, RZ, RZ, -R16 ;  /* 0x000000ffff10c224 */ /* 0x000fe200078e0a10 */
[C---:B------:R-:W-:Y:S01]  /*53a0*/  ISETP.GT.U32.AND P4, PT, R14.reuse, R9, PT ;  /* 0x000000090e00720c */ /* 0x040fe20003f84070 */
[----:B------:R-:W-:-:S02]  /*53b0*/  IMAD R11, R14, R18, R11 ;  /* 0x000000120e0b7224 */ /* 0x000fc400078e020b */
[----:B------:R-:W-:Y:S01]  /*53c0*/  @!P0 IMAD.MOV R15, RZ, RZ, -R15 ;  /* 0x000000ffff0f8224 */ /* 0x000fe200078e0a0f */
[----:B------:R0:W-:Y:S01]  /*53d0*/  STL [R1+0x70], R16 ;  /* 0x0000701001007387 */ /* 0x0001e20000100800 */
[--C-:B------:R-:W-:Y:S01]  /*53e0*/  @!P5 IMAD.IADD R6, R6, 0x1, -R14.reuse ;  /* 0x000000010606d824 */ /* 0x100fe200078e0a0e */
[----:B------:R-:W-:Y:S01]  /*53f0*/  ISETP.GT.U32.AND P0, PT, R14, R12, PT ;  /* 0x0000000c0e00720c */ /* 0x000fe20003f04070 */
[--C-:B------:R-:W-:Y:S01]  /*5400*/  @!P1 IMAD.IADD R2, R2, 0x1, -R14.reuse ;  /* 0x0000000102029824 */ /* 0x100fe200078e0a0e */
[C---:B------:R-:W-:Y:S01]  /*5410*/  ISETP.GT.U32.AND P1, PT, R14.reuse, R11, PT ;  /* 0x0000000b0e00720c */ /* 0x040fe20003f24070 */
[C---:B------:R-:W-:Y:S01]  /*5420*/  VIADD R4, R29.reuse, 0x20 ;  /* 0x000000201d047836 */ /* 0x040fe20000000000 */
[----:B------:R-:W-:Y:S01]  /*5430*/  ISETP.GT.U32.AND P5, PT, R14, R6, PT ;  /* 0x000000060e00720c */ /* 0x000fe20003fa4070 */
[----:B------:R1:W-:Y:S01]  /*5440*/  STL [R1+0x68], R15 ;  /* 0x0000680f01007387 */ /* 0x0003e20000100800 */
[----:B------:R-:W-:Y:S02]  /*5450*/  VIADD R22, R29, 0x7 ;  /* 0x000000071d167836 */ /* 0x000fe40000000000 */
[----:B0-----:R-:W-:Y:S01]  /*5460*/  IMAD.MOV.U32 R16, RZ, RZ, R13 ;  /* 0x000000ffff107224 */ /* 0x001fe200078e000d */
[----:B------:R-:W-:Y:S01]  /*5470*/  IABS R10, R4 ;  /* 0x00000004000a7213 */ /* 0x000fe20000000000 */
[----:B------:R-:W-:Y:S01]  /*5480*/  @!P4 IMAD.IADD R9, R9, 0x1, -R14 ;  /* 0x000000010909c824 */ /* 0x000fe200078e0a0e */
[----:B------:R-:W-:Y:S01]  /*5490*/  ISETP.GE.AND P4, PT, R8, RZ, PT ;  /* 0x000000ff0800720c */ /* 0x000fe20003f86270 */
[----:B------:R-:W-:Y:S01]  /*54a0*/  @!P6 IMAD.MOV R16, RZ, RZ, -R16 ;  /* 0x000000ffff10e224 */ /* 0x000fe200078e0a10 */
[----:B------:R-:W-:Y:S01]  /*54b0*/  ISETP.GE.AND P6, PT, R5, RZ, PT ;  /* 0x000000ff0500720c */ /* 0x000fe20003fc6270 */
[----:B------:R-:W-:-:S02]  /*54c0*/  VIADD R5, R29, 0x1f ;  /* 0x0000001f1d057836 */ /* 0x000fc40000000000 */
[----:B------:R-:W-:Y:S01]  /*54d0*/  IMAD.HI.U32 R13, R7, R10, RZ ;  /* 0x0000000a070d7227 */ /* 0x000fe200078e00ff */
[----:B------:R0:W-:Y:S02]  /*54e0*/  STL [R1+0x64], R16 ;  /* 0x0000641001007387 */ /* 0x0001e40000100800 */
[----:B-1----:R-:W-:Y:S01]  /*54f0*/  IABS R15, R5 ;  /* 0x00000005000f7213 */ /* 0x002fe20000000000 */
[--C-:B------:R-:W-:Y:S01]  /*5500*/  @!P0 IMAD.IADD R12, R12, 0x1, -R14.reuse ;  /* 0x000000010c0c8824 */ /* 0x100fe200078e0a0e */
[C---:B------:R-:W-:Y:S01]  /*5510*/  ISETP.GT.U32.AND P0, PT, R14.reuse, R9, PT ;  /* 0x000000090e00720c */ /* 0x040fe20003f04070 */
[--C-:B------:R-:W-:Y:S01]  /*5520*/  @!P1 IMAD.IADD R11, R11, 0x1, -R14.reuse ;  /* 0x000000010b0b9824 */ /* 0x100fe200078e0a0e */
[----:B------:R-:W-:Y:S01]  /*5530*/  MOV R8, R15 ;  /* 0x0000000f00087202 */ /* 0x000fe20000000f00 */
[----:B------:R-:W-:Y:S01]  /*5540*/  IMAD.MOV R13, RZ, RZ, -R13 ;  /* 0x000000ffff0d7224 */ /* 0x000fe200078e0a0d */
[----:B------:R-:W-:Y:S01]  /*5550*/  ISETP.GT.U32.AND P1, PT, R14, R12, PT ;  /* 0x0000000c0e00720c */ /* 0x000fe20003f24070 */
[----:B------:R-:W-:Y:S01]  /*5560*/  @!P5 IMAD.IADD R6, R6, 0x1, -R14 ;  /* 0x000000010606d824 */ /* 0x000fe200078e0a0e */
[----:B------:R-:W-:Y:S01]  /*5570*/  ISETP.GE.AND P5, PT, R0, RZ, PT ;  /* 0x000000ff0000720c */ /* 0x000fe20003fa6270 */
[----:B0-----:R-:W-:-:S02]  /*5580*/  IMAD.MOV.U32 R16, RZ, RZ, R2 ;  /* 0x000000ffff107224 */ /* 0x001fc400078e0002 */
[C---:B------:R-:W-:Y:S02]  /*5590*/  IMAD R0, R14.reuse, R13, R10 ;  /* 0x0000000d0e007224 */ /* 0x040fe400078e020a */
[----:B------:R-:W-:Y:S01]  /*55a0*/  @!P2 IMAD.MOV R16, RZ, RZ, -R16 ;  /* 0x000000ffff10a224 */ /* 0x000fe200078e0a10 */
[----:B------:R-:W-:Y:S01]  /*55b0*/  ISETP.GT.U32.AND P2, PT, R14, R11, PT ;  /* 0x0000000b0e00720c */ /* 0x000fe20003f44070 */
[----:B------:R-:W-:-:S03]  /*55c0*/  IMAD.HI.U32 R10, R7, R8, RZ ;  /* 0x00000008070a7227 */ /* 0x000fc600078e00ff */
[----:B------:R0:W-:Y:S01]  /*55d0*/  STL [R1+0x60], R16 ;  /* 0x0000601001007387 */ /* 0x0001e20000100800 */
[----:B------:R-:W-:Y:S02]  /*55e0*/  IMAD.MOV R10, RZ, RZ, -R10 ;  /* 0x000000ffff0a7224 */ /* 0x000fe400078e0a0a */
[----:B------:R-:W-:Y:S01]  /*55f0*/  @!P0 IMAD.IADD R9, R9, 0x1, -R14 ;  /* 0x0000000109098824 */ /* 0x000fe200078e0a0e */
[----:B------:R-:W-:Y:S01]  /*5600*/  ISETP.GE.AND P0, PT, R4, RZ, PT ;  /* 0x000000ff0400720c */ /* 0x000fe20003f06270 */
[----:B------:R-:W-:Y:S01]  /*5610*/  @!P3 IMAD.MOV R6, RZ, RZ, -R6 ;  /* 0x000000ffff06b224 */ /* 0x000fe200078e0a06 */
[C---:B------:R-:W-:Y:S01]  /*5620*/  ISETP.GT.U32.AND P3, PT, R14.reuse, R0, PT ;  /* 0x000000000e00720c */ /* 0x040fe20003f64070 */
[C---:B------:R-:W-:Y:S01]  /*5630*/  IMAD R4, R14.reuse, R10, R8 ;  /* 0x0000000a0e047224 */ /* 0x040fe200078e0208 */
[----:B------:R-:W-:Y:S01]  /*5640*/  MOV R17, R9 ;  /* 0x0000000900117202 */ /* 0x000fe20000000f00 */
[----:B------:R-:W-:Y:S01]  /*5650*/  @!P2 IMAD.IADD R11, R11, 0x1, -R14 ;  /* 0x000000010b0ba824 */ /* 0x000fe200078e0a0e */
[----:B------:R1:W-:Y:S01]  /*5660*/  STL [R1+0x5c], R6 ;  /* 0x00005c0601007387 */ /* 0x0003e20000100800 */
[C---:B------:R-:W-:Y:S01]  /*5670*/  VIADD R2, R29.reuse, 0x1e ;  /* 0x0000001e1d027836 */ /* 0x040fe20000000000 */
[----:B------:R-:W-:Y:S01]  /*5680*/  ISETP.GT.U32.AND P2, PT, R14, R4, PT ;  /* 0x000000040e00720c */ /* 0x000fe20003f44070 */
[----:B------:R-:W-:-:S02]  /*5690*/  VIADD R10, R29, 0x1d ;  /* 0x0000001d1d0a7836 */ /* 0x000fc40000000000 */
[--C-:B------:R-:W-:Y:S01]  /*56a0*/  @!P1 IMAD.IADD R12, R12, 0x1, -R14.reuse ;  /* 0x000000010c0c9824 */ /* 0x100fe200078e0a0e */
[----:B------:R-:W-:Y:S01]  /*56b0*/  IABS R15, R2 ;  /* 0x00000002000f7213 */ /* 0x000fe20000000000 */
[----:B------:R-:W-:Y:S01]  /*56c0*/  @!P6 IMAD.MOV R17, RZ, RZ, -R17 ;  /* 0x000000ffff11e224 */ /* 0x000fe200078e0a11 */
[----:B0-----:R-:W-:Y:S01]  /*56d0*/  IABS R16, R10 ;  /* 0x0000000a00107213 */ /* 0x001fe20000000000 */
[--C-:B------:R-:W-:Y:S01]  /*56e0*/  @!P3 IMAD.IADD R0, R0, 0x1, -R14.reuse ;  /* 0x000000010000b824 */ /* 0x100fe200078e0a0e */
[----:B------:R-:W-:Y:S01]  /*56f0*/  ISETP.GE.AND P3, PT, R2, RZ, PT ;  /* 0x000000ff0200720c */ /* 0x000fe20003f66270 */
[----:B-1----:R-:W-:Y:S01]  /*5700*/  IMAD.HI.U32 R6, R7, R15, RZ ;  /* 0x0000000f07067227 */ /* 0x002fe200078e00ff */
[----:B------:R-:W-:Y:S01]  /*5710*/  ISETP.GE.AND P1, PT, R5, RZ, PT ;  /* 0x000000ff0500720c */ /* 0x000fe20003f26270 */
[----:B------:R-:W-:Y:S02]  /*5720*/  STL [R1+0x58], R17 ;  /* 0x0000581101007387 */ /* 0x000fe40000100800 */
[----:B------:R-:W-:Y:S01]  /*5730*/  @!P2 IMAD.IADD R4, R4, 0x1, -R14 ;  /* 0x000000010404a824 */ /* 0x000fe200078e0a0e */
[----:B------:R-:W-:Y:S01]  /*5740*/  ISETP.GT.U32.AND P2, PT, R14, R0, PT ;  /* 0x000000000e00720c */ /* 0x000fe20003f44070 */
[----:B------:R-:W-:-:S02]  /*5750*/  IMAD.MOV R6, RZ, RZ, -R6 ;  /* 0x000000ffff067224 */ /* 0x000fc400078e0a06 */
[----:B------:R-:W-:-:S04]  /*5760*/  IMAD.HI.U32 R9, R7, R16, RZ ;  /* 0x0000001007097227 */ /* 0x000fc800078e00ff */
[C---:B------:R-:W-:Y:S02]  /*5770*/  IMAD R15, R14.reuse, R6, R15 ;  /* 0x000000060e0f7224 */ /* 0x040fe400078e020f */
[----:B------:R-:W-:Y:S02]  /*5780*/  IMAD.MOV R9, RZ, RZ, -R9 ;  /* 0x000000ffff097224 */ /* 0x000fe400078e0a09 */
[----:B------:R-:W-:Y:S01]  /*5790*/  IMAD.MOV.U32 R13, RZ, RZ, R12 ;  /* 0x000000ffff0d7224 */ /* 0x000fe200078e000c */
[C---:B------:R-:W-:Y:S01]  /*57a0*/  ISETP.GT.U32.AND P6, PT, R14.reuse, R15, PT ;  /* 0x0000000f0e00720c */ /* 0x040fe20003fc4070 */
[----:B------:R-:W-:Y:S02]  /*57b0*/  IMAD R16, R14, R9, R16 ;  /* 0x000000090e107224 */ /* 0x000fe400078e0210 */
[--C-:B------:R-:W-:Y:S02]  /*57c0*/  @!P2 IMAD.IADD R0, R0, 0x1, -R14.reuse ;  /* 0x000000010000a824 */ /* 0x100fe400078e0a0e */
[----:B------:R-:W-:Y:S01]  /*57d0*/  @!P5 IMAD.MOV R13, RZ, RZ, -R13 ;  /* 0x000000ffff0dd224 */ /* 0x000fe200078e0a0d */
[C---:B------:R-:W-:Y:S01]  /*57e0*/  ISETP.GT.U32.AND P2, PT, R14.reuse, R16, PT ;  /* 0x000000100e00720c */ /* 0x040fe20003f44070 */
[C---:B------:R-:W-:Y:S01]  /*57f0*/  VIADD R2, R29.reuse, 0x1b ;  /* 0x0000001b1d027836 */ /* 0x040fe20000000000 */
[----:B------:R-:W-:Y:S01]  /*5800*/  ISETP.GT.U32.AND P5, PT, R14, R4, PT ;  /* 0x000000040e00720c */ /* 0x000fe20003fa4070 */
[----:B------:R-:W-:Y:S01]  /*5810*/  VIADD R5, R29, 0x1c ;  /* 0x0000001c1d057836 */ /* 0x000fe20000000000 */
[----:B------:R0:W-:Y:S01]  /*5820*/  STL [R1+0x54], R13 ;  /* 0x0000540d01007387 */ /* 0x0001e20000100800 */
[----:B------:R-:W-:Y:S01]  /*5830*/  @!P4 IMAD.MOV R11, RZ, RZ, -R11 ;  /* 0x000000ffff0bc224 */ /* 0x000fe200078e0a0b */
[----:B------:R-:W-:Y:S01]  /*5840*/  IABS R6, R2 ;  /* 0x0000000200067213 */ /* 0x000fe20000000000 */
[----:B------:R-:W-:Y:S01]  /*5850*/  @!P6 IMAD.IADD R15, R15, 0x1, -R14 ;  /* 0x000000010f0fe824 */ /* 0x000fe200078e0a0e */
[----:B------:R-:W-:Y:S01]  /*5860*/  ISETP.GE.AND P4, PT, R10, RZ, PT ;  /* 0x000000ff0a00720c */ /* 0x000fe20003f86270 */
[----:B------:R-:W-:Y:S01]  /*5870*/  IMAD.MOV.U32 R12, RZ, RZ, R0 ;  /* 0x000000ffff0c7224 */ /* 0x000fe200078e0000 */
[----:B------:R-:W-:Y:S01]  /*5880*/  IABS R8, R5 ;  /* 0x0000000500087213 */ /* 0x000fe20000000000 */
[----:B------:R-:W-:Y:S01]  /*5890*/  IMAD.HI.U32 R10, R7, R6, RZ ;  /* 0x00000006070a7227 */ /* 0x000fe200078e00ff */
[----:B------:R-:W-:Y:S01]  /*58a0*/  ISETP.GE.AND P6, PT, R2, RZ, PT ;  /* 0x000000ff0200720c */ /* 0x000fe20003fc6270 */
[----:B------:R1:W-:Y:S01]  /*58b0*/  STL [R1+0x50], R11 ;  /* 0x0000500b01007387 */ /* 0x0003e20000100800 */
[----:B------:R-:W-:Y:S01]  /*58c0*/  @!P0 IADD3 R12, -R12, RZ, RZ ;  /* 0x000000ff0c0c8210 */ /* 0x000fe20007ffe1ff */
[--C-:B------:R-:W-:Y:S01]  /*58d0*/  @!P2 IMAD.IADD R16, R16, 0x1, -R14.reuse ;  /* 0x000000011010a824 */ /* 0x100fe200078e0a0e */
[----:B------:R-:W-:Y:S01]  /*58e0*/  ISETP.GT.U32.AND P2, PT, R14, R15, PT ;  /* 0x0000000f0e00720c */ /* 0x000fe20003f44070 */
[----:B------:R-:W-:Y:S01]  /*58f0*/  @!P5 IMAD.IADD R4, R4, 0x1, -R14 ;  /* 0x000000010404d824 */ /* 0x000fe200078e0a0e */
[----:B------:R-:W-:Y:S01]  /*5900*/  ISETP.GE.AND P5, PT, R5, RZ, PT ;  /* 0x000000ff0500720c */ /* 0x000fe20003fa6270 */
[----:B------:R-:W-:Y:S01]  /*5910*/  IMAD.MOV R5, RZ, RZ, -R10 ;  /* 0x000000ffff057224 */ /* 0x000fe200078e0a0a */
[C---:B------:R-:W-:Y:S01]  /*5920*/  ISETP.GT.U32.AND P0, PT, R14.reuse, R16, PT ;  /* 0x000000100e00720c */ /* 0x040fe20003f04070 */
[----:B------:R-:W-:Y:S01]  /*5930*/  IMAD.HI.U32 R9, R7, R8, RZ ;  /* 0x0000000807097227 */ /* 0x000fe200078e00ff */
[----:B------:R-:W-:Y:S03]  /*5940*/  STL [R1+0x4c], R12 ;  /* 0x00004c0c01007387 */ /* 0x000fe60000100800 */
[----:B------:R-:W-:-:S02]  /*5950*/  IMAD R6, R14, R5, R6 ;  /* 0x000000050e067224 */ /* 0x000fc400078e0206 */
[----:B------:R-:W-:Y:S02]  /*5960*/  IMAD.MOV R9, RZ, RZ, -R9 ;  /* 0x000000ffff097224 */ /* 0x000fe400078e0a09 */
[----:B------:R-:W-:Y:S02]  /*5970*/  VIADD R2, R29, 0x1a ;  /* 0x0000001a1d027836 */ /* 0x000fe40000000000 */
[----:B------:R-:W-:Y:S01]  /*5980*/  @!P2 IMAD.IADD R15, R15, 0x1, -R14 ;  /* 0x000000010f0fa824 */ /* 0x000fe200078e0a0e */
[C---:B------:R-:W-:Y:S01]  /*5990*/  ISETP.GT.U32.AND P2, PT, R14.reuse, R6, PT ;  /* 0x000000060e00720c */ /* 0x040fe20003f44070 */
[C---:B------:R-:W-:Y:S01]  /*59a0*/  IMAD R8, R14.reuse, R9, R8 ;  /* 0x000000090e087224 */ /* 0x040fe200078e0208 */
[----:B------:R-:W-:Y:S01]  /*59b0*/  IABS R9, R2 ;  /* 0x0000000200097213 */ /* 0x000fe20000000000 */
[----:B------:R-:W-:Y:S02]  /*59c0*/  @!P1 IMAD.MOV R4, RZ, RZ, -R4 ;  /* 0x000000ffff049224 */ /* 0x000fe400078e0a04 */
[----:B------:R-:W-:Y:S01]  /*59d0*/  VIADD R5, R29, 0x18 ;  /* 0x000000181d057836 */ /* 0x000fe20000000000 */
[----:B------:R-:W-:Y:S01]  /*59e0*/  ISETP.GT.U32.AND P1, PT, R14, R8, PT ;  /* 0x000000080e00720c */ /* 0x000fe20003f24070 */
[----:B0-----:R-:W-:Y:S01]  /*59f0*/  IMAD.HI.U32 R13, R7, R9, RZ ;  /* 0x00000009070d7227 */ /* 0x001fe200078e00ff */
[----:B------:R0:W-:Y:S02]  /*5a00*/  STL [R1+0x48], R4 ;  /* 0x0000480401007387 */ /* 0x0001e40000100800 */
[----:B------:R-:W-:Y:S01]  /*5a10*/  IABS R10, R5 ;  /* 0x00000005000a7213 */ /* 0x000fe20000000000 */
[----:B------:R-:W-:-:S02]  /*5a20*/  IMAD.MOV R13, RZ, RZ, -R13 ;  /* 0x000000ffff0d7224 */ /* 0x000fc400078e0a0d */
[----:B------:R-:W-:Y:S02]  /*5a30*/  IMAD.MOV.U32 R17, RZ, RZ, R15 ;  /* 0x000000ffff117224 */ /* 0x000fe400078e000f */
[--C-:B------:R-:W-:Y:S02]  /*5a40*/  @!P2 IMAD.IADD R6, R6, 0x1, -R14.reuse ;  /* 0x000000010606a824 */ /* 0x100fe400078e0a0e */
[C---:B------:R-:W-:Y:S02]  /*5a50*/  VIADD R0, R29.reuse, 0x17 ;  /* 0x000000171d007836 */ /* 0x040fe40000000000 */
[C---:B------:R-:W-:Y:S02]  /*5a60*/  IMAD R9, R14.reuse, R13, R9 ;  /* 0x0000000d0e097224 */ /* 0x040fe400078e0209 */
[----:B------:R-:W-:Y:S01]  /*5a70*/  @!P3 IMAD.MOV R17, RZ, RZ, -R17 ;  /* 0x000000ffff11b224 */ /* 0x000fe200078e0a11 */
[----:B------:R-:W-:Y:S01]  /*5a80*/  ISETP.GT.U32.AND P3, PT, R14, R6, PT ;  /* 0x000000060e00720c */ /* 0x000fe20003f64070 */
[----:B-1----:R-:W-:Y:S01]  /*5a90*/  VIADD R11, R29, 0x19 ;  /* 0x000000191d0b7836 */ /* 0x002fe20000000000 */
[----:B0-----:R-:W-:Y:S01]  /*5aa0*/  IABS R4, R0 ;  /* 0x0000000000047213 */ /* 0x001fe20000000000 */
[--C-:B------:R-:W-:Y:S01]  /*5ab0*/  @!P0 IMAD.IADD R16, R16, 0x1, -R14.reuse ;  /* 0x0000000110108824 */ /* 0x100fe200078e0a0e */
[----:B------:R-:W-:Y:S01]  /*5ac0*/  ISETP.GE.AND P0, PT, R2, RZ, PT ;  /* 0x000000ff0200720c */ /* 0x000fe20003f06270 */
[----:B------:R-:W-:Y:S01]  /*5ad0*/  IMAD.HI.U32 R2, R7, R10, RZ ;  /* 0x0000000a07027227 */ /* 0x000fe200078e00ff */
[----:B------:R-:W-:Y:S01]  /*5ae0*/  IABS R12, R11 ;  /* 0x0000000b000c7213 */ /* 0x000fe20000000000 */
[----:B------:R-:W-:Y:S02]  /*5af0*/  STL [R1+0x44], R17 ;  /* 0x0000441101007387 */ /* 0x000fe40000100800 */
[----:B------:R-:W-:Y:S01]  /*5b00*/  @!P1 IMAD.IADD R8, R8, 0x1, -R14 ;  /* 0x0000000108089824 */ /* 0x000fe200078e0a0e */
[----:B------:R-:W-:Y:S01]  /*5b10*/  ISETP.GT.U32.AND P1, PT, R14, R9, PT ;  /* 0x000000090e00720c */ /* 0x000fe20003f24070 */
[----:B------:R-:W-:-:S02]  /*5b20*/  IMAD.MOV R2, RZ, RZ, -R2 ;  /* 0x000000ffff027224 */ /* 0x000fc400078e0a02 */
[----:B------:R-:W-:Y:S01]  /*5b30*/  IMAD.HI.U32 R15, R7, R4, RZ ;  /* 0x00000004070f7227 */ /* 0x000fe200078e00ff */
[----:B------:R-:W-:-:S03]  /*5b40*/  ISETP.GT.U32.AND P2, PT, R14, R8, PT ;  /* 0x000000080e00720c */ /* 0x000fc60003f44070 */
[----:B------:R-:W-:-:S04]  /*5b50*/  IMAD.HI.U32 R13, R7, R12, RZ ;  /* 0x0000000c070d7227 */ /* 0x000fc800078e00ff */
[----:B------:R-:W-:Y:S01]  /*5b60*/  @!P4 IMAD.MOV R16, RZ, RZ, -R16 ;  /* 0x000000ffff10c224 */ /* 0x000fe200078e0a10 */
[----:B------:R-:W-:Y:S01]  /*5b70*/  ISETP.GE.AND P4, PT, R11, RZ, PT ;  /* 0x000000ff0b00720c */ /* 0x000fe20003f86270 */
[----:B------:R-:W-:Y:S01]  /*5b80*/  IMAD R10, R14, R2, R10 ;  /* 0x000000020e0a7224 */ /* 0x000fe200078e020a */
[----:B------:R-:W-:Y:S01]  /*5b90*/  IADD3 R2, R29, 0x16, RZ ;  /* 0x000000161d027810 */ /* 0x000fe20007ffe0ff */
[----:B------:R-:W-:Y:S01]  /*5ba0*/  IMAD.MOV R11, RZ, RZ, -R15 ;  /* 0x000000ffff0b7224 */ /* 0x000fe200078e0a0f */
[----:B------:R0:W-:Y:S01]  /*5bb0*/  STL [R1+0x40], R16 ;  /* 0x0000401001007387 */ /* 0x0001e20000100800 */
[--C-:B------:R-:W-:Y:S01]  /*5bc0*/  @!P3 IMAD.IADD R6, R6, 0x1, -R14.reuse ;  /* 0x000000010606b824 */ /* 0x100fe200078e0a0e */
[----:B------:R-:W-:Y:S01]  /*5bd0*/  ISETP.GT.U32.AND P3, PT, R14, R10, PT ;  /* 0x0000000a0e00720c */ /* 0x000fe20003f64070 */
[----:B------:R-:W-:Y:S02]  /*5be0*/  IMAD.MOV R13, RZ, RZ, -R13 ;  /* 0x000000ffff0d7224 */ /* 0x000fe400078e0a0d */
[----:B------:R-:W-:-:S02]  /*5bf0*/  @!P1 IMAD.IADD R9, R9, 0x1, -R14 ;  /* 0x0000000109099824 */ /* 0x000fc400078e0a0e */
[C---:B------:R-:W-:Y:S01]  /*5c00*/  IMAD R4, R14.reuse, R11, R4 ;  /* 0x0000000b0e047224 */ /* 0x040fe200078e0204 */
[----:B------:R-:W-:Y:S01]  /*5c10*/  IABS R11, R2 ;  /* 0x00000002000b7213 */ /* 0x000fe20000000000 */
[C---:B------:R-:W-:Y:S01]  /*5c20*/  IMAD R12, R14.reuse, R13, R12 ;  /* 0x0000000d0e0c7224 */ /* 0x040fe200078e020c */
[----:B------:R-:W-:Y:S01]  /*5c30*/  ISETP.GT.U32.AND P1, PT, R14, R9, PT ;  /* 0x000000090e00720c */ /* 0x000fe20003f24070 */
[----:B0-----:R-:W-:Y:S02]  /*5c40*/  IMAD.MOV.U32 R16, RZ, RZ, R6 ;  /* 0x000000ffff107224 */ /* 0x001fe400078e0006 */
[----:B------:R-:W-:Y:S01]  /*5c50*/  @!P2 IMAD.IADD R8, R8, 0x1, -R14 ;  /* 0x000000010808a824 */ /* 0x000fe200078e0a0e */
[C---:B------:R-:W-:Y:S01]  /*5c60*/  ISETP.GT.U32.AND P2, PT, R14.reuse, R12, PT ;  /* 0x0000000c0e00720c */ /* 0x040fe20003f44070 */
[----:B------:R-:W-:Y:S01]  /*5c70*/  @!P6 IMAD.MOV R16, RZ, RZ, -R16 ;  /* 0x000000ffff10e224 */ /* 0x000fe200078e0a10 */
[----:B------:R-:W-:Y:S01]  /*5c80*/  ISETP.GT.U32.AND P6, PT, R14, R4, PT ;  /* 0x000000040e00720c */ /* 0x000fe20003fc4070 */
[----:B------:R-:W-:-:S02]  /*5c90*/  IMAD.MOV.U32 R17, RZ, RZ, R8 ;  /* 0x000000ffff117224 */ /* 0x000fc400078e0008 */
[----:B------:R-:W-:Y:S02]  /*5ca0*/  IMAD.MOV.U32 R8, RZ, RZ, R11 ;  /* 0x000000ffff087224 */ /* 0x000fe400078e000b */
[----:B------:R-:W-:Y:S01]  /*5cb0*/  @!P5 IMAD.MOV R17, RZ, RZ, -R17 ;  /* 0x000000ffff11d224 */ /* 0x000fe200078e0a11 */
[----:B------:R-:W-:Y:S01]  /*5cc0*/  ISETP.GE.AND P5, PT, R5, RZ, PT ;  /* 0x000000ff0500720c */ /* 0x000fe20003fa6270 */
[--C-:B------:R-:W-:Y:S02]  /*5cd0*/  @!P3 IMAD.IADD R10, R10, 0x1, -R14.reuse ;  /* 0x000000010a0ab824 */ /* 0x100fe400078e0a0e */
[----:B------:R-:W-:Y:S01]  /*5ce0*/  VIADD R5, R29, 0x15 ;  /* 0x000000151d057836 */ /* 0x000fe20000000000 */
[----:B------:R-:W-:Y:S01]  /*5cf0*/  STL [R1+0x3c], R17 ;  /* 0x00003c1101007387 */ /* 0x000fe20000100800 */
[----:B------:R-:W-:Y:S01]  /*5d00*/  IMAD.HI.U32 R6, R7, R8, RZ ;  /* 0x0000000807067227 */ /* 0x000fe200078e00ff */
[----:B------:R-:W-:Y:S02]  /*5d10*/  ISETP.GT.U32.AND P3, PT, R14, R10, PT ;  /* 0x0000000a0e00720c */ /* 0x000fe40003f64070 */
[----:B------:R-:W-:Y:S01]  /*5d20*/  IABS R11, R5 ;  /* 0x00000005000b7213 */ /* 0x000fe20000000000 */
[--C-:B------:R-:W-:Y:S01]  /*5d30*/  @!P1 IMAD.IADD R9, R9, 0x1, -R14.reuse ;  /* 0x0000000109099824 */ /* 0x100fe200078e0a0e */
[----:B------:R-:W-:Y:S01]  /*5d40*/  ISETP.GE.AND P1, PT, R0, RZ, PT ;  /* 0x000000ff0000720c */ /* 0x000fe20003f26270 */
[--C-:B------:R-:W-:Y:S01]  /*5d50*/  @!P6 IMAD.IADD R4, R4, 0x1, -R14.reuse ;  /* 0x000000010404e824 */ /* 0x100fe200078e0a0e */
[----:B------:R-:W-:Y:S01]  /*5d60*/  STL [R1+0x34], R16 ;  /* 0x0000341001007387 */ /* 0x000fe20000100800 */
[----:B------:R-:W-:-:S02]  /*5d70*/  @!P2 IMAD.IADD R12, R12, 0x1, -R14 ;  /* 0x000000010c0ca824 */ /* 0x000fc400078e0a0e */
[----:B------:R-:W-:Y:S01]  /*5d80*/  IMAD.MOV R0, RZ, RZ, -R6 ;  /* 0x000000ffff007224 */ /* 0x000fe200078e0a06 */
[C---:B------:R-:W-:Y:S01]  /*5d90*/  ISETP.GT.U32.AND P6, PT, R14.reuse, R4, PT ;  /* 0x000000040e00720c */ /* 0x040fe20003fc4070 */
[----:B------:R-:W-:Y:S01]  /*5da0*/  VIADD R6, R29, 0x14 ;  /* 0x000000141d067836 */ /* 0x000fe20000000000 */
[C---:B------:R-:W-:Y:S01]  /*5db0*/  ISETP.GT.U32.AND P2, PT, R14.reuse, R12, PT ;  /* 0x0000000c0e00720c */ /* 0x040fe20003f44070 */
[----:B------:R-:W-:Y:S02]  /*5dc0*/  IMAD.MOV.U32 R15, RZ, RZ, R9 ;  /* 0x000000ffff0f7224 */ /* 0x000fe400078e0009 */
[C---:B------:R-:W-:Y:S01]  /*5dd0*/  IMAD R8, R14.reuse, R0, R8 ;  /* 0x000000000e087224 */ /* 0x040fe200078e0208 */
[----:B------:R-:W-:Y:S01]  /*5de0*/  IABS R0, R6 ;  /* 0x0000000600007213 */ /* 0x000fe20000000000 */
[----:B------:R-:W-:Y:S01]  /*5df0*/  IMAD.HI.U32 R13, R7, R11, RZ ;  /* 0x0000000b070d7227 */ /* 0x000fe200078e00ff */
[----:B------:R-:W-:Y:S02]  /*5e00*/  @!P0 IADD3 R15, -R15, RZ, RZ ;  /* 0x000000ff0f0f8210 */ /* 0x000fe40007ffe1ff */
[----:B------:R-:W-:Y:S01]  /*5e10*/  ISETP.GT.U32.AND P0, PT, R14, R8, PT ;  /* 0x000000080e00720c */ /* 0x000fe20003f04070 */
[----:B------:R-:W-:-:S02]  /*5e20*/  IMAD.MOV R13, RZ, RZ, -R13 ;  /* 0x000000ffff0d7224 */ /* 0x000fc400078e0a0d */
[--C-:B------:R-:W-:Y:S01]  /*5e30*/  @!P3 IMAD.IADD R10, R10, 0x1, -R14.reuse ;  /* 0x000000010a0ab824 */ /* 0x100fe200078e0a0e */
[----:B------:R-:W-:Y:S01]  /*5e40*/  ISETP.GE.AND P3, PT, R5, RZ, PT ;  /* 0x000000ff0500720c */ /* 0x000fe20003f66270 */
[----:B------:R-:W-:Y:S01]  /*5e50*/  IMAD.HI.U32 R9, R7, R0, RZ ;  /* 0x0000000007097227 */ /* 0x000fe200078e00ff */
[----:B------:R0:W-:Y:S03]  /*5e60*/  STL [R1+0x30], R15 ;  /* 0x0000300f01007387 */ /* 0x0001e60000100800 */
[----:B------:R-:W-:Y:S02]  /*5e70*/  IMAD R5, R14, R13, R11 ;  /* 0x0000000d0e057224 */ /* 0x000fe400078e020b */
[----:B------:R-:W-:Y:S02]  /*5e80*/  IMAD.MOV R9, RZ, RZ, -R9 ;  /* 0x000000ffff097224 */ /* 0x000fe400078e0a09 */
[--C-:B------:R-:W-:Y:S01]  /*5e90*/  @!P6 IMAD.IADD R4, R4, 0x1, -R14.reuse ;  /* 0x000000010404e824 */ /* 0x100fe200078e0a0e */
[----:B------:R-:W-:Y:S01]  /*5ea0*/  ISETP.GT.U32.AND P6, PT, R14, R5, PT ;  /* 0x000000050e00720c */ /* 0x000fe20003fc4070 */
[----:B------:R-:W-:Y:S01]  /*5eb0*/  @!P2 IMAD.IADD R12, R12, 0x1, -R14 ;  /* 0x000000010c0ca824 */ /* 0x000fe200078e0a0e */
[----:B------:R-:W-:Y:S01]  /*5ec0*/  ISETP.GE.AND P2, PT, R2, RZ, PT ;  /* 0x000000ff0200720c */ /* 0x000fe20003f46270 */
[----:B------:R-:W-:-:S02]  /*5ed0*/  VIADD R2, R29, 0x13 ;  /* 0x000000131d027836 */ /* 0x000fc40000000000 */
[----:B------:R-:W-:Y:S02]  /*5ee0*/  IMAD R0, R14, R9, R0 ;  /* 0x000000090e007224 */ /* 0x000fe400078e0200 */
[----:B------:R-:W-:Y:S01]  /*5ef0*/  @!P0 IMAD.IADD R8, R8, 0x1, -R14 ;  /* 0x0000000108088824 */ /* 0x000fe200078e0a0e */
[----:B------:R-:W-:Y:S01]  /*5f00*/  IABS R11, R2 ;  /* 0x00000002000b7213 */ /* 0x000fe20000000000 */
[----:B0-----:R-:W-:Y:S02]  /*5f10*/  IMAD.MOV.U32 R15, RZ, RZ, R12 ;  /* 0x000000ffff0f7224 */ /* 0x001fe400078e000c */
[----:B------:R-:W-:Y:S01]  /*5f20*/  @!P1 IMAD.MOV R4, RZ, RZ, -R4 ;  /* 0x000000ffff049224 */ /* 0x000fe200078e0a04 */
[C---:B------:R-:W-:Y:S01]  /*5f30*/  ISETP.GT.U32.AND P1, PT, R14.reuse, R0, PT ;  /* 0x000000000e00720c */ /* 0x040fe20003f24070 */
[----:B------:R-:W-:Y:S01]  /*5f40*/  @!P4 IMAD.MOV R15, RZ, RZ, -R15 ;  /* 0x000000ffff0fc224 */ /* 0x000fe200078e0a0f */
[----:B------:R-:W-:Y:S01]  /*5f50*/  ISETP.GT.U32.AND P0, PT, R14, R8, PT ;  /* 0x000000080e00720c */ /* 0x000fe20003f04070 */
[----:B------:R-:W-:Y:S01]  /*5f60*/  @!P5 IMAD.MOV R10, RZ, RZ, -R10 ;  /* 0x000000ffff0ad224 */ /* 0x000fe200078e0a0a */
[----:B------:R-:W-:Y:S01]  /*5f70*/  ISETP.GE.AND P4, PT, R6, RZ, PT ;  /* 0x000000ff0600720c */ /* 0x000fe20003f86270 */
[----:B------:R-:W-:Y:S01]  /*5f80*/  IMAD.MOV.U32 R6, RZ, RZ, R11 ;  /* 0x000000ffff067224 */ /* 0x000fe200078e000b */
[----:B------:R-:W-:Y:S01]  /*5f90*/  STL [R1+0x2c], R15 ;  /* 0x00002c0f01007387 */ /* 0x000fe20000100800 */
[--C-:B------:R-:W-:Y:S01]  /*5fa0*/  @!P6 IMAD.IADD R5, R5, 0x1, -R14.reuse ;  /* 0x000000010505e824 */ /* 0x100fe200078e0a0e */
[----:B------:R-:W-:Y:S01]  /*5fb0*/  ISETP.GE.AND P5, PT, R2, RZ, PT ;  /* 0x000000ff0200720c */ /* 0x000fe20003fa6270 */
[C---:B------:R-:W-:Y:S01]  /*5fc0*/  VIADD R9, R29.reuse, 0x11 ;  /* 0x000000111d097836 */ /* 0x040fe20000000000 */
[----:B------:R0:W-:Y:S01]  /*5fd0*/  STL [R1+0x28], R10 ;  /* 0x0000280a01007387 */ /* 0x0001e20000100800 */
[C---:B------:R-:W-:Y:S01]  /*5fe0*/  VIADD R2, R29.reuse, 0x10 ;  /* 0x000000101d027836 */ /* 0x040fe20000000000 */
[----:B------:R-:W-:Y:S01]  /*5ff0*/  ISETP.GT.U32.AND P6, PT, R14, R5, PT ;  /* 0x000000050e00720c */ /* 0x000fe20003fc4070 */
[--C-:B------:R-:W-:Y:S01]  /*6000*/  @!P1 IMAD.IADD R0, R0, 0x1, -R14.reuse ;  /* 0x0000000100009824 */ /* 0x100fe200078e0a0e */
[----:B------:R1:W-:Y:S01]  /*6010*/  STL [R1+0x24], R4 ;  /* 0x0000240401007387 */ /* 0x0003e20000100800 */
[----:B------:R-:W-:Y:S01]  /*6020*/  @!P0 IMAD.IADD R8, R8, 0x1, -R14 ;  /* 0x0000000108088824 */ /* 0x000fe200078e0a0e */
[----:B------:R-:W-:Y:S01]  /*6030*/  IABS R26, R9 ;  /* 0x00000009001a7213 */ /* 0x000fe20000000000 */
[----:B------:R-:W-:Y:S01]  /*6040*/  VIADD R16, R29, 0x6 ;  /* 0x000000061d107836 */ /* 0x000fe20000000000 */
[----:B------:R-:W-:Y:S01]  /*6050*/  ISETP.GT.U32.AND P1, PT, R14, R0, PT ;  /* 0x000000000e00720c */ /* 0x000fe20003f24070 */
[----:B------:R-:W-:Y:S01]  /*6060*/  IMAD.MOV.U32 R12, RZ, RZ, R8 ;  /* 0x000000ffff0c7224 */ /* 0x000fe200078e0008 */
[----:B------:R-:W-:Y:S01]  /*6070*/  IABS R11, R2 ;  /* 0x00000002000b7213 */ /* 0x000fe20000000000 */
[----:B0-----:R-:W-:Y:S01]  /*6080*/  IMAD.HI.U32 R10, R7, R6, RZ ;  /* 0x00000006070a7227 */ /* 0x001fe200078e00ff */
[----:B------:R-:W-:-:S03]  /*6090*/  IABS R15, R16 ;  /* 0x00000010000f7213 */ /* 0x000fc60000000000 */
[----:B-1----:R-:W-:Y:S01]  /*60a0*/  VIADD R4, R29, 0x12 ;  /* 0x000000121d047836 */ /* 0x002fe20000000000 */
[----:B------:R-:W-:Y:S01]  /*60b0*/  IADD3 R10, -R10, RZ, RZ ;  /* 0x000000ff0a0a7210 */ /* 0x000fe20007ffe1ff */
[----:B------:R-:W-:Y:S01]  /*60c0*/  @!P6 IMAD.IADD R5, R5, 0x1, -R14 ;  /* 0x000000010505e824 */ /* 0x000fe200078e0a0e */
[----:B------:R-:W-:Y:S01]  /*60d0*/  ISETP.GE.AND P6, PT, R9, RZ, PT ;  /* 0x000000ff0900720c */ /* 0x000fe20003fc6270 */
[----:B------:R-:W-:Y:S01]  /*60e0*/  @!P2 IMAD.MOV R12, RZ, RZ, -R12 ;  /* 0x000000ffff0ca224 */ /* 0x000fe200078e0a0c */
[----:B------:R-:W-:Y:S01]  /*60f0*/  ISETP.GE.AND P0, PT, R4, RZ, PT ;  /* 0x000000ff0400720c */ /* 0x000fe20003f06270 */
[C---:B------:R-:W-:Y:S01]  /*6100*/  IMAD R6, R14.reuse, R10, R6 ;  /* 0x0000000a0e067224 */ /* 0x040fe200078e0206 */
[----:B------:R-:W-:Y:S01]  /*6110*/  IABS R4, R4 ;  /* 0x0000000400047213 */ /* 0x000fe20000000000 */
[----:B------:R-:W-:Y:S01]  /*6120*/  IMAD.MOV.U32 R10, RZ, RZ, R5 ;  /* 0x000000ffff0a7224 */ /* 0x000fe200078e0005 */
[----:B------:R0:W-:Y:S01]  /*6130*/  STL [R1+0x20], R12 ;  /* 0x0000200c01007387 */ /* 0x0001e20000100800 */
[----:B------:R-:W-:Y:S01]  /*6140*/  IMAD.HI.U32 R5, R7, R26, RZ ;  /* 0x0000001a07057227 */ /* 0x000fe200078e00ff */
[----:B------:R-:W-:-:S03]  /*6150*/  ISETP.GT.U32.AND P2, PT, R14, R6, PT ;  /* 0x000000060e00720c */ /* 0x000fc60003f44070 */
[----:B------:R-:W-:-:S04]  /*6160*/  IMAD.HI.U32 R8, R7, R4, RZ ;  /* 0x0000000407087227 */ /* 0x000fc800078e00ff */
[----:B------:R-:W-:Y:S01]  /*6170*/  IMAD.MOV R8, RZ, RZ, -R8 ;  /* 0x000000ffff087224 */ /* 0x000fe200078e0a08 */
[----:B0-----:R-:W-:Y:S01]  /*6180*/  IABS R12, R22 ;  /* 0x00000016000c7213 */ /* 0x001fe20000000000 */
[----:B------:R-:W-:Y:S02]  /*6190*/  @!P1 IMAD.IADD R0, R0, 0x1, -R14 ;  /* 0x0000000100009824 */ /* 0x000fe400078e0a0e */
[----:B------:R-:W-:Y:S02]  /*61a0*/  IMAD.MOV R5, RZ, RZ, -R5 ;  /* 0x000000ffff057224 */ /* 0x000fe400078e0a05 */
[C---:B------:R-:W-:Y:S02]  /*61b0*/  IMAD R4, R14.reuse, R8, R4 ;  /* 0x000000080e047224 */ /* 0x040fe400078e0204 */
[----:B------:R-:W-:Y:S02]  /*61c0*/  IMAD.MOV.U32 R8, RZ, RZ, R0 ;  /* 0x000000ffff087224 */ /* 0x000fe400078e0000 */
[C---:B------:R-:W-:Y:S01]  /*61d0*/  IMAD R26, R14.reuse, R5, R26 ;  /* 0x000000050e1a7224 */ /* 0x040fe200078e021a */
[----:B------:R-:W-:Y:S01]  /*61e0*/  ISETP.GT.U32.AND P1, PT, R14, R4, PT ;  /* 0x000000040e00720c */ /* 0x000fe20003f24070 */
[----:B------:R-:W-:Y:S01]  /*61f0*/  @!P2 IMAD.IADD R6, R6, 0x1, -R14 ;  /* 0x000000010606a824 */ /* 0x000fe200078e0a0e */
[----:B------:R-:W-:Y:S01]  /*6200*/  @!P4 IADD3 R8, -R8, RZ, RZ ;  /* 0x000000ff0808c210 */ /* 0x000fe20007ffe1ff */
[C---:B------:R-:W-:Y:S01]  /*6210*/  VIADD R9, R29.reuse, 0xf ;  /* 0x0000000f1d097836 */ /* 0x040fe20000000000 */
[C---:B------:R-:W-:Y:S01]  /*6220*/  ISETP.GT.U32.AND P4, PT, R14.reuse, R26, PT ;  /* 0x0000001a0e00720c */ /* 0x040fe20003f84070 */
[----:B------:R-:W-:Y:S01]  /*6230*/  @!P3 IMAD.MOV R10, RZ, RZ, -R10 ;  /* 0x000000ffff0ab224 */ /* 0x000fe200078e0a0a */
[----:B------:R-:W-:Y:S01]  /*6240*/  ISETP.GT.U32.AND P2, PT, R14, R6, PT ;  /* 0x000000060e00720c */ /* 0x000fe20003f44070 */
[----:B------:R-:W-:Y:S01]  /*6250*/  VIADD R5, R29, 0xe ;  /* 0x0000000e1d057836 */ /* 0x000fe20000000000 */
[----:B------:R-:W-:Y:S01]  /*6260*/  ISETP.GE.AND P3, PT, R2, RZ, PT ;  /* 0x000000ff0200720c */ /* 0x000fe20003f66270 */
[----:B------:R-:W-:Y:S01]  /*6270*/  IMAD.HI.U32 R2, R7, R11, RZ ;  /* 0x0000000b07027227 */ /* 0x000fe200078e00ff */
[----:B------:R-:W-:Y:S01]  /*6280*/  IABS R19, R9 ;  /* 0x0000000900137213 */ /* 0x000fe20000000000 */
[----:B------:R0:W-:Y:S01]  /*6290*/  STL [R1+0x1c], R10 ;  /* 0x00001c0a01007387 */ /* 0x0001e20000100800 */
[----:B------:R-:W-:Y:S01]  /*62a0*/  IABS R0, R5 ;  /* 0x0000000500007213 */ /* 0x000fe20000000000 */
[----:B------:R-:W-:-:S02]  /*62b0*/  @!P1 IMAD.IADD R4, R4, 0x1, -R14 ;  /* 0x0000000104049824 */ /* 0x000fc400078e0a0e */
[----:B------:R-:W-:Y:S01]  /*62c0*/  IMAD.MOV R2, RZ, RZ, -R2 ;  /* 0x000000ffff027224 */ /* 0x000fe200078e0a02 */
[----:B------:R1:W-:Y:S01]  /*62d0*/  STL [R1+0x18], R8 ;  /* 0x0000180801007387 */ /* 0x0003e20000100800 */
[--C-:B------:R-:W-:Y:S01]  /*62e0*/  @!P4 IMAD.IADD R26, R26, 0x1, -R14.reuse ;  /* 0x000000011a1ac824 */ /* 0x100fe200078e0a0e */
[----:B------:R-:W-:Y:S01]  /*62f0*/  ISETP.GT.U32.AND P1, PT, R14, R4, PT ;  /* 0x000000040e00720c */ /* 0x000fe20003f24070 */
[----:B------:R-:W-:Y:S02]  /*6300*/  @!P2 IMAD.IADD R6, R6, 0x1, -R14 ;  /* 0x000000010606a824 */ /* 0x000fe400078e0a0e */
[C---:B------:R-:W-:Y:S01]  /*6310*/  IMAD R11, R14.reuse, R2, R11 ;  /* 0x000000020e0b7224 */ /* 0x040fe200078e020b */
[C---:B------:R-:W-:Y:S01]  /*6320*/  ISETP.GT.U32.AND P4, PT, R14.reuse, R26, PT ;  /* 0x0000001a0e00720c */ /* 0x040fe20003f84070 */
[----:B0-----:R-:W-:Y:S02]  /*6330*/  IMAD.MOV.U32 R10, RZ, RZ, R6 ;  /* 0x000000ffff0a7224 */ /* 0x001fe400078e0006 */
[----:B------:R-:W-:Y:S01]  /*6340*/  IMAD.HI.U32 R6, R7, R19, RZ ;  /* 0x0000001307067227 */ /* 0x000fe200078e00ff */
[----:B------:R-:W-:-:S03]  /*6350*/  ISETP.GT.U32.AND P2, PT, R14, R11, PT ;  /* 0x0000000b0e00720c */ /* 0x000fc60003f44070 */
[----:B------:R-:W-:Y:S02]  /*6360*/  VIADD R2, R29, 0xd ;  /* 0x0000000d1d027836 */ /* 0x000fe40000000000 */
[----:B------:R-:W-:Y:S02]  /*6370*/  IMAD.MOV R6, RZ, RZ, -R6 ;  /* 0x000000ffff067224 */ /* 0x000fe400078e0a06 */
[--C-:B------:R-:W-:Y:S01]  /*6380*/  @!P1 IMAD.IADD R4, R4, 0x1, -R14.reuse ;  /* 0x0000000104049824 */ /* 0x100fe200078e0a0e */
[----:B------:R-:W-:Y:S01]  /*6390*/  IABS R21, R2 ;  /* 0x0000000200157213 */ /* 0x000fe20000000000 */
[----:B------:R-:W-:Y:S01]  /*63a0*/  IMAD R19, R14, R6, R19 ;  /* 0x000000060e137224 */ /* 0x000fe200078e0213 */
[----:B------:R-:W-:Y:S01]  /*63b0*/  ISETP.GE.AND P1, PT, R5, RZ, PT ;  /* 0x000000ff0500720c */ /* 0x000fe20003f26270 */
[----:B------:R-:W-:Y:S02]  /*63c0*/  @!P4 IMAD.IADD R26, R26, 0x1, -R14 ;  /* 0x000000011a1ac824 */ /* 0x000fe400078e0a0e */
[----:B------:R-:W-:Y:S01]  /*63d0*/  IMAD.HI.U32 R5, R7, R21, RZ ;  /* 0x0000001507057227 */ /* 0x000fe200078e00ff */
[----:B------:R-:W-:-:S03]  /*63e0*/  ISETP.GT.U32.AND P4, PT, R14, R19, PT ;  /* 0x000000130e00720c */ /* 0x000fc60003f84070 */
[----:B------:R-:W-:Y:S02]  /*63f0*/  IMAD.MOV R5, RZ, RZ, -R5 ;  /* 0x000000ffff057224 */ /* 0x000fe400078e0a05 */
[----:B-1----:R-:W-:-:S04]  /*6400*/  IMAD.HI.U32 R8, R7, R0, RZ ;  /* 0x0000000007087227 */ /* 0x002fc800078e00ff */
[C---:B------:R-:W-:Y:S02]  /*6410*/  IMAD R21, R14.reuse, R5, R21 ;  /* 0x000000050e157224 */ /* 0x040fe400078e0215 */
[----:B------:R-:W-:Y:S02]  /*6420*/  IMAD.MOV R8, RZ, RZ, -R8 ;  /* 0x000000ffff087224 */ /* 0x000fe400078e0a08 */
[----:B------:R-:W-:Y:S01]  /*6430*/  @!P4 IMAD.IADD R19, R19, 0x1, -R14 ;  /* 0x000000011313c824 */ /* 0x000fe200078e0a0e */
[C---:B------:R-:W-:Y:S01]  /*6440*/  ISETP.GT.U32.AND P4, PT, R14.reuse, R21, PT ;  /* 0x000000150e00720c */ /* 0x040fe20003f84070 */
[----:B------:R-:W-:Y:S01]  /*6450*/  @!P5 IMAD.MOV R10, RZ, RZ, -R10 ;  /* 0x000000ffff0ad224 */ /* 0x000fe200078e0a0a */
[----:B------:R-:W-:Y:S01]  /*6460*/  ISETP.GE.AND P5, PT, R9, RZ, PT ;  /* 0x000000ff0900720c */ /* 0x000fe20003fa6270 */
[----:B------:R-:W-:Y:S02]  /*6470*/  @!P2 IMAD.IADD R11, R11, 0x1, -R14 ;  /* 0x000000010b0ba824 */ /* 0x000fe400078e0a0e */
[C---:B------:R-:W-:Y:S01]  /*6480*/  IMAD R0, R14.reuse, R8, R0 ;  /* 0x000000080e007224 */ /* 0x040fe200078e0200 */
[----:B------:R0:W-:Y:S01]  /*6490*/  STL [R1+0x14], R10 ;  /* 0x0000140a01007387 */ /* 0x0001e20000100800 */
[----:B------:R-:W-:Y:S01]  /*64a0*/  @!P6 IMAD.MOV R26, RZ, RZ, -R26 ;  /* 0x000000ffff1ae224 */ /* 0x000fe200078e0a1a */
[C---:B------:R-:W-:Y:S01]  /*64b0*/  ISETP.GT.U32.AND P2, PT, R14.reuse, R11, PT ;  /* 0x0000000b0e00720c */ /* 0x040fe20003f44070 */
[C---:B------:R-:W-:Y:S01]  /*64c0*/  VIADD R6, R29.reuse, 0xa ;  /* 0x0000000a1d067836 */ /* 0x040fe20000000000 */
[----:B------:R-:W-:Y:S01]  /*64d0*/  ISETP.GT.U32.AND P6, PT, R14, R0, PT ;  /* 0x000000000e00720c */ /* 0x000fe20003fc4070 */
[----:B------:R-:W-:-:S02]  /*64e0*/  VIADD R9, R29, 0x2 ;  /* 0x000000021d097836 */ /* 0x000fc40000000000 */
[----:B------:R-:W-:Y:S01]  /*64f0*/  @!P4 IMAD.IADD R21, R21, 0x1, -R14 ;  /* 0x000000011515c824 */ /* 0x000fe200078e0a0e */
[----:B------:R-:W-:Y:S01]  /*6500*/  IABS R20, R6 ;  /* 0x0000000600147213 */ /* 0x000fe20000000000 */
[----:B0-----:R-:W-:Y:S02]  /*6510*/  IMAD.MOV.U32 R10, RZ, RZ, R4 ;  /* 0x000000ffff0a7224 */ /* 0x001fe400078e0004 */
[----:B------:R-:W-:Y:S01]  /*6520*/  VIADD R4, R29, 0xb ;  /* 0x0000000b1d047836 */ /* 0x000fe20000000000 */
[----:B------:R-:W-:Y:S01]  /*6530*/  ISETP.GT.U32.AND P4, PT, R14, R21, PT ;  /* 0x000000150e00720c */ /* 0x000fe20003f84070 */
[----:B------:R-:W-:Y:S01]  /*6540*/  @!P0 IMAD.MOV R10, RZ, RZ, -R10 ;  /* 0x000000ffff0a8224 */ /* 0x000fe200078e0a0a */
[----:B------:R-:W-:Y:S01]  /*6550*/  ISETP.GE.AND P0, PT, R2, RZ, PT ;  /* 0x000000ff0200720c */ /* 0x000fe20003f06270 */
[--C-:B------:R-:W-:Y:S01]  /*6560*/  @!P2 IMAD.IADD R11, R11, 0x1, -R14.reuse ;  /* 0x000000010b0ba824 */ /* 0x100fe200078e0a0e */
[----:B------:R-:W-:Y:S01]  /*6570*/  IABS R18, R4 ;  /* 0x0000000400127213 */ /* 0x000fe20000000000 */
[----:B------:R-:W-:Y:S01]  /*6580*/  @!P6 IMAD.IADD R0, R0, 0x1, -R14 ;  /* 0x000000010000e824 */ /* 0x000fe200078e0a0e */
[----:B------:R-:W-:Y:S01]  /*6590*/  IADD3 R2, R29, 0xc, RZ ;  /* 0x0000000c1d027810 */ /* 0x000fe20007ffe0ff */
[----:B------:R-:W-:Y:S01]  /*65a0*/  @!P3 IMAD.MOV R11, RZ, RZ, -R11 ;  /* 0x000000ffff0bb224 */ /* 0x000fe200078e0a0b */
[C---:B------:R-:W-:Y:S01]  /*65b0*/  ISETP.GT.U32.AND P6, PT, R14.reuse, R19, PT ;  /* 0x000000130e00720c */ /* 0x040fe20003fc4070 */
[C---:B------:R-:W-:Y:S01]  /*65c0*/  IMAD.HI.U32 R5, R7.reuse, R18, RZ ;  /* 0x0000001207057227 */ /* 0x040fe200078e00ff */
[----:B------:R-:W-:Y:S01]  /*65d0*/  IABS R13, R2 ;  /* 0x00000002000d7213 */ /* 0x000fe20000000000 */
[----:B------:R-:W-:Y:S01]  /*65e0*/  STL [R1+0x10], R10 ;  /* 0x0000100a01007387 */ /* 0x000fe20000100800 */
[----:B------:R-:W-:Y:S01]  /*65f0*/  ISETP.GT.U32.AND P3, PT, R14, R0, PT ;  /* 0x000000000e00720c */ /* 0x000fe20003f64070 */
[----:B------:R-:W-:Y:S01]  /*6600*/  IMAD.MOV R5, RZ, RZ, -R5 ;  /* 0x000000ffff057224 */ /* 0x000fe200078e0a05 */
[----:B------:R-:W-:Y:S01]  /*6610*/  ISETP.GE.AND P2, PT, R2, RZ, PT ;  /* 0x000000ff0200720c */ /* 0x000fe20003f46270 */
[----:B------:R-:W-:Y:S01]  /*6620*/  IMAD.HI.U32 R8, R7, R13, RZ ;  /* 0x0000000d07087227 */ /* 0x000fe200078e00ff */
[----:B------:R-:W-:Y:S01]  /*6630*/  @!P4 IADD3 R21, R21, -R14, RZ ;  /* 0x8000000e1515c210 */ /* 0x000fe20007ffe0ff */
[----:B------:R0:W-:Y:S02]  /*6640*/  STL [R1+0xd2c], R26 ;  /* 0x000d2c1a01007387 */ /* 0x0001e40000100800 */
[C---:B------:R-:W-:Y:S01]  /*6650*/  IMAD R18, R14.reuse, R5, R18 ;  /* 0x000000050e127224 */ /* 0x040fe200078e0212 */
[----:B------:R-:W-:Y:S01]  /*6660*/  IABS R5, R24 ;  /* 0x0000001800057213 */ /* 0x000fe20000000000 */
[----:B------:R-:W-:Y:S01]  /*6670*/  IMAD.MOV R8, RZ, RZ, -R8 ;  /* 0x000000ffff087224 */ /* 0x000fe200078e0a08 */
[----:B------:R-:W-:Y:S01]  /*6680*/  STL [R1+0xd30], R11 ;  /* 0x000d300b01007387 */ /* 0x000fe20000100800 */
[----:B------:R-:W-:Y:S01]  /*6690*/  VIADD R2, R29, 0x9 ;  /* 0x000000091d027836 */ /* 0x000fe20000000000 */
[C---:B------:R-:W-:Y:S01]  /*66a0*/  ISETP.GT.U32.AND P4, PT, R14.reuse, R18, PT ;  /* 0x000000120e00720c */ /* 0x040fe20003f84070 */
[----:B------:R-:W-:-:S02]  /*66b0*/  IMAD R13, R14, R8, R13 ;  /* 0x000000080e0d7224 */ /* 0x000fc400078e020d */
[--C-:B------:R-:W-:Y:S01]  /*66c0*/  @!P6 IMAD.IADD R19, R19, 0x1, -R14.reuse ;  /* 0x000000011313e824 */ /* 0x100fe200078e0a0e */
[----:B------:R-:W-:Y:S01]  /*66d0*/  IABS R23, R2 ;  /* 0x0000000200177213 */ /* 0x000fe20000000000 */
[C---:B------:R-:W-:Y:S01]  /*66e0*/  IMAD.HI.U32 R8, R7.reuse, R20, RZ ;  /* 0x0000001407087227 */ /* 0x040fe200078e00ff */
[----:B------:R-:W-:Y:S01]  /*66f0*/  ISETP.GT.U32.AND P6, PT, R14, R13, PT ;  /* 0x0000000d0e00720c */ /* 0x000fe20003fc4070 */
[----:B0-----:R-:W0:Y:S02]  /*6700*/  S2R R26, SR_TID.X ;  /* 0x00000000001a7919 */ /* 0x001e240000002100 */
[----:B------:R-:W-:Y:S01]  /*6710*/  @!P3 IMAD.IADD R0, R0, 0x1, -R14 ;  /* 0x000000010000b824 */ /* 0x000fe200078e0a0e */
[----:B------:R-:W-:Y:S01]  /*6720*/  ISETP.GE.AND P3, PT, R4, RZ, PT ;  /* 0x000000ff0400720c */ /* 0x000fe20003f66270 */
[----:B------:R-:W-:-:S04]  /*6730*/  IMAD.HI.U32 R4, R7, R23, RZ ;  /* 0x0000001707047227 */ /* 0x000fc800078e00ff */
[----:B------:R-:W-:Y:S02]  /*6740*/  IMAD.MOV R8, RZ, RZ, -R8 ;  /* 0x000000ffff087224 */ /* 0x000fe400078e0a08 */
[----:B------:R-:W-:Y:S02]  /*6750*/  @!P4 IMAD.IADD R18, R18, 0x1, -R14 ;  /* 0x000000011212c824 */ /* 0x000fe400078e0a0e */
[----:B------:R-:W-:Y:S02]  /*6760*/  IMAD.MOV R4, RZ, RZ, -R4 ;  /* 0x000000ffff047224 */ /* 0x000fe400078e0a04 */
[C---:B------:R-:W-:Y:S02]  /*6770*/  IMAD R20, R14.reuse, R8, R20 ;  /* 0x000000080e147224 */ /* 0x040fe400078e0214 */
[----:B------:R-:W-:Y:S01]  /*6780*/  @!P1 IMAD.MOV R0, RZ, RZ, -R0 ;  /* 0x000000ffff009224 */ /* 0x000fe200078e0a00 */
[C---:B------:R-:W-:Y:S01]  /*6790*/  ISETP.GT.U32.AND P1, PT, R14.reuse, R18, PT ;  /* 0x000000120e00720c */ /* 0x040fe20003f24070 */
[----:B------:R-:W-:-:S02]  /*67a0*/  IMAD R23, R14, R4, R23 ;  /* 0x000000040e177224 */ /* 0x000fc400078e0217 */
[----:B------:R-:W-:-:S04]  /*67b0*/  IMAD.HI.U32 R4, R7, R5, RZ ;  /* 0x0000000507047227 */ /* 0x000fc800078e00ff */
[----:B------:R-:W-:Y:S01]  /*67c0*/  @!P5 IMAD.MOV R19, RZ, RZ, -R19 ;  /* 0x000000ffff13d224 */ /* 0x000fe200078e0a13 */
[----:B------:R-:W-:Y:S01]  /*67d0*/  ISETP.GT.U32.AND P5, PT, R14, R20, PT ;  /* 0x000000140e00720c */ /* 0x000fe20003fa4070 */
[----:B------:R-:W-:Y:S01]  /*67e0*/  @!P6 IMAD.IADD R13, R13, 0x1, -R14 ;  /* 0x000000010d0de824 */ /* 0x000fe200078e0a0e */
[----:B------:R-:W-:Y:S01]  /*67f0*/  ISETP.GE.AND P6, PT, R6, RZ, PT ;  /* 0x000000ff0600720c */ /* 0x000fe20003fc6270 */
[----:B------:R-:W-:Y:S01]  /*6800*/  IMAD.MOV R4, RZ, RZ, -R4 ;  /* 0x000000ffff047224 */ /* 0x000fe200078e0a04 */
[----:B------:R-:W-:Y:S01]  /*6810*/  STL [R1+0xd34], R19 ;  /* 0x000d341301007387 */ /* 0x000fe20000100800 */
[----:B------:R-:W-:Y:S01]  /*6820*/  @!P0 IMAD.MOV R21, RZ, RZ, -R21 ;  /* 0x000000ffff158224 */ /* 0x000fe200078e0a15 */
[C---:B------:R-:W-:Y:S01]  /*6830*/  ISETP.GT.U32.AND P4, PT, R14.reuse, R13, PT ;  /* 0x0000000d0e00720c */ /* 0x040fe20003f84070 */
[C---:B------:R-:W-:Y:S01]  /*6840*/  IMAD R5, R14.reuse, R4, R5 ;  /* 0x000000040e057224 */ /* 0x040fe200078e0205 */
[----:B------:R-:W-:Y:S01]  /*6850*/  ISETP.GT.U32.AND P0, PT, R14, R23, PT ;  /* 0x000000170e00720c */ /* 0x000fe20003f04070 */
[----:B------:R-:W-:Y:S01]  /*6860*/  @!P1 IMAD.IADD R18, R18, 0x1, -R14 ;  /* 0x0000000112129824 */ /* 0x000fe200078e0a0e */
[----:B0-----:R-:W-:Y:S01]  /*6870*/  SHF.R.U32.HI R26, RZ, 0x4, R26 ;  /* 0x00000004ff1a7819 */ /* 0x001fe2000001161a */
[----:B------:R-:W-:Y:S01]  /*6880*/  IMAD.HI.U32 R4, R7, R12, RZ ;  /* 0x0000000c07047227 */ /* 0x000fe200078e00ff */
[----:B------:R-:W-:Y:S01]  /*6890*/  ISETP.GT.U32.AND P1, PT, R14, R5, PT ;  /* 0x000000050e00720c */ /* 0x000fe20003f24070 */
[----:B------:R0:W-:Y:S01]  /*68a0*/  STL [R1+0xd38], R0 ;  /* 0x000d380001007387 */ /* 0x0001e20000100800 */
[----:B------:R-:W-:Y:S01]  /*68b0*/  SGXT.U32 R26, R26, 0x3 ;  /* 0x000000031a1a781a */ /* 0x000fe20000000000 */
[----:B------:R-:W-:Y:S01]  /*68c0*/  @!P5 IMAD.IADD R20, R20, 0x1, -R14 ;  /* 0x000000011414d824 */ /* 0x000fe200078e0a0e */
[----:B------:R-:W-:Y:S01]  /*68d0*/  @!P3 IADD3 R18, -R18, RZ, RZ ;  /* 0x000000ff1212b210 */ /* 0x000fe20007ffe1ff */
[----:B------:R-:W-:Y:S01]  /*68e0*/  IMAD.MOV R4, RZ, RZ, -R4 ;  /* 0x000000ffff047224 */ /* 0x000fe200078e0a04 */
[----:B------:R-:W-:Y:S01]  /*68f0*/  STL [R1+0xd3c], R21 ;  /* 0x000d3c1501007387 */ /* 0x000fe20000100800 */
[----:B------:R-:W-:Y:S01]  /*6900*/  @!P4 IMAD.IADD R13, R13, 0x1, -R14 ;  /* 0x000000010d0dc824 */ /* 0x000fe200078e0a0e */
[C---:B------:R-:W-:Y:S01]  /*6910*/  ISETP.GT.U32.AND P5, PT, R14.reuse, R20, PT ;  /* 0x000000140e00720c */ /* 0x040fe20003fa4070 */
[----:B------:R-:W-:Y:S01]  /*6920*/  IMAD R12, R14, R4, R12 ;  /* 0x000000040e0c7224 */ /* 0x000fe200078e020c */
[----:B------:R-:W-:Y:S01]  /*6930*/  ISETP.GE.AND P4, PT, R2, RZ, PT ;  /* 0x000000ff0200720c */ /* 0x000fe20003f86270 */
[----:B------:R-:W-:Y:S01]  /*6940*/  VIADD R2, R29, 0x5 ;  /* 0x000000051d027836 */ /* 0x000fe20000000000 */
[----:B------:R-:W-:Y:S01]  /*6950*/  @!P0 IADD3 R23, R23, -R14, RZ ;  /* 0x8000000e17178210 */ /* 0x000fe20007ffe0ff */
[----:B------:R-:W-:Y:S01]  /*6960*/  @!P1 IMAD.IADD R5, R5, 0x1, -R14 ;  /* 0x0000000105059824 */ /* 0x000fe200078e0a0e */
[----:B0-----:R-:W-:Y:S01]  /*6970*/  LOP3.LUT R0, R26, 0xf0, RZ, 0xfc, !PT ;  /* 0x000000f01a007812 */ /* 0x001fe200078efcff */
[C---:B------:R-:W-:Y:S01]  /*6980*/  IMAD.HI.U32 R6, R7.reuse, R15, RZ ;  /* 0x0000000f07067227 */ /* 0x040fe200078e00ff */
[----:B------:R-:W-:Y:S01]  /*6990*/  IABS R4, R2 ;  /* 0x0000000200047213 */ /* 0x000fe20000000000 */
[----:B------:R-:W0:Y:S01]  /*69a0*/  S2R R26, SR_TID.X ;  /* 0x00000000001a7919 */ /* 0x000e220000002100 */
[C---:B------:R-:W-:Y:S01]  /*69b0*/  ISETP.GT.U32.AND P0, PT, R14.reuse, R23, PT ;  /* 0x000000170e00720c */ /* 0x040fe20003f04070 */
[----:B------:R-:W-:Y:S01]  /*69c0*/  IMAD.MOV R6, RZ, RZ, -R6 ;  /* 0x000000ffff067224 */ /* 0x000fe200078e0a06 */
[----:B------:R-:W-:Y:S01]  /*69d0*/  ISETP.GT.U32.AND P1, PT, R14, R5, PT ;  /* 0x000000050e00720c */ /* 0x000fe20003f24070 */
[----:B------:R-:W-:-:S04]  /*69e0*/  IMAD.HI.U32 R17, R7, R4, RZ ;  /* 0x0000000407117227 */ /* 0x000fc800078e00ff */
[--C-:B------:R-:W-:Y:S01]  /*69f0*/  @!P5 IMAD.IADD R20, R20, 0x1, -R14.reuse ;  /* 0x000000011414d824 */ /* 0x100fe200078e0a0e */
[C---:B------:R-:W-:Y:S01]  /*6a00*/  ISETP.GT.U32.AND P5, PT, R14.reuse, R12, PT ;  /* 0x0000000c0e00720c */ /* 0x040fe20003fa4070 */
[C---:B------:R-:W-:Y:S02]  /*6a10*/  IMAD R15, R14.reuse, R6, R15 ;  /* 0x000000060e0f7224 */ /* 0x040fe400078e020f */
[----:B------:R-:W-:Y:S02]  /*6a20*/  IMAD.MOV R17, RZ, RZ, -R17 ;  /* 0x000000ffff117224 */ /* 0x000fe400078e0a11 */
[----:B------:R-:W-:Y:S01]  /*6a30*/  @!P0 IMAD.IADD R23, R23, 0x1, -R14 ;  /* 0x0000000117178824 */ /* 0x000fe200078e0a0e */
[C---:B------:R-:W-:Y:S01]  /*6a40*/  ISETP.GT.U32.AND P0, PT, R14.reuse, R15, PT ;  /* 0x0000000f0e00720c */ /* 0x040fe20003f04070 */
[----:B------:R-:W-:Y:S01]  /*6a50*/  IMAD R4, R14, R17, R4 ;  /* 0x000000110e047224 */ /* 0x000fe200078e0204 */
[----:B------:R-:W-:Y:S01]  /*6a60*/  IABS R17, R9 ;  /* 0x0000000900117213 */ /* 0x000fe20000000000 */
[----:B------:R-:W-:-:S02]  /*6a70*/  VIADD R8, R29, 0x3 ;  /* 0x000000031d087836 */ /* 0x000fc40000000000 */
[--C-:B------:R-:W-:Y:S01]  /*6a80*/  @!P1 IMAD.IADD R5, R5, 0x1, -R14.reuse ;  /* 0x0000000105059824 */ /* 0x100fe200078e0a0e */
[----:B------:R-:W-:Y:S01]  /*6a90*/  ISETP.GT.U32.AND P1, PT, R14, R4, PT ;  /* 0x000000040e00720c */ /* 0x000fe20003f24070 */
[----:B------:R-:W-:Y:S01]  /*6aa0*/  @!P5 IMAD.IADD R12, R12, 0x1, -R14 ;  /* 0x000000010c0cd824 */ /* 0x000fe200078e0a0e */
[----:B------:R-:W-:Y:S01]  /*6ab0*/  ISETP.GE.AND P5, PT, R24, RZ, PT ;  /* 0x000000ff1800720c */ /* 0x000fe20003fa6270 */
[----:B------:R-:W-:Y:S01]  /*6ac0*/  IMAD.HI.U32 R24, R7, R17, RZ ;  /* 0x0000001107187227 */ /* 0x000fe200078e00ff */
[----:B------:R-:W-:-:S03]  /*6ad0*/  IABS R6, R8 ;  /* 0x0000000800067213 */ /* 0x000fc60000000000 */
[----:B------:R-:W-:Y:S02]  /*6ae0*/  IMAD.MOV R24, RZ, RZ, -R24 ;  /* 0x000000ffff187224 */ /* 0x000fe400078e0a18 */
[----:B------:R-:W-:-:S04]  /*6af0*/  IMAD.HI.U32 R25, R7, R6, RZ ;  /* 0x0000000607197227 */ /* 0x000fc800078e00ff */
[--C-:B------:R-:W-:Y:S01]  /*6b00*/  @!P0 IMAD.IADD R15, R15, 0x1, -R14.reuse ;  /* 0x000000010f0f8824 */ /* 0x100fe200078e0a0e */
[----:B------:R-:W-:Y:S01]  /*6b10*/  ISETP.GE.AND P0, PT, R22, RZ, PT ;  /* 0x000000ff1600720c */ /* 0x000fe20003f06270 */
[C---:B------:R-:W-:Y:S02]  /*6b20*/  VIADD R10, R29.reuse, 0x4 ;  /* 0x000000041d0a7836 */ /* 0x040fe40000000000 */
[----:B------:R-:W-:Y:S01]  /*6b30*/  @!P4 IMAD.MOV R23, RZ, RZ, -R23 ;  /* 0x000000ffff17c224 */ /* 0x000fe200078e0a17 */
[----:B------:R-:W-:Y:S01]  /*6b40*/  ISETP.GE.AND P4, PT, R16, RZ, PT ;  /* 0x000000ff1000720c */ /* 0x000fe20003f86270 */
[----:B------:R-:W-:Y:S01]  /*6b50*/  IMAD R16, R14, R24, R17 ;  /* 0x000000180e107224 */ /* 0x000fe200078e0211 */
[----:B------:R-:W-:Y:S01]  /*6b60*/  IABS R27, R10 ;  /* 0x0000000a001b7213 */ /* 0x000fe20000000000 */
[----:B------:R-:W-:Y:S02]  /*6b70*/  IMAD.MOV R25, RZ, RZ, -R25 ;  /* 0x000000ffff197224 */ /* 0x000fe400078e0a19 */
[----:B------:R-:W-:Y:S01]  /*6b80*/  @!P1 IMAD.IADD R4, R4, 0x1, -R14 ;  /* 0x0000000104049824 */ /* 0x000fe200078e0a0e */
[C---:B------:R-:W-:Y:S01]  /*6b90*/  ISETP.GT.U32.AND P1, PT, R14.reuse, R12, PT ;  /* 0x0000000c0e00720c */ /* 0x040fe20003f24070 */
[----:B------:R-:W-:Y:S01]  /*6ba0*/  @!P2 IMAD.MOV R13, RZ, RZ, -R13 ;  /* 0x000000ffff0da224 */ /* 0x000fe200078e0a0d */
[C---:B------:R-:W-:Y:S01]  /*6bb0*/  ISETP.GT.U32.AND P2, PT, R14.reuse, R15, PT ;  /* 0x0000000f0e00720c */ /* 0x040fe20003f44070 */
[----:B------:R-:W-:Y:S01]  /*6bc0*/  VIADD R17, R29, 0x1 ;  /* 0x000000011d117836 */ /* 0x000fe20000000000 */
[C---:B------:R-:W-:Y:S01]  /*6bd0*/  ISETP.GT.U32.AND P3, PT, R14.reuse, R4, PT ;  /* 0x000000040e00720c */ /* 0x040fe20003f64070 */
[----:B------:R-:W1:Y:S01]  /*6be0*/  LDC R29, c[0x0][0x230] ;  /* 0x00008c00ff1d7b82 */ /* 0x000e620000000800 */
[----:B------:R-:W-:Y:S01]  /*6bf0*/  IMAD R6, R14, R25, R6 ;  /* 0x000000190e067224 */ /* 0x000fe200078e0206 */
[----:B------:R-:W-:Y:S01]  /*6c00*/  STL [R1+0xd40], R13 ;  /* 0x000d400d01007387 */ /* 0x000fe20000100800 */
[----:B------:R-:W-:-:S03]  /*6c10*/  IMAD.HI.U32 R28, R7, R27, RZ ;  /* 0x0000001b071c7227 */ /* 0x000fc600078e00ff */
[----:B------:R-:W-:Y:S01]  /*6c20*/  STL [R1+0xd44], R18 ;  /* 0x000d441201007387 */ /* 0x000fe20000100800 */
[----:B------:R-:W-:Y:S01]  /*6c30*/  @!P5 IMAD.MOV R5, RZ, RZ, -R5 ;  /* 0x000000ffff05d224 */ /* 0x000fe200078e0a05 */
[----:B------:R-:W-:Y:S01]  /*6c40*/  ISETP.GT.U32.AND P5, PT, R14, R6, PT ;  /* 0x000000060e00720c */ /* 0x000fe20003fa4070 */
[----:B------:R-:W-:Y:S02]  /*6c50*/  IMAD.MOV R28, RZ, RZ, -R28 ;  /* 0x000000ffff1c7224 */ /* 0x000fe400078e0a1c */
[----:B------:R-:W-:Y:S02]  /*6c60*/  @!P6 IMAD.MOV R20, RZ, RZ, -R20 ;  /* 0x000000ffff14e224 */ /* 0x000fe400078e0a14 */
[--C-:B------:R-:W-:Y:S01]  /*6c70*/  @!P1 IMAD.IADD R12, R12, 0x1, -R14.reuse ;  /* 0x000000010c0c9824 */ /* 0x100fe200078e0a0e */
[----:B------:R-:W-:Y:S01]  /*6c80*/  ISETP.GE.AND P1, PT, R2, RZ, PT ;  /* 0x000000ff0200720c */ /* 0x000fe20003f26270 */
[----:B------:R-:W-:Y:S01]  /*6c90*/  @!P2 IMAD.IADD R15, R15, 0x1, -R14 ;  /* 0x000000010f0fa824 */ /* 0x000fe200078e0a0e */
[C---:B------:R-:W-:Y:S01]  /*6ca0*/  ISETP.GT.U32.AND P2, PT, R14.reuse, R16, PT ;  /* 0x000000100e00720c */ /* 0x040fe20003f44070 */
[----:B------:R-:W-:Y:S01]  /*6cb0*/  IMAD R22, R14, R28, R27 ;  /* 0x0000001c0e167224 */ /* 0x000fe200078e021b */
[----:B------:R-:W-:Y:S01]  /*6cc0*/  STL [R1+0xd48], R20 ;  /* 0x000d481401007387 */ /* 0x000fe20000100800 */
[----:B------:R-:W-:-:S02]  /*6cd0*/  IMAD R2, R0, UR6, RZ ;  /* 0x0000000600027c24 */ /* 0x000fc4000f8e02ff */
[----:B------:R-:W-:Y:S01]  /*6ce0*/  IMAD R0, RZ, RZ, -UR6 ;  /* 0x80000006ff007e24 */ /* 0x000fe2000f8e02ff */
[----:B------:R-:W-:Y:S01]  /*6cf0*/  STL [R1+0xd4c], R23 ;  /* 0x000d4c1701007387 */ /* 0x000fe20000100800 */
[----:B------:R-:W-:Y:S01]  /*6d00*/  ISETP.GT.U32.AND P6, PT, R14, R22, PT ;  /* 0x000000160e00720c */ /* 0x000fe20003fc4070 */
[--C-:B------:R-:W-:Y:S02]  /*6d10*/  @!P5 IMAD.IADD R6, R6, 0x1, -R14.reuse ;  /* 0x000000010606d824 */ /* 0x100fe400078e0a0e */
[----:B------:R2:W-:Y:S01]  /*6d20*/  STL [R1+0xd50], R5 ;  /* 0x000d500501007387 */ /* 0x0005e20000100800 */
[----:B-1----:R-:W-:Y:S02]  /*6d30*/  VIADD R29, R29, 0xff ;  /* 0x000000ff1d1d7836 */ /* 0x002fe40000000000 */
[----:B------:R-:W-:Y:S01]  /*6d40*/  @!P3 IMAD.IADD R4, R4, 0x1, -R14 ;  /* 0x000000010404b824 */ /* 0x000fe200078e0a0e */
[----:B------:R-:W-:Y:S01]  /*6d50*/  ISETP.GT.U32.AND P5, PT, R14, R6, PT ;  /* 0x000000060e00720c */ /* 0x000fe20003fa4070 */
[----:B------:R-:W-:Y:S01]  /*6d60*/  @!P0 IMAD.MOV R12, RZ, RZ, -R12 ;  /* 0x000000ffff0c8224 */ /* 0x000fe200078e0a0c */
[----:B------:R-:W-:Y:S01]  /*6d70*/  ISETP.GE.AND P3, PT, R10, RZ, PT ;  /* 0x000000ff0a00720c */ /* 0x000fe20003f66270 */
[----:B------:R1:W-:Y:S01]  /*6d80*/  STL [R1+0xd54], R2 ;  /* 0x000d540201007387 */ /* 0x0003e20000100800 */
[----:B------:R-:W-:Y:S01]  /*6d90*/  @!P2 IMAD.IADD R16, R16, 0x1, -R14 ;  /* 0x000000011010a824 */ /* 0x000fe200078e0a0e */
[----:B------:R-:W-:Y:S01]  /*6da0*/  IABS R10, R17 ;  /* 0x00000011000a7213 */ /* 0x000fe20000000000 */
[----:B--2---:R-:W-:Y:S01]  /*6db0*/  IMAD R5, R0, 0x8, R2 ;  /* 0x0000000800057824 */ /* 0x004fe200078e0202 */
[----:B------:R-:W-:Y:S01]  /*6dc0*/  ISETP.GE.AND P2, PT, R8, RZ, PT ;  /* 0x000000ff0800720c */ /* 0x000fe20003f46270 */
[----:B------:R-:W-:Y:S01]  /*6dd0*/  STL [R1+0xd58], R12 ;  /* 0x000d580c01007387 */ /* 0x000fe20000100800 */
[----:B------:R-:W-:Y:S01]  /*6de0*/  SHF.R.S32.HI R8, RZ, 0x1f, R29 ;  /* 0x0000001fff087819 */ /* 0x000fe2000001141d */
[----:B------:R-:W-:Y:S01]  /*6df0*/  IMAD R5, R0, 0x8, R5 ;  /* 0x0000000800057824 */ /* 0x000fe200078e0205 */
[----:B------:R-:W-:Y:S01]  /*6e00*/  ISETP.GT.U32.AND P0, PT, R14, R16, PT ;  /* 0x000000100e00720c */ /* 0x000fe20003f04070 */
[----:B------:R-:W-:-:S02]  /*6e10*/  @!P6 IMAD.IADD R22, R22, 0x1, -R14 ;  /* 0x000000011616e824 */ /* 0x000fc400078e0a0e */
[----:B-1----:R-:W-:Y:S01]  /*6e20*/  IMAD R2, R0, 0x8, R5 ;  /* 0x0000000800027824 */ /* 0x002fe200078e0205 */
[----:B------:R1:W-:Y:S01]  /*6e30*/  STL [R1+0x9c], R5 ;  /* 0x00009c0501007387 */ /* 0x0003e20000100800 */
[----:B------:R-:W-:Y:S01]  /*6e40*/  IMAD.HI.U32 R7, R7, R10, RZ ;  /* 0x0000000a07077227 */ /* 0x000fe200078e00ff */
[----:B------:R-:W-:Y:S02]  /*6e50*/  ISETP.GT.U32.AND P6, PT, R14, R22, PT ;  /* 0x000000160e00720c */ /* 0x000fe40003fc4070 */
[----:B------:R2:W-:Y:S01]  /*6e60*/  STL [R1+0xc], R2 ;  /* 0x00000c0201007387 */ /* 0x0005e20000100800 */
[----:B------:R-:W-:Y:S02]  /*6e70*/  IMAD.MOV R7, RZ, RZ, -R7 ;  /* 0x000000ffff077224 */ /* 0x000fe400078e0a07 */
[----:B------:R-:W-:Y:S01]  /*6e80*/  @!P5 IMAD.IADD R6, R6, 0x1, -R14 ;  /* 0x000000010606d824 */ /* 0x000fe200078e0a0e */
[----:B------:R-:W-:Y:S01]  /*6e90*/  ISETP.GE.AND P5, PT, R17, RZ, PT ;  /* 0x000000ff1100720c */ /* 0x000fe20003fa6270 */
[----:B------:R-:W-:Y:S01]  /*6ea0*/  IMAD R17, R14, R7, R10 ;  /* 0x000000070e117224 */ /* 0x000fe200078e020a */
[----:B-1----:R-:W-:Y:S01]  /*6eb0*/  LEA.HI R5, R8, R29, RZ, 0x8 ;  /* 0x0000001d08057211 */ /* 0x002fe200078f40ff */
[----:B------:R-:W-:Y:S01]  /*6ec0*/  @!P0 IMAD.IADD R16, R16, 0x1, -R14 ;  /* 0x0000000110108824 */ /* 0x000fe200078e0a0e */
[----:B0-----:R-:W-:Y:S01]  /*6ed0*/  SHF.R.S32.HI R10, RZ, 0x2, R26 ;  /* 0x00000002ff0a7819 */ /* 0x001fe2000001141a */
[----:B------:R-:W-:Y:S01]  /*6ee0*/  IMAD.SHL.U32 R7, R26, 0x20, RZ ;  /* 0x000000201a077824 */ /* 0x000fe200078e00ff */
[----:B------:R-:W-:Y:S01]  /*6ef0*/  ISETP.GT.U32.AND P0, PT, R14, R17, PT ;  /* 0x000000110e00720c */ /* 0x000fe20003f04070 */
[----:B--2---:R-:W-:Y:S01]  /*6f00*/  IMAD R2, R0, 0x8, R2 ;  /* 0x0000000800027824 */ /* 0x004fe200078e0202 */
[----:B------:R0:W-:Y:S01]  /*6f10*/  STL [R1+0xb4c], R5 ;  /* 0x000b4c0501007387 */ /* 0x0001e20000100800 */
[----:B------:R-:W-:Y:S01]  /*6f20*/  @!P6 IADD3 R22, R22, -R14, RZ ;  /* 0x8000000e1616e210 */ /* 0x000fe20007ffe0ff */
[C---:B------:R-:W-:Y:S01]  /*6f30*/  IMAD.SHL.U32 R25, R26.reuse, 0x80, RZ ;  /* 0x000000801a197824 */ /* 0x040fe200078e00ff */
[----:B------:R-:W-:Y:S01]  /*6f40*/  ISETP.GE.AND P6, PT, R9, RZ, PT ;  /* 0x000000ff0900720c */ /* 0x000fe20003fc6270 */
[----:B------:R1:W-:Y:S01]  /*6f50*/  STL [R1+0x8], R2 ;  /* 0x0000080201007387 */ /* 0x0003e20000100800 */
[C---:B------:R-:W-:Y:S01]  /*6f60*/  LOP3.LUT R9, R26.reuse, 0x7, RZ, 0xc0, !PT ;  /* 0x000000071a097812 */ /* 0x040fe200078ec0ff */
[C---:B------:R-:W-:Y:S01]  /*6f70*/  IMAD.SHL.U32 R8, R26.reuse, 0x10, RZ ;  /* 0x000000101a087824 */ /* 0x040fe200078e00ff */
[----:B------:R-:W-:Y:S01]  /*6f80*/  SHF.R.S32.HI R29, RZ, 0x6, R26 ;  /* 0x00000006ff1d7819 */ /* 0x000fe2000001141a */
[----:B------:R-:W-:Y:S01]  /*6f90*/  IMAD.SHL.U32 R12, R26, 0x2, RZ ;  /* 0x000000021a0c7824 */ /* 0x000fe200078e00ff */
[----:B------:R-:W-:Y:S01]  /*6fa0*/  SGXT R10, R10, 0x1 ;  /* 0x000000010a0a781a */ /* 0x000fe20000000200 */
[----:B0-----:R-:W0:Y:S01]  /*6fb0*/  LDC R5, c[0x0][0x23c] ;  /* 0x00008f00ff057b82 */ /* 0x001e220000000800 */
[----:B------:R-:W-:Y:S01]  /*6fc0*/  SGXT R29, R29, 0x1 ;  /* 0x000000011d1d781a */ /* 0x000fe20000000200 */
[----:B------:R-:W-:Y:S01]  /*6fd0*/  IMAD.SHL.U32 R24, R9, 0x10, RZ ;  /* 0x0000001009187824 */ /* 0x000fe200078e00ff */
[----:B------:R-:W-:Y:S01]  /*6fe0*/  LOP3.LUT R25, R25, 0x3000, RZ, 0xc0, !PT ;  /* 0x0000300019197812 */ /* 0x000fe200078ec0ff */
[----:B-1----:R-:W-:Y:S01]  /*6ff0*/  IMAD R2, R0, 0x8, R2 ;  /* 0x0000000800027824 */ /* 0x002fe200078e0202 */
[----:B------:R-:W-:Y:S01]  /*7000*/  LOP3.LUT R11, R8, 0x100, RZ, 0xc0, !PT ;  /* 0x00000100080b7812 */ /* 0x000fe200078ec0ff */
[----:B------:R-:W-:Y:S01]  /*7010*/  @!P0 IMAD.IADD R17, R17, 0x1, -R14 ;  /* 0x0000000111118824 */ /* 0x000fe200078e0a0e */
[----:B------:R-:W-:-:S02]  /*7020*/  LOP3.LUT R29, R29, 0x90, RZ, 0xc0, !PT ;  /* 0x000000901d1d7812 */ /* 0x000fc400078ec0ff */
[----:B------:R1:W-:Y:S01]  /*7030*/  STL [R1+0x4], R2 ;  /* 0x0000040201007387 */ /* 0x0003e20000100800 */
[----:B------:R-:W-:Y:S02]  /*7040*/  LEA R25, R9, R25, 0x9 ;  /* 0x0000001909197211 */ /* 0x000fe400078e48ff */
[--C-:B------:R-:W-:Y:S02]  /*7050*/  LOP3.LUT R24, R24, 0x30, R12.reuse, 0x78, !PT ;  /* 0x0000003018187812 */ /* 0x100fe400078e780c */
[----:B------:R-:W-:Y:S02]  /*7060*/  ISETP.GT.U32.AND P0, PT, R14, R17, PT ;  /* 0x000000110e00720c */ /* 0x000fe40003f04070 */
[----:B------:R-:W-:Y:S01]  /*7070*/  LOP3.LUT R29, R29, 0x7e, R12, 0x78, !PT ;  /* 0x0000007e1d1d7812 */ /* 0x000fe200078e780c */
[----:B-1----:R-:W-:-:S04]  /*7080*/  IMAD R2, R0, 0x8, R2 ;  /* 0x0000000800027824 */ /* 0x002fc800078e0202 */
[C---:B------:R-:W-:Y:S01]  /*7090*/  IMAD R28, R0.reuse, 0x10, R2 ;  /* 0x00000010001c7824 */ /* 0x040fe200078e0202 */
[----:B------:R1:W-:Y:S03]  /*70a0*/  STL [R1], R2 ;  /* 0x0000000201007387 */ /* 0x0003e60000100800 */
[C---:B------:R-:W-:Y:S01]  /*70b0*/  IMAD R27, R0.reuse, 0x8, R28 ;  /* 0x00000008001b7824 */ /* 0x040fe200078e021c */
[----:B------:R-:W-:Y:S01]  /*70c0*/  STL [R1+0xd28], R28 ;  /* 0x000d281c01007387 */ /* 0x000fe20000100800 */
[----:B------:R-:W-:Y:S01]  /*70d0*/  @!P0 IMAD.IADD R17, R17, 0x1, -R14 ;  /* 0x0000000111118824 */ /* 0x000fe200078e0a0e */
[----:B------:R-:W-:Y:S02]  /*70e0*/  ISETP.NE.AND P0, PT, R3, RZ, PT ;  /* 0x000000ff0300720c */ /* 0x000fe40003f05270 */
[----:B-1----:R-:W-:Y:S01]  /*70f0*/  LOP3.LUT R2, R7, 0x60, RZ, 0xc0, !PT ;  /* 0x0000006007027812 */ /* 0x002fe200078ec0ff */
[----:B------:R-:W-:-:S03]  /*7100*/  IMAD R7, R0, 0x8, R27 ;  /* 0x0000000800077824 */ /* 0x000fc600078e021b */
[----:B------:R-:W-:Y:S01]  /*7110*/  LOP3.LUT R10, R2, 0x90, R10, 0xf8, !PT ;  /* 0x00000090020a7812 */ /* 0x000fe200078ef80a */
[C---:B------:R-:W-:Y:S01]  /*7120*/  IMAD R8, R0.reuse, 0x8, R7 ;  /* 0x0000000800087824 */ /* 0x040fe200078e0207 */
[----:B------:R1:W-:Y:S03]  /*7130*/  STL [R1+0xbd4], R2 ;  /* 0x000bd40201007387 */ /* 0x0003e60000100800 */
[----:B------:R-:W-:Y:S01]  /*7140*/  IMAD R9, R0, 0x8, R8 ;  /* 0x0000000800097824 */ /* 0x000fe200078e0208 */
[----:B------:R-:W-:Y:S04]  /*7150*/  STL [R1+0xd5c], R27 ;  /* 0x000d5c1b01007387 */ /* 0x000fe80000100800 */
[----:B------:R2:W-:Y:S01]  /*7160*/  STL [R1+0xd60], R7 ;  /* 0x000d600701007387 */ /* 0x0005e20000100800 */
[----:B-1----:R-:W-:Y:S01]  /*7170*/  LOP3.LUT R2, R10, 0x10, R12, 0x78, !PT ;  /* 0x000000100a027812 */ /* 0x002fe200078e780c */
[----:B------:R-:W-:-:S02]  /*7180*/  IMAD R10, R0, 0x8, R9 ;  /* 0x00000008000a7824 */ /* 0x000fc400078e0209 */
[----:B------:R-:W-:Y:S01]  /*7190*/  STL [R1+0xd64], R8 ;  /* 0x000d640801007387 */ /* 0x000fe20000100800 */
[----:B------:R-:W-:Y:S01]  /*71a0*/  IADD3 R2, R2, UR5, R11 ;  /* 0x0000000502027c10 */ /* 0x000fe2000fffe00b */
[C---:B------:R-:W-:Y:S02]  /*71b0*/  IMAD R14, R0.reuse, 0x8, R10 ;  /* 0x00000008000e7824 */ /* 0x040fe400078e020a */
[----:B------:R-:W-:Y:S01]  /*71c0*/  STL [R1+0xc08], R29 ;  /* 0x000c081d01007387 */ /* 0x000fe20000100800 */
[----:B--2---:R-:W-:Y:S01]  /*71d0*/  IMAD.IADD R7, R25, 0x1, R24 ;  /* 0x0000000119077824 */ /* 0x004fe200078e0218 */
[----:B------:R-:W-:Y:S02]  /*71e0*/  LOP3.LUT R25, RZ, R3, RZ, 0x33, !PT ;  /* 0x00000003ff197212 */ /* 0x000fe400078e33ff */
[----:B------:R-:W-:Y:S01]  /*71f0*/  STL [R1+0xd68], R9 ;  /* 0x000d680901007387 */ /* 0x000fe20000100800 */
[----:B------:R-:W-:-:S03]  /*7200*/  IMAD R3, R0, 0x10, R14 ;  /* 0x0000001000037824 */ /* 0x000fc600078e020e */
[----:B------:R-:W-:Y:S01]  /*7210*/  STL [R1+0xb4], R7 ;  /* 0x0000b40701007387 */ /* 0x000fe20000100800 */
[----:B------:R-:W-:-:S03]  /*7220*/  IMAD R24, R0, 0x8, R3 ;  /* 0x0000000800187824 */ /* 0x000fc600078e0203 */
[----:B------:R1:W-:Y:S04]  /*7230*/  STL [R1+0xb8], R2 ;  /* 0x0000b80201007387 */ /* 0x0003e80000100800 */
[----:B------:R2:W-:Y:S04]  /*7240*/  STL [R1+0xd6c], R10 ;  /* 0x000d6c0a01007387 */ /* 0x0005e80000100800 */
[----:B------:R-:W-:Y:S01]  /*7250*/  STL [R1+0xd70], R14 ;  /* 0x000d700e01007387 */ /* 0x000fe20000100800 */
[----:B-1----:R-:W-:-:S05]  /*7260*/  LOP3.LUT R2, R26, 0x7f, RZ, 0xc0, !PT ;  /* 0x0000007f1a027812 */ /* 0x002fca00078ec0ff */
[----:B0-----:R-:W-:-:S05]  /*7270*/  IMAD R28, R2, R5, RZ ;  /* 0x00000005021c7224 */ /* 0x001fca00078e02ff */
[----:B------:R-:W-:Y:S04]  /*7280*/  STL [R1+0xd74], R28 ;  /* 0x000d741c01007387 */ /* 0x000fe80000100800 */
[----:B--2---:R-:W2:Y:S04]  /*7290*/  LDL.LU R10, [R1+0x1a0] ;  /* 0x0001a000010a7983 */ /* 0x004ea80000300800 */
[----:B------:R-:W3:Y:S04]  /*72a0*/  LDL.LU R9, [R1+0x1a8] ;  /* 0x0001a80001097983 */ /* 0x000ee80000300800 */
[----:B------:R-:W4:Y:S04]  /*72b0*/  LDL.LU R29, [R1+0x1e0] ;  /* 0x0001e000011d7983 */ /* 0x000f280000300800 */
        /* <DEDUP_REMOVED lines=12> */
[----:B------:R-:W4:Y:S01]  /*7380*/  LDL.LU R0, [R1+0x1ac] ;  /* 0x0001ac0001007983 */ /* 0x000f220000300800 */
[----:B------:R-:W-:-:S02]  /*7390*/  @!P4 IMAD.MOV R15, RZ, RZ, -R15 ;  /* 0x000000ffff0fc224 */ /* 0x000fc400078e0a0f */
[----:B------:R-:W-:Y:S01]  /*73a0*/  @!P1 IMAD.MOV R4, RZ, RZ, -R4 ;  /* 0x000000ffff049224 */ /* 0x000fe200078e0a04 */
[----:B------:R-:W4:Y:S01]  /*73b0*/  LDL.LU R19, [R1+0x1a4] ;  /* 0x0001a40001137983 */ /* 0x000f220000300800 */
[----:B------:R-:W-:Y:S02]  /*73c0*/  @!P3 IMAD.MOV R22, RZ, RZ, -R22 ;  /* 0x000000ffff16b224 */ /* 0x000fe400078e0a16 */
[----:B------:R-:W-:Y:S01]  /*73d0*/  @!P2 IMAD.MOV R6, RZ, RZ, -R6 ;  /* 0x000000ffff06a224 */ /* 0x000fe200078e0a06 */
[----:B------:R-:W4:Y:S01]  /*73e0*/  LDL.LU R11, [R1+0x19c] ;  /* 0x00019c00010b7983 */ /* 0x000f220000300800 */
[----:B------:R-:W-:Y:S02]  /*73f0*/  @!P6 IMAD.MOV R16, RZ, RZ, -R16 ;  /* 0x000000ffff10e224 */ /* 0x000fe400078e0a10 */
[----:B------:R-:W-:Y:S01]  /*7400*/  @!P5 IMAD.MOV R17, RZ, RZ, -R17 ;  /* 0x000000ffff11d224 */ /* 0x000fe200078e0a11 */
[----:B------:R-:W-:Y:S04]  /*7410*/  STL [R1+0xd7c], R24 ;  /* 0x000d7c1801007387 */ /* 0x000fe80000100800 */
[----:B------:R2:W-:Y:S04]  /*7420*/  STL [R1+0xd78], R3 ;  /* 0x000d780301007387 */ /* 0x0005e80000100800 */
[----:B------:R-:W-:Y:S04]  /*7430*/  STL [R1+0xd80], R15 ;  /* 0x000d800f01007387 */ /* 0x000fe80000100800 */
[----:B------:R-:W-:Y:S04]  /*7440*/  STL [R1+0xd84], R4 ;  /* 0x000d840401007387 */ /* 0x000fe80000100800 */
[----:B------:R-:W-:Y:S04]  /*7450*/  STL [R1+0xd88], R22 ;  /* 0x000d881601007387 */ /* 0x000fe80000100800 */
[----:B------:R3:W-:Y:S04]  /*7460*/  STL [R1+0xd8c], R6 ;  /* 0x000d8c0601007387 */ /* 0x0007e80000100800 */
[----:B------:R-:W-:Y:S04]  /*7470*/  STL [R1+0xd90], R16 ;  /* 0x000d901001007387 */ /* 0x000fe80000100800 */
[----:B------:R-:W-:Y:S01]  /*7480*/  STL [R1+0xd94], R17 ;  /* 0x000d941101007387 */ /* 0x000fe20000100800 */
[----:B--2---:R-:W-:-:S02]  /*7490*/  SEL R3, R25, R10, !P0 ;  /* 0x0000000a19037207 */ /* 0x004fc40004000000 */
[----:B---3--:R-:W-:-:S03]  /*74a0*/  SEL R6, R25, R9, !P0 ;  /* 0x0000000919067207 */ /* 0x008fc60004000000 */
[----:B------:R0:W-:Y:S01]  /*74b0*/  STL [R1+0x1a0], R3 ;  /* 0x0001a00301007387 */ /* 0x0001e20000100800 */
[----:B----4-:R-:W-:-:S03]  /*74c0*/  SEL R4, R25, R29, !P0 ;  /* 0x0000001d19047207 */ /* 0x010fc60004000000 */
[----:B------:R1:W-:Y:S01]  /*74d0*/  STL [R1+0x1a8], R6 ;  /* 0x0001a80601007387 */ /* 0x0003e20000100800 */
[----:B0-----:R-:W-:-:S03]  /*74e0*/  SEL R3, R25, R26, !P0 ;  /* 0x0000001a19037207 */ /* 0x001fc60004000000 */
[----:B------:R-:W2:Y:S01]  /*74f0*/  LDL.LU R26, [R1+0x198] ;  /* 0x00019800011a7983 */ /* 0x000ea20000300800 */
[----:B-1----:R-:W-:-:S03]  /*7500*/  SEL R6, R25, R8, !P0 ;  /* 0x0000000819067207 */ /* 0x002fc60004000000 */
[----:B------:R0:W-:Y:S04]  /*7510*/  STL [R1+0x21c], R4 ;  /* 0x00021c0401007387 */ /* 0x0001e80000100800 */
[----:B------:R1:W-:Y:S04]  /*7520*/  STL [R1+0x218], R3 ;  /* 0x0002180301007387 */ /* 0x0003e80000100800 */
[----:B------:R3:W-:Y:S01]  /*7530*/  STL [R1+0x214], R6 ;  /* 0x0002140601007387 */ /* 0x0007e20000100800 */
[C---:B0-----:R-:W-:Y:S02]  /*7540*/  SEL R4, R25.reuse, R7, !P0 ;  /* 0x0000000719047207 */ /* 0x041fe40004000000 */
[----:B-1----:R-:W-:-:S03]  /*7550*/  SEL R3, R25, R27, !P0 ;  /* 0x0000001b19037207 */ /* 0x002fc60004000000 */
[----:B------:R0:W-:Y:S01]  /*7560*/  STL [R1+0x210], R4 ;  /* 0x0002100401007387 */ /* 0x0001e20000100800 */
[----:B---3--:R-:W-:-:S03]  /*7570*/  SEL R6, R25, R12, !P0 ;  /* 0x0000000c19067207 */ /* 0x008fc60004000000 */
[----:B------:R1:W-:Y:S04]  /*7580*/  STL [R1+0x20c], R3 ;  /* 0x00020c0301007387 */ /* 0x0003e80000100800 */
[----:B------:R-:W-:Y:S01]  /*7590*/  STL [R1+0x208], R6 ;  /* 0x0002080601007387 */ /* 0x000fe20000100800 */
[C---:B0-----:R-:W-:Y:S02]  /*75a0*/  SEL R4, R25.reuse, R2, !P0 ;  /* 0x0000000219047207 */ /* 0x041fe40004000000 */
[C---:B------:R-:W-:Y:S02]  /*75b0*/  SEL R2, R25.reuse, R23, !P0 ;  /* 0x0000001719027207 */ /* 0x040fe40004000000 */
[C---:B-1----:R-:W-:Y:S01]  /*75c0*/  SEL R3, R25.reuse, R5, !P0 ;  /* 0x0000000519037207 */ /* 0x042fe20004000000 */
[----:B------:R0:W-:Y:S04]  /*75d0*/  STL [R1+0x204], R4 ;  /* 0x0002040401007387 */ /* 0x0001e80000100800 */
[----:B------:R1:W-:Y:S04]  /*75e0*/  STL [R1+0x200], R3 ;  /* 0x0002000301007387 */ /* 0x0003e80000100800 */
[----:B------:R3:W-:Y:S01]  /*75f0*/  STL [R1+0x1fc], R2 ;  /* 0x0001fc0201007387 */ /* 0x0007e20000100800 */
[----:B0-----:R-:W-:-:S02]  /*7600*/  SEL R4, R25, R20, !P0 ;  /* 0x0000001419047207 */ /* 0x001fc40004000000 */
[----:B-1----:R-:W-:-:S03]  /*7610*/  SEL R3, R25, R18, !P0 ;  /* 0x0000001219037207 */ /* 0x002fc60004000000 */
[----:B------:R0:W-:Y:S01]  /*7620*/  STL [R1+0x1f4], R4 ;  /* 0x0001f40401007387 */ /* 0x0001e20000100800 */
[----:B---3--:R-:W-:-:S03]  /*7630*/  SEL R2, R25, R13, !P0 ;  /* 0x0000000d19027207 */ /* 0x008fc60004000000 */
[----:B------:R1:W-:Y:S04]  /*7640*/  STL [R1+0x1f0], R3 ;  /* 0x0001f00301007387 */ /* 0x0003e80000100800 */
[----:B------:R3:W-:Y:S01]  /*7650*/  STL [R1+0x1ec], R2 ;  /* 0x0001ec0201007387 */ /* 0x0007e20000100800 */
[C---:B0-----:R-:W-:Y:S02]  /*7660*/  SEL R4, R25.reuse, R21, !P0 ;  /* 0x0000001519047207 */ /* 0x041fe40004000000 */
[----:B-1----:R-:W-:-:S03]  /*7670*/  SEL R3, R25, R0, !P0 ;  /* 0x0000000019037207 */ /* 0x002fc60004000000 */
[----:B------:R-:W-:Y:S01]  /*7680*/  STL [R1+0x1e8], R4 ;  /* 0x0001e80401007387 */ /* 0x000fe20000100800 */
[C---:B------:R-:W-:Y:S02]  /*7690*/  SEL R0, R25.reuse, R11, !P0 ;  /* 0x0000000b19007207 */ /* 0x040fe40004000000 */
[C---:B---3--:R-:W-:Y:S01]  /*76a0*/  SEL R2, R25.reuse, R19, !P0 ;  /* 0x0000001319027207 */ /* 0x048fe20004000000 */
[----:B------:R-:W-:Y:S04]  /*76b0*/  STL [R1+0x1e4], R3 ;  /* 0x0001e40301007387 */ /* 0x000fe80000100800 */
[----:B------:R-:W3:Y:S04]  /*76c0*/  LDL.LU R17, [R1+0x18c] ;  /* 0x00018c0001117983 */ /* 0x000ee80000300800 */
[----:B------:R-:W-:Y:S04]  /*76d0*/  STL [R1+0x1e0], R2 ;  /* 0x0001e00201007387 */ /* 0x000fe80000100800 */
[----:B---3--:R0:W-:Y:S04]  /*76e0*/  STL [R1+0xda8], R17 ;  /* 0x000da81101007387 */ /* 0x0081e80000100800 */
[----:B------:R2:W-:Y:S04]  /*76f0*/  STL [R1+0x1dc], R0 ;  /* 0x0001dc0001007387 */ /* 0x0005e80000100800 */
[----:B0-----:R-:W3:Y:S01]  /*7700*/  LDL.LU R17, [R1+0x190] ;  /* 0x0001900001117983 */ /* 0x001ee20000300800 */
[----:B--2---:R-:W-:-:S03]  /*7710*/  SEL R0, R25, R26, !P0 ;  /* 0x0000001a19007207 */ /* 0x004fc60004000000 */
[----:B---3--:R0:W-:Y:S04]  /*7720*/  STL [R1+0xdac], R17 ;  /* 0x000dac1101007387 */ /* 0x0081e80000100800 */
[----:B0-----:R-:W2:Y:S04]  /*7730*/  LDL.LU R17, [R1+0x194] ;  /* 0x0001940001117983 */ /* 0x001ea80000300800 */
[----:B------:R-:W3:Y:S04]  /*7740*/  LDL.LU R16, [R1+0x188] ;  /* 0x0001880001107983 */ /* 0x000ee80000300800 */
[----:B------:R-:W4:Y:S04]  /*7750*/  LDL.LU R6, [R1+0x184] ;  /* 0x0001840001067983 */ /* 0x000f280000300800 */
[----:B------:R-:W4:Y:S04]  /*7760*/  LDL.LU R22, [R1+0x180] ;  /* 0x0001800001167983 */ /* 0x000f280000300800 */
        /* <DEDUP_REMOVED lines=10> */
[----:B------:R0:W-:Y:S04]  /*7810*/  STL [R1+0x1d8], R0 ;  /* 0x0001d80001007387 */ /* 0x0001e80000100800 */
        /* <DEDUP_REMOVED lines=11> */
[----:B0-----:R-:W4:Y:S04]  /*78d0*/  LDL.LU R0, [R1+0x144] ;  /* 0x0001440001007983 */ /* 0x001f280000300800 */
[----:B------:R-:W4:Y:S04]  /*78e0*/  LDL.LU R19, [R1+0x150] ;  /* 0x0001500001137983 */ /* 0x000f280000300800 */
[----:B------:R-:W4:Y:S01]  /*78f0*/  LDL.LU R26, [R1+0x154] ;  /* 0x00015400011a7983 */ /* 0x000f220000300800 */
[----:B--2---:R-:W-:-:S05]  /*7900*/  SEL R17, R25, R17, !P0 ;  /* 0x0000001119117207 */ /* 0x004fca0004000000 */
[----:B------:R0:W-:Y:S04]  /*7910*/  STL [R1+0x1d4], R17 ;  /* 0x0001d41101007387 */ /* 0x0001e80000100800 */
[----:B0-----:R-:W2:Y:S02]  /*7920*/  LDL.LU R17, [R1+0xdac] ;  /* 0x000dac0001117983 */ /* 0x001ea40000300800 */
[----:B--2---:R-:W-:-:S05]  /*7930*/  SEL R17, R25, R17, !P0 ;  /* 0x0000001119117207 */ /* 0x004fca0004000000 */
[----:B------:R0:W-:Y:S04]  /*7940*/  STL [R1+0x1d0], R17 ;  /* 0x0001d01101007387 */ /* 0x0001e80000100800 */
[----:B0-----:R-:W2:Y:S01]  /*7950*/  LDL.LU R17, [R1+0xda8] ;  /* 0x000da80001117983 */ /* 0x001ea20000300800 */
[C---:B---3--:R-:W-:Y:S02]  /*7960*/  SEL R4, R25.reuse, R4, !P0 ;  /* 0x0000000419047207 */ /* 0x048fe40004000000 */
[C---:B----4-:R-:W-:Y:S02]  /*7970*/  SEL R15, R25.reuse, R15, !P0 ;  /* 0x0000000f190f7207 */ /* 0x050fe40004000000 */
[----:B--2---:R-:W-:-:S05]  /*7980*/  SEL R17, R25, R17, !P0 ;  /* 0x0000001119117207 */ /* 0x004fca0004000000 */
[----:B------:R0:W-:Y:S02]  /*7990*/  STL [R1+0x1cc], R17 ;  /* 0x0001cc1101007387 */ /* 0x0001e40000100800 */
[C---:B0-----:R-:W-:Y:S02]  /*79a0*/  SEL R17, R25.reuse, R16, !P0 ;  /* 0x0000001019117207 */ /* 0x041fe40004000000 */
[C---:B------:R-:W-:Y:S02]  /*79b0*/  SEL R16, R25.reuse, R6, !P0 ;  /* 0x0000000619107207 */ /* 0x040fe40004000000 */
[C---:B------:R-:W-:Y:S01]  /*79c0*/  SEL R6, R25.reuse, R22, !P0 ;  /* 0x0000001619067207 */ /* 0x040fe20004000000 */
[----:B------:R-:W-:Y:S04]  /*79d0*/  STL [R1+0x1c8], R17 ;  /* 0x0001c81101007387 */ /* 0x000fe80000100800 */
[----:B------:R-:W-:Y:S04]  /*79e0*/  STL [R1+0x1c4], R16 ;  /* 0x0001c41001007387 */ /* 0x000fe80000100800 */
[----:B------:R0:W-:Y:S04]  /*79f0*/  STL [R1+0x1c0], R6 ;  /* 0x0001c00601007387 */ /* 0x0001e80000100800 */
[----:B------:R1:W-:Y:S04]  /*7a00*/  STL [R1+0x1bc], R4 ;  /* 0x0001bc0401007387 */ /* 0x0003e80000100800 */
[----:B------:R-:W-:Y:S01]  /*7a10*/  STL [R1+0x1b8], R15 ;  /* 0x0001b80f01007387 */ /* 0x000fe20000100800 */
[----:B0-----:R-:W-:-:S02]  /*7a20*/  SEL R6, R25, R3, !P0 ;  /* 0x0000000319067207 */ /* 0x001fc40004000000 */
        /* <DEDUP_REMOVED lines=8> */
[----:B--2---:R-:W-:-:S03]  /*7ab0*/  SEL R3, R25, R11, !P0 ;  /* 0x0000000b19037207 */ /* 0x004fc60004000000 */
[----:B------:R-:W2:Y:S04]  /*7ac0*/  LDL.LU R11, [R1+0x14c] ;  /* 0x00014c00010b7983 */ /* 0x000ea80000300800 */
[----:B------:R1:W-:Y:S01]  /*7ad0*/  STL [R1+0x19c], R4 ;  /* 0x00019c0401007387 */ /* 0x0003e20000100800 */
[----:B0-----:R-:W-:-:S03]  /*7ae0*/  SEL R6, R25, R8, !P0 ;  /* 0x0000000819067207 */ /* 0x001fc60004000000 */
[----:B------:R0:W-:Y:S01]  /*7af0*/  STL [R1+0x198], R3 ;  /* 0x0001980301007387 */ /* 0x0001e20000100800 */
[C---:B-1----:R-:W-:Y:S02]  /*7b00*/  SEL R4, R25.reuse, R9, !P0 ;  /* 0x0000000919047207 */ /* 0x042fe40004000000 */
[----:B0-----:R-:W-:-:S03]  /*7b10*/  SEL R3, R25, R29, !P0 ;  /* 0x0000001d19037207 */ /* 0x001fc60004000000 */
        /* <DEDUP_REMOVED lines=72> */
[----:B------:R0:W-:Y:S04]  /*7fa0*/  STL [R1+0x144], R17 ;  /* 0x0001441101007387 */ /* 0x0001e80000100800 */
[----:B------:R1:W-:Y:S01]  /*7fb0*/  STL [R1+0x140], R16 ;  /* 0x0001401001007387 */ /* 0x0003e20000100800 */
[C---:B0-----:R-:W-:Y:S02]  /*7fc0*/  SEL R17, R25.reuse, R6, !P0 ;  /* 0x0000000619117207 */ /* 0x041fe40004000000 */
[C---:B------:R-:W-:Y:S02]  /*7fd0*/  SEL R6, R25.reuse, R4, !P0 ;  /* 0x0000000419067207 */ /* 0x040fe40004000000 */
[C---:B-1----:R-:W-:Y:S01]  /*7fe0*/  SEL R16, R25.reuse, R22, !P0 ;  /* 0x0000001619107207 */ /* 0x042fe20004000000 */
[----:B------:R-:W-:Y:S01]  /*7ff0*/  STL [R1+0x13c], R17 ;  /* 0x00013c1101007387 */ /* 0x000fe20000100800 */
[----:B------:R-:W-:-:S02]  /*8000*/  SEL R4, R25, R3, !P0 ;  /* 0x0000000319047207 */ /* 0x000fc40004000000 */
[C---:B------:R-:W-:Y:S01]  /*8010*/  SEL R3, R25.reuse, R28, !P0 ;  /* 0x0000001c19037207 */ /* 0x040fe20004000000 */
[----:B------:R-:W-:Y:S04]  /*8020*/  STL [R1+0x138], R16 ;  /* 0x0001381001007387 */ /* 0x000fe80000100800 */
[----:B------:R0:W-:Y:S04]  /*8030*/  STL [R1+0x130], R6 ;  /* 0x0001300601007387 */ /* 0x0001e80000100800 */
[----:B------:R-:W-:Y:S04]  /*8040*/  STL [R1+0x12c], R15 ;  /* 0x00012c0f01007387 */ /* 0x000fe80000100800 */
[----:B------:R1:W-:Y:S01]  /*8050*/  STL [R1+0x128], R4 ;  /* 0x0001280401007387 */ /* 0x0003e20000100800 */
[----:B0-----:R-:W-:-:S05]  /*8060*/  SEL R6, R25, R24, !P0 ;  /* 0x0000001819067207 */ /* 0x001fca0004000000 */
[----:B------:R0:W-:Y:S01]  /*8070*/  STL [R1+0x124], R6 ;  /* 0x0001240601007387 */ /* 0x0001e20000100800 */
[----:B-1----:R-:W-:-:S03]  /*8080*/  SEL R4, R25, R26, !P0 ;  /* 0x0000001a19047207 */ /* 0x002fc60004000000 */
        /* <DEDUP_REMOVED lines=14> */
[----:B------:R3:W-:Y:S01]  /*8170*/  STL [R1+0x104], R4 ;  /* 0x0001040401007387 */ /* 0x0007e20000100800 */
[C---:B0-----:R-:W-:Y:S02]  /*8180*/  SEL R3, R25.reuse, R27, !P0 ;  /* 0x0000001b19037207 */ /* 0x041fe40004000000 */
[----:B-1----:R-:W-:-:S03]  /*8190*/  SEL R6, R25, R12, !P0 ;  /* 0x0000000c19067207 */ /* 0x002fc60004000000 */
[----:B------:R0:W-:Y:S01]  /*81a0*/  STL [R1+0x100], R3 ;  /* 0x0001000301007387 */ /* 0x0001e20000100800 */
[----:B---3--:R-:W-:-:S03]  /*81b0*/  SEL R4, R25, R2, !P0 ;  /* 0x0000000219047207 */ /* 0x008fc60004000000 */
[----:B------:R-:W-:Y:S01]  /*81c0*/  STL [R1+0xfc], R6 ;  /* 0x0000fc0601007387 */ /* 0x000fe20000100800 */
[----:B------:R-:W-:-:S03]  /*81d0*/  SEL R2, R25, R23, !P0 ;  /* 0x0000001719027207 */ /* 0x000fc60004000000 */
[----:B------:R1:W-:Y:S01]  /*81e0*/  STL [R1+0xf8], R4 ;  /* 0x0000f80401007387 */ /* 0x0003e20000100800 */
[----:B0-----:R-:W-:-:S05]  /*81f0*/  SEL R3, R25, R5, !P0 ;  /* 0x0000000519037207 */ /* 0x001fca0004000000 */
[----:B------:R0:W-:Y:S01]  /*8200*/  STL [R1+0xf4], R3 ;  /* 0x0000f40301007387 */ /* 0x0001e20000100800 */
[----:B-1----:R-:W-:-:S03]  /*8210*/  SEL R4, R25, R20, !P0 ;  /* 0x0000001419047207 */ /* 0x002fc60004000000 */
        /* <DEDUP_REMOVED lines=56> */
[C---:B------:R-:W-:Y:S02]  /*85a0*/  SEL R22, R25.reuse, R22, !P0 ;  /* 0x0000001619167207 */ /* 0x040fe40004000000 */
[----:B------:R-:W-:-:S02]  /*85b0*/  SEL R4, R25, R4, !P0 ;  /* 0x0000000419047207 */ /* 0x000fc40004000000 */
[C---:B------:R-:W-:Y:S02]  /*85c0*/  SEL R15, R25.reuse, R15, !P0 ;  /* 0x0000000f190f7207 */ /* 0x040fe40004000000 */
[C---:B------:R-:W-:Y:S02]  /*85d0*/  SEL R24, R25.reuse, R24, !P0 ;  /* 0x0000001819187207 */ /* 0x040fe40004000000 */
[C---:B------:R-:W-:Y:S02]  /*85e0*/  SEL R29, R25.reuse, R29, !P0 ;  /* 0x0000001d191d7207 */ /* 0x040fe40004000000 */
[C---:B------:R-:W-:Y:S02]  /*85f0*/  SEL R3, R25.reuse, R3, !P0 ;  /* 0x0000000319037207 */ /* 0x040fe40004000000 */
        /* <DEDUP_REMOVED lines=19> */
[----:B--2---:R-:W-:-:S05]  /*8730*/  SEL R17, R25, R17, !P0 ;  /* 0x0000001119117207 */ /* 0x004fca0004000000 */
[----:B------:R0:W-:Y:S04]  /*8740*/  STL [R1+0xc4], R17 ;  /* 0x0000c41101007387 */ /* 0x0001e80000100800 */
[----:B0-----:R-:W2:Y:S04]  /*8750*/  LDL.LU R17, [R1+0xd94] ;  /* 0x000d940001117983 */ /* 0x001ea80000300800 */
[----:B------:R0:W-:Y:S04]  /*8760*/  STL [R1+0xc0], R16 ;  /* 0x0000c01001007387 */ /* 0x0001e80000100800 */
[----:B0-----:R-:W3:Y:S04]  /*8770*/  LDL.LU R16, [R1+0xd90] ;  /* 0x000d900001107983 */ /* 0x001ee80000300800 */
[----:B------:R0:W-:Y:S04]  /*8780*/  STL [R1+0xbc], R6 ;  /* 0x0000bc0601007387 */ /* 0x0001e80000100800 */
[----:B0-----:R-:W4:Y:S04]  /*8790*/  LDL.LU R6, [R1+0xd8c] ;  /* 0x000d8c0001067983 */ /* 0x001f280000300800 */
[----:B------:R0:W-:Y:S04]  /*87a0*/  STL [R1+0xb0], R22 ;  /* 0x0000b01601007387 */ /* 0x0001e80000100800 */
[----:B0-----:R-:W2:Y:S04]  /*87b0*/  LDL.LU R22, [R1+0xd88] ;  /* 0x000d880001167983 */ /* 0x001ea80000300800 */
[----:B------:R0:W-:Y:S04]  /*87c0*/  STL [R1+0xac], R4 ;  /* 0x0000ac0401007387 */ /* 0x0001e80000100800 */
[----:B0-----:R-:W4:Y:S04]  /*87d0*/  LDL.LU R4, [R1+0xd84] ;  /* 0x000d840001047983 */ /* 0x001f280000300800 */
        /* <DEDUP_REMOVED lines=37> */
[----:B0-----:R-:W3:Y:S04]  /*8a30*/  LDL.LU R21, [R1+0xd3c] ;  /* 0x000d3c0001157983 */ /* 0x001ee80000300800 */
[----:B------:R0:W-:Y:S04]  /*8a40*/  STL [R1+0x54], R0 ;  /* 0x0000540001007387 */ /* 0x0001e80000100800 */
[----:B0-----:R-:W2:Y:S04]  /*8a50*/  LDL.LU R0, [R1+0xd38] ;  /* 0x000d380001007983 */ /* 0x001ea80000300800 */
[----:B------:R0:W-:Y:S04]  /*8a60*/  STL [R1+0x50], R19 ;  /* 0x0000501301007387 */ /* 0x0001e80000100800 */
[----:B0-----:R-:W4:Y:S04]  /*8a70*/  LDL.LU R19, [R1+0xd34] ;  /* 0x000d340001137983 */ /* 0x001f280000300800 */
[----:B------:R0:W-:Y:S04]  /*8a80*/  STL [R1+0x4c], R11 ;  /* 0x00004c0b01007387 */ /* 0x0001e80000100800 */
[----:B0-----:R-:W3:Y:S04]  /*8a90*/  LDL.LU R11, [R1+0xd30] ;  /* 0x000d3000010b7983 */ /* 0x001ee80000300800 */
[----:B------:R0:W-:Y:S04]  /*8aa0*/  STL [R1+0x48], R26 ;  /* 0x0000481a01007387 */ /* 0x0001e80000100800 */
[----:B0-----:R-:W4:Y:S01]  /*8ab0*/  LDL.LU R26, [R1+0xd2c] ;  /* 0x000d2c00011a7983 */ /* 0x001f220000300800 */
[----:B--2---:R-:W-:-:S02]  /*8ac0*/  SEL R0, R25, R0, !P0 ;  /* 0x0000000019007207 */ /* 0x004fc40004000000 */
[----:B----4-:R-:W-:-:S05]  /*8ad0*/  SEL R26, R25, R26, !P0 ;  /* 0x0000001a191a7207 */ /* 0x010fca0004000000 */
[----:B------:R3:W-:Y:S02]  /*8ae0*/  STL [R1+0x44], R26 ;  /* 0x0000441a01007387 */ /* 0x0007e40000100800 */
[C---:B---3--:R-:W-:Y:S02]  /*8af0*/  SEL R26, R25.reuse, R11, !P0 ;  /* 0x0000000b191a7207 */ /* 0x048fe40004000000 */
[C---:B------:R-:W-:Y:S02]  /*8b00*/  SEL R11, R25.reuse, R19, !P0 ;  /* 0x00000013190b7207 */ /* 0x040fe40004000000 */
[C---:B------:R-:W-:Y:S01]  /*8b10*/  SEL R19, R25.reuse, R21, !P0 ;  /* 0x0000001519137207 */ /* 0x040fe20004000000 */
[----:B------:R0:W-:Y:S04]  /*8b20*/  STL [R1+0x40], R26 ;  /* 0x0000401a01007387 */ /* 0x0001e80000100800 */
[----:B------:R1:W-:Y:S04]  /*8b30*/  STL [R1+0x3c], R11 ;  /* 0x00003c0b01007387 */ /* 0x0003e80000100800 */
[----:B------:R2:W-:Y:S01]  /*8b40*/  STL [R1+0x34], R0 ;  /* 0x0000340001007387 */ /* 0x0005e20000100800 */
[----:B0-----:R-:W-:-:S03]  /*8b50*/  SEL R26, R25, R22, !P0 ;  /* 0x00000016191a7207 */ /* 0x001fc60004000000 */
[----:B------:R-:W-:Y:S01]  /*8b60*/  STL [R1+0x30], R19 ;  /* 0x0000301301007387 */ /* 0x000fe20000100800 */
[C---:B------:R-:W-:Y:S02]  /*8b70*/  SEL R22, R25.reuse, R16, !P0 ;  /* 0x0000001019167207 */ /* 0x040fe40004000000 */
[C---:B-1----:R-:W-:Y:S02]  /*8b80*/  SEL R11, R25.reuse, R13, !P0 ;  /* 0x0000000d190b7207 */ /* 0x042fe40004000000 */
[C---:B------:R-:W-:Y:S02]  /*8b90*/  SEL R13, R25.reuse, R20, !P0 ;  /* 0x00000014190d7207 */ /* 0x040fe40004000000 */
[C---:B--2---:R-:W-:Y:S01]  /*8ba0*/  SEL R0, R25.reuse, R18, !P0 ;  /* 0x0000001219007207 */ /* 0x044fe20004000000 */
[----:B------:R0:W-:Y:S04]  /*8bb0*/  STL [R1+0x2c], R11 ;  /* 0x00002c0b01007387 */ /* 0x0001e80000100800 */
[----:B------:R1:W-:Y:S04]  /*8bc0*/  STL [R1+0x28], R0 ;  /* 0x0000280001007387 */ /* 0x0003e80000100800 */
[----:B------:R-:W-:Y:S01]  /*8bd0*/  STL [R1+0x24], R13 ;  /* 0x0000240d01007387 */ /* 0x000fe20000100800 */
[C---:B0-----:R-:W-:Y:S01]  /*8be0*/  SEL R11, R25.reuse, R23, !P0 ;  /* 0x00000017190b7207 */ /* 0x041fe20004000000 */
[----:B------:R-:W0:Y:S01]  /*8bf0*/  S2R R18, SR_TID.X ;  /* 0x0000000000127919 */ /* 0x000e220000002100 */
[----:B------:R-:W-:-:S02]  /*8c00*/  SEL R23, R25, R6, !P0 ;  /* 0x0000000619177207 */ /* 0x000fc40004000000 */
[----:B-1----:R-:W-:Y:S01]  /*8c10*/  SEL R0, R25, R5, !P0 ;  /* 0x0000000519007207 */ /* 0x002fe20004000000 */
[----:B------:R1:W-:Y:S01]  /*8c20*/  STL [R1+0x20], R11 ;  /* 0x0000200b01007387 */ /* 0x0003e20000100800 */
[----:B------:R-:W-:Y:S01]  /*8c30*/  IMAD R5, R29, UR4, RZ ;  /* 0x000000041d057c24 */ /* 0x000fe2000f8e02ff */
[C---:B------:R-:W-:Y:S01]  /*8c40*/  SEL R29, R25.reuse, R4, !P0 ;  /* 0x00000004191d7207 */ /* 0x040fe20004000000 */
[----:B------:R-:W-:Y:S01]  /*8c50*/  ULDC UR4, c[0x0][0x240] ;  /* 0x0000900000047ab9 */ /* 0x000fe20000000800 */
[----:B------:R2:W-:Y:S01]  /*8c60*/  STL [R1+0x1c], R0 ;  /* 0x00001c0001007387 */ /* 0x0005e20000100800 */
[C---:B-1----:R-:W-:Y:S02]  /*8c70*/  SEL R11, R25.reuse, R12, !P0 ;  /* 0x0000000c190b7207 */ /* 0x042fe40004000000 */
[----:B--2---:R-:W-:-:S03]  /*8c80*/  SEL R0, R25, R15, !P0 ;  /* 0x0000000f19007207 */ /* 0x004fc60004000000 */
[----:B------:R1:W-:Y:S01]  /*8c90*/  STL [R1+0x18], R11 ;  /* 0x0000180b01007387 */ /* 0x0003e20000100800 */
[----:B------:R-:W-:-:S03]  /*8ca0*/  SEL R25, R25, R17, !P0 ;  /* 0x0000001119197207 */ /* 0x000fc60004000000 */
[----:B------:R-:W-:Y:S04]  /*8cb0*/  STL [R1+0xd0c], R29 ;  /* 0x000d0c1d01007387 */ /* 0x000fe80000100800 */
[----:B------:R2:W-:Y:S01]  /*8cc0*/  STL [R1+0x14], R0 ;  /* 0x0000140001007387 */ /* 0x0005e20000100800 */
[----:B-1----:R-:W1:Y:S03]  /*8cd0*/  LDC R11, c[0x0][0x23c] ;  /* 0x00008f00ff0b7b82 */ /* 0x002e660000000800 */
[----:B------:R-:W-:Y:S01]  /*8ce0*/  STL [R1+0xd10], R26 ;  /* 0x000d101a01007387 */ /* 0x000fe20000100800 */
[C---:B0-----:R-:W-:Y:S02]  /*8cf0*/  LEA.HI R19, R18.reuse, 0xf8, RZ, 0x1c ;  /* 0x000000f812137811 */ /* 0x041fe400078fe0ff */
[C---:B------:R-:W-:Y:S01]  /*8d00*/  LEA.HI R17, R18.reuse, 0xb8, RZ, 0x1c ;  /* 0x000000b812117811 */ /* 0x040fe200078fe0ff */
[----:B------:R-:W-:Y:S01]  /*8d10*/  STL [R1+0xd14], R23 ;  /* 0x000d141701007387 */ /* 0x000fe20000100800 */
[----:B------:R-:W-:-:S02]  /*8d20*/  LEA.HI R21, R18, 0x78, RZ, 0x1c ;  /* 0x0000007812157811 */ /* 0x000fc400078fe0ff */
[C---:B--2---:R-:W-:Y:S01]  /*8d30*/  LEA R0, P1, R5.reuse, UR10, 0x1 ;  /* 0x0000000a05007c11 */ /* 0x044fe2000f8208ff */
[----:B------:R-:W-:Y:S01]  /*8d40*/  STL [R1+0xd18], R22 ;  /* 0x000d181601007387 */ /* 0x000fe20000100800 */
[----:B------:R-:W-:Y:S02]  /*8d50*/  IADD3 R29, RZ, -UR6, RZ ;  /* 0x80000006ff1d7c10 */ /* 0x000fe4000fffe0ff */
[----:B------:R-:W-:Y:S01]  /*8d60*/  LEA.HI.X.SX32 R16, R5, UR11, 0x1, P1 ;  /* 0x0000000b05107c11 */ /* 0x000fe200088f0eff */
[----:B------:R-:W-:Y:S01]  /*8d70*/  ULDC.64 UR10, c[0x0][0x218] ;  /* 0x00008600000a7ab9 */ /* 0x000fe20000000a00 */
[----:B------:R0:W-:Y:S01]  /*8d80*/  STL [R1+0xd1c], R25 ;  /* 0x000d1c1901007387 */ /* 0x0001e20000100800 */
[C---:B------:R-:W-:Y:S01]  /*8d90*/  LEA R4, P0, R28.reuse, UR10, 0x1 ;  /* 0x0000000a1c047c11 */ /* 0x040fe2000f8008ff */
[----:B------:R-:W-:Y:S02]  /*8da0*/  IMAD R20, R19, UR6, RZ ;  /* 0x0000000613147c24 */ /* 0x000fe4000f8e02ff */
[----:B-1----:R-:W-:Y:S01]  /*8db0*/  IMAD R13, R11, 0x80, R28 ;  /* 0x000000800b0d7824 */ /* 0x002fe200078e021c */
[----:B------:R-:W-:Y:S01]  /*8dc0*/  LEA.HI.X.SX32 R5, R28, UR11, 0x1, P0 ;  /* 0x0000000b1c057c11 */ /* 0x000fe200080f0eff */
[----:B0-----:R-:W2:Y:S01]  /*8dd0*/  LDL.LU R25, [R1+0xc] ;  /* 0x00000c0001197983 */ /* 0x001ea20000300800 */
[----:B------:R-:W-:Y:S01]  /*8de0*/  SHF.R.U32.HI R28, RZ, 0x4, R18 ;  /* 0x00000004ff1c7819 */ /* 0x000fe20000011612 */
[----:B------:R-:W-:Y:S01]  /*8df0*/  IMAD R21, R21, UR6, RZ ;  /* 0x0000000615157c24 */ /* 0x000fe2000f8e02ff */
[----:B------:R-:W-:Y:S01]  /*8e00*/  LEA R12, P1, R13, UR10, 0x1 ;  /* 0x0000000a0d0c7c11 */ /* 0x000fe2000f8208ff */
[----:B------:R-:W3:Y:S01]  /*8e10*/  LDL.LU R22, [R1+0x8] ;  /* 0x0000080001167983 */ /* 0x000ee20000300800 */
[----:B------:R-:W-:Y:S01]  /*8e20*/  SGXT.U32 R28, R28, 0x3 ;  /* 0x000000031c1c781a */ /* 0x000fe20000000000 */
[----:B------:R-:W-:-:S02]  /*8e30*/  IMAD R19, R17, UR6, RZ ;  /* 0x0000000611137c24 */ /* 0x000fc4000f8e02ff */
[----:B------:R-:W4:Y:S01]  /*8e40*/  LDL.LU R23, [R1+0x4] ;  /* 0x0000040001177983 */ /* 0x000f220000300800 */
[----:B------:R-:W-:Y:S01]  /*8e50*/  LEA.HI.X.SX32 R13, R13, UR11, 0x1, P1 ;  /* 0x0000000b0d0d7c11 */ /* 0x000fe200088f0eff */
[----:B------:R-:W-:Y:S01]  /*8e60*/  IMAD R6, R29, 0x8, R24 ;  /* 0x000000081d067824 */ /* 0x000fe200078e0218 */
[----:B------:R-:W-:Y:S01]  /*8e70*/  LEA.HI R18, R18, 0x38, RZ, 0x1c ;  /* 0x0000003812127811 */ /* 0x000fe200078fe0ff */
[----:B------:R-:W4:Y:S01]  /*8e80*/  LDL.LU R26, [R1] ;  /* 0x00000000011a7983 */ /* 0x000f220000300800 */
[----:B------:R-:W-:-:S03]  /*8e90*/  ULDC UR11, c[0x0][0x230] ;  /* 0x00008c00000b7ab9 */ /* 0x000fc60000000800 */
[----:B------:R0:W-:Y:S04]  /*8ea0*/  STL.64 [R1+0xcd0], R4 ;  /* 0x000cd00401007387 */ /* 0x0001e80000100a00 */
[----:B0-----:R-:W2:Y:S01]  /*8eb0*/  LDL.LU R5, [R1+0x9c] ;  /* 0x00009c0001057983 */ /* 0x001ea20000300800 */
[----:B------:R-:W-:Y:S01]  /*8ec0*/  IMAD R4, R28, UR6, RZ ;  /* 0x000000061c047c24 */ /* 0x000fe2000f8e02ff */
[-C--:B------:R-:W-:Y:S02]  /*8ed0*/  LEA R28, P2, R19, R0.reuse, 0x1 ;  /* 0x00000000131c7211 */ /* 0x080fe400078408ff */
[----:B------:R0:W-:Y:S04]  /*8ee0*/  STL [R1+0xd24], R12 ;  /* 0x000d240c01007387 */ /* 0x0001e80000100800 */
[----:B------:R1:W-:Y:S01]  /*8ef0*/  STL [R1+0xd20], R13 ;  /* 0x000d200d01007387 */ /* 0x0003e20000100800 */
[----:B0-----:R-:W-:-:S05]  /*8f00*/  LEA R12, P1, R20, R0, 0x1 ;  /* 0x00000000140c7211 */ /* 0x001fca00078208ff */
[----:B------:R-:W-:Y:S01]  /*8f10*/  STL [R1+0xb28], R12 ;  /* 0x000b280c01007387 */ /* 0x000fe20000100800 */
[----:B-1----:R-:W-:-:S03]  /*8f20*/  IMAD R13, R18, UR6, RZ ;  /* 0x00000006120d7c24 */ /* 0x002fc6000f8e02ff */
[----:B------:R0:W-:Y:S02]  /*8f30*/  STL [R1+0xb34], R28 ;  /* 0x000b341c01007387 */ /* 0x0001e40000100800 */
[----:B0-----:R-:W-:Y:S01]  /*8f40*/  LEA R28, P3, R21, R0, 0x1 ;  /* 0x00000000151c7211 */ /* 0x001fe200078608ff */
[----:B------:R-:W-:-:S04]  /*8f50*/  IMAD R12, RZ, RZ, -UR6 ;  /* 0x80000006ff0c7e24 */ /* 0x000fc8000f8e02ff */
[----:B------:R0:W-:Y:S01]  /*8f60*/  STL [R1+0xb38], R28 ;  /* 0x000b381c01007387 */ /* 0x0001e20000100800 */
[----:B------:R-:W-:Y:S01]  /*8f70*/  IMAD R12, R12, 0x8, R2 ;  /* 0x000000080c0c7824 */ /* 0x000fe200078e0202 */
[----:B0-----:R-:W-:-:S05]  /*8f80*/  LEA R28, P5, R13, R0, 0x1 ;  /* 0x000000000d1c7211 */ /* 0x001fca00078a08ff */
[----:B------:R0:W-:Y:S02]  /*8f90*/  STL [R1+0xb3c], R28 ;  /* 0x000b3c1c01007387 */ /* 0x0001e40000100800 */
[----:B0-----:R-:W-:-:S05]  /*8fa0*/  LEA R28, P4, R2, R0, 0x1 ;  /* 0x00000000021c7211 */ /* 0x001fca00078808ff */
[----:B------:R0:W-:Y:S02]  /*8fb0*/  STL [R1+0xb2c], R28 ;  /* 0x000b2c1c01007387 */ /* 0x0001e40000100800 */
[----:B0-----:R-:W-:-:S05]  /*8fc0*/  LEA R28, P0, R12, R0, 0x1 ;  /* 0x000000000c1c7211 */ /* 0x001fca00078008ff */
[----:B------:R0:W-:Y:S04]  /*8fd0*/  STL [R1+0xb30], R28 ;  /* 0x000b301c01007387 */ /* 0x0001e80000100800 */
[----:B0-----:R-:W4:Y:S01]  /*8fe0*/  LDL.LU R28, [R1+0xd28] ;  /* 0x000d2800011c7983 */ /* 0x001f220000300800 */
[-C--:B------:R-:W-:Y:S02]  /*8ff0*/  LEA.HI.X.SX32 R20, R20, R16.reuse, 0x1, P1 ;  /* 0x0000001014147211 */ /* 0x080fe400008f0eff */
[----:B------:R-:W-:-:S03]  /*9000*/  LEA.HI.X.SX32 R19, R19, R16, 0x1, P2 ;  /* 0x0000001013137211 */ /* 0x000fc600010f0eff */
[----:B------:R2:W-:Y:S01]  /*9010*/  STL [R1+0xb20], R20 ;  /* 0x000b201401007387 */ /* 0x0005e20000100800 */
[----:B------:R-:W-:Y:S01]  /*9020*/  LEA.HI.X.SX32 R12, R12, R16, 0x1, P0 ;  /* 0x000000100c0c7211 */ /* 0x000fe200000f0eff */
[----:B------:R-:W-:-:S04]  /*9030*/  IMAD R15, R29, 0x8, R6 ;  /* 0x000000081d0f7824 */ /* 0x000fc800078e0206 */
[----:B------:R-:W-:-:S04]  /*9040*/  IMAD R11, R29, 0x8, R15 ;  /* 0x000000081d0b7824 */ /* 0x000fc800078e020f */
[----:B------:R-:W-:-:S04]  /*9050*/  IMAD R17, R29, 0x8, R11 ;  /* 0x000000081d117824 */ /* 0x000fc800078e020b */
[----:B------:R-:W-:Y:S01]  /*9060*/  IMAD R18, R29, 0x8, R17 ;  /* 0x000000081d127824 */ /* 0x000fe200078e0211 */
[----:B--2---:R-:W-:-:S05]  /*9070*/  LEA R20, P1, R5, R0, 0x1 ;  /* 0x0000000005147211 */ /* 0x004fca00078208ff */
[----:B------:R0:W-:Y:S04]  /*9080*/  STL [R1+0xb24], R20 ;  /* 0x000b241401007387 */ /* 0x0001e80000100800 */
[----:B------:R1:W-:Y:S01]  /*9090*/  STL [R1+0xb14], R19 ;  /* 0x000b141301007387 */ /* 0x0003e20000100800 */
[----:B0-----:R-:W-:Y:S02]  /*90a0*/  LEA R20, P2, R25, R0, 0x1 ;  /* 0x0000000019147211 */ /* 0x001fe400078408ff */
[----:B-1----:R-:W-:-:S03]  /*90b0*/  LEA.HI.X.SX32 R19, R21, R16, 0x1, P3 ;  /* 0x0000001015137211 */ /* 0x002fc600018f0eff */
[----:B------:R0:W-:Y:S01]  /*90c0*/  STL [R1+0xb08], R20 ;  /* 0x000b081401007387 */ /* 0x0001e20000100800 */
[----:B---3--:R-:W-:-:S03]  /*90d0*/  LEA R21, P3, R22, R0, 0x1 ;  /* 0x0000000016157211 */ /* 0x008fc600078608ff */
[----:B------:R4:W-:Y:S01]  /*90e0*/  STL [R1+0xb18], R19 ;  /* 0x000b181301007387 */ /* 0x0009e20000100800 */
[-C--:B0-----:R-:W-:Y:S02]  /*90f0*/  LEA.HI.X.SX32 R20, R13, R16.reuse, 0x1, P5 ;  /* 0x000000100d147211 */ /* 0x081fe400028f0eff */
[----:B------:R-:W-:Y:S02]  /*9100*/  LEA.HI.X.SX32 R13, R2, R16, 0x1, P4 ;  /* 0x00000010020d7211 */ /* 0x000fe400020f0eff */
[-C--:B----4-:R-:W-:Y:S01]  /*9110*/  LEA R19, P5, R23, R0.reuse, 0x1 ;  /* 0x0000000017137211 */ /* 0x090fe200078a08ff */
[----:B------:R-:W-:Y:S01]  /*9120*/  STL [R1+0xb0c], R21 ;  /* 0x000b0c1501007387 */ /* 0x000fe20000100800 */
[----:B------:R-:W-:-:S03]  /*9130*/  LEA R2, P4, R26, R0, 0x1 ;  /* 0x000000001a027211 */ /* 0x000fc600078808ff */
[----:B------:R-:W-:Y:S04]  /*9140*/  STL [R1+0xb1c], R20 ;  /* 0x000b1c1401007387 */ /* 0x000fe80000100800 */
[----:B------:R-:W-:Y:S04]  /*9150*/  STL [R1+0xb10], R19 ;  /* 0x000b101301007387 */ /* 0x000fe80000100800 */
[----:B------:R-:W-:Y:S04]  /*9160*/  STL [R1+0xb00], R13 ;  /* 0x000b000d01007387 */ /* 0x000fe80000100800 */
[----:B------:R0:W-:Y:S04]  /*9170*/  STL [R1+0xb04], R2 ;  /* 0x000b040201007387 */ /* 0x0001e80000100800 */
[----:B------:R1:W-:Y:S01]  /*9180*/  STL [R1+0xaf0], R12 ;  /* 0x000af00c01007387 */ /* 0x0003e20000100800 */
[----:B0-----:R-:W-:-:S02]  /*9190*/  LEA.HI.X.SX32 R2, R5, R16, 0x1, P1 ;  /* 0x0000001005027211 */ /* 0x001fc400008f0eff */
[----:B------:R-:W-:Y:S02]  /*91a0*/  LEA.HI.X.SX32 R5, R25, R16, 0x1, P2 ;  /* 0x0000001019057211 */ /* 0x000fe400010f0eff */
[-C--:B-1----:R-:W-:Y:S02]  /*91b0*/  LEA R12, P1, R27, R0.reuse, 0x1 ;  /* 0x000000001b0c7211 */ /* 0x082fe400078208ff */
[----:B------:R-:W-:-:S05]  /*91c0*/  LEA R13, P0, R28, R0, 0x1 ;  /* 0x000000001c0d7211 */ /* 0x000fca00078008ff */
[----:B------:R-:W-:Y:S04]  /*91d0*/  STL [R1+0xaf8], R13 ;  /* 0x000af80d01007387 */ /* 0x000fe80000100800 */
[----:B------:R0:W-:Y:S04]  /*91e0*/  STL [R1+0xaf4], R2 ;  /* 0x000af40201007387 */ /* 0x0001e80000100800 */
[----:B------:R1:W-:Y:S01]  /*91f0*/  STL [R1+0xafc], R12 ;  /* 0x000afc0c01007387 */ /* 0x0003e20000100800 */
[----:B0-----:R-:W-:-:S03]  /*9200*/  LEA R2, P2, R7, R0, 0x1 ;  /* 0x0000000007027211 */ /* 0x001fc600078408ff */
[----:B------:R0:W-:Y:S01]  /*9210*/  STL [R1+0xae8], R5 ;  /* 0x000ae80501007387 */ /* 0x0001e20000100800 */
[----:B-1----:R-:W-:-:S03]  /*9220*/  LEA.HI.X.SX32 R12, R22, R16, 0x1, P3 ;  /* 0x00000010160c7211 */ /* 0x002fc600018f0eff */
[----:B------:R1:W-:Y:S01]  /*9230*/  STL [R1+0xaec], R2 ;  /* 0x000aec0201007387 */ /* 0x0003e20000100800 */
[----:B0-----:R-:W-:-:S03]  /*9240*/  LEA R5, P3, R8, R0, 0x1 ;  /* 0x0000000008057211 */ /* 0x001fc600078608ff */
[----:B------:R0:W-:Y:S01]  /*9250*/  STL [R1+0xae0], R12 ;  /* 0x000ae00c01007387 */ /* 0x0001e20000100800 */
[----:B-1----:R-:W-:-:S03]  /*9260*/  LEA.HI.X.SX32 R2, R23, R16, 0x1, P5 ;  /* 0x0000001017027211 */ /* 0x002fc600028f0eff */
[----:B------:R1:W-:Y:S04]  /*9270*/  STL [R1+0xae4], R5 ;  /* 0x000ae40501007387 */ /* 0x0003e80000100800 */
[----:B------:R2:W-:Y:S01]  /*9280*/  STL [R1+0xad8], R2 ;  /* 0x000ad80201007387 */ /* 0x0005e20000100800 */
[----:B0-----:R-:W-:Y:S02]  /*9290*/  LEA R12, P5, R9, R0, 0x1 ;  /* 0x00000000090c7211 */ /* 0x001fe400078a08ff */
[----:B-1----:R-:W-:-:S03]  /*92a0*/  LEA.HI.X.SX32 R5, R26, R16, 0x1, P4 ;  /* 0x000000101a057211 */ /* 0x002fc600020f0eff */
[----:B------:R0:W-:Y:S01]  /*92b0*/  STL [R1+0xadc], R12 ;  /* 0x000adc0c01007387 */ /* 0x0001e20000100800 */
[----:B--2---:R-:W-:-:S03]  /*92c0*/  LEA R2, P4, R10, R0, 0x1 ;  /* 0x000000000a027211 */ /* 0x004fc600078808ff */
[----:B------:R1:W-:Y:S04]  /*92d0*/  STL [R1+0xad0], R5 ;  /* 0x000ad00501007387 */ /* 0x0003e80000100800 */
[----:B------:R2:W-:Y:S01]  /*92e0*/  STL [R1+0xad4], R2 ;  /* 0x000ad40201007387 */ /* 0x0005e20000100800 */
[----:B0-----:R-:W-:Y:S02]  /*92f0*/  LEA.HI.X.SX32 R12, R28, R16, 0x1, P0 ;  /* 0x000000101c0c7211 */ /* 0x001fe400000f0eff */
[----:B-1----:R-:W-:-:S03]  /*9300*/  LEA R5, P0, R14, R0, 0x1 ;  /* 0x000000000e057211 */ /* 0x002fc600078008ff */
[----:B------:R0:W-:Y:S01]  /*9310*/  STL [R1+0xac8], R12 ;  /* 0x000ac80c01007387 */ /* 0x0001e20000100800 */
[----:B--2---:R-:W-:-:S03]  /*9320*/  LEA.HI.X.SX32 R2, R27, R16, 0x1, P1 ;  /* 0x000000101b027211 */ /* 0x004fc600008f0eff */
[----:B------:R1:W-:Y:S04]  /*9330*/  STL [R1+0xacc], R5 ;  /* 0x000acc0501007387 */ /* 0x0003e80000100800 */
[----:B------:R2:W-:Y:S01]  /*9340*/  STL [R1+0xac0], R2 ;  /* 0x000ac00201007387 */ /* 0x0005e20000100800 */
[----:B0-----:R-:W-:Y:S02]  /*9350*/  LEA R12, P1, R3, R0, 0x1 ;  /* 0x00000000030c7211 */ /* 0x001fe400078208ff */
[----:B-1----:R-:W-:-:S03]  /*9360*/  LEA.HI.X.SX32 R5, R7, R16, 0x1, P2 ;  /* 0x0000001007057211 */ /* 0x002fc600010f0eff */
[----:B------:R-:W-:Y:S01]  /*9370*/  STL [R1+0xac4], R12 ;  /* 0x000ac40c01007387 */ /* 0x000fe20000100800 */
[----:B--2---:R-:W-:-:S03]  /*9380*/  LEA R2, P2, R24, R0, 0x1 ;  /* 0x0000000018027211 */ /* 0x004fc600078408ff */
[----:B------:R0:W-:Y:S01]  /*9390*/  STL [R1+0xab8], R5 ;  /* 0x000ab80501007387 */ /* 0x0001e20000100800 */
[----:B------:R-:W-:-:S03]  /*93a0*/  LEA.HI.X.SX32 R7, R8, R16, 0x1, P3 ;  /* 0x0000001008077211 */ /* 0x000fc600018f0eff */
        /* <DEDUP_REMOVED lines=8> */
[----:B------:R-:W-:Y:S01]  /*9430*/  STL [R1+0xaac], R7 ;  /* 0x000aac0701007387 */ /* 0x000fe20000100800 */
[----:B--2---:R-:W-:-:S03]  /*9440*/  LEA R2, P4, R11, R0, 0x1 ;  /* 0x000000000b027211 */ /* 0x004fc600078808ff */
[----:B------:R0:W-:Y:S04]  /*9450*/  STL [R1+0xaa0], R5 ;  /* 0x000aa00501007387 */ /* 0x0001e80000100800 */
[----:B------:R1:W-:Y:S01]  /*9460*/  STL [R1+0xaa4], R2 ;  /* 0x000aa40201007387 */ /* 0x0003e20000100800 */
[----:B0-----:R-:W-:Y:S02]  /*9470*/  LEA.HI.X.SX32 R5, R14, R16, 0x1, P0 ;  /* 0x000000100e057211 */ /* 0x001fe400000f0eff */
[----:B------:R-:W-:Y:S02]  /*9480*/  LEA R7, P0, R17, R0, 0x1 ;  /* 0x0000000011077211 */ /* 0x000fe400078008ff */
[----:B-1----:R-:W-:Y:S01]  /*9490*/  LEA.HI.X.SX32 R2, R3, R16, 0x1, P1 ;  /* 0x0000001003027211 */ /* 0x002fe200008f0eff */
[----:B------:R0:W-:Y:S04]  /*94a0*/  STL [R1+0xa98], R5 ;  /* 0x000a980501007387 */ /* 0x0001e80000100800 */
[----:B------:R1:W-:Y:S04]  /*94b0*/  STL [R1+0xa9c], R7 ;  /* 0x000a9c0701007387 */ /* 0x0003e80000100800 */
[----:B------:R2:W-:Y:S01]  /*94c0*/  STL [R1+0xa90], R2 ;  /* 0x000a900201007387 */ /* 0x0005e20000100800 */
[----:B0-----:R-:W-:-:S02]  /*94d0*/  LEA R5, P6, R18, R0, 0x1 ;  /* 0x0000000012057211 */ /* 0x001fc400078c08ff */
[----:B-1----:R-:W-:Y:S02]  /*94e0*/  LEA R7, P1, R4, R0, 0x1 ;  /* 0x0000000004077211 */ /* 0x002fe400078208ff */
[----:B--2---:R-:W-:Y:S01]  /*94f0*/  LEA.HI.X.SX32 R2, R24, R16, 0x1, P2 ;  /* 0x0000001018027211 */ /* 0x004fe200010f0eff */
[----:B------:R0:W-:Y:S04]  /*9500*/  STL [R1+0xa94], R5 ;  /* 0x000a940501007387 */ /* 0x0001e80000100800 */
[----:B------:R-:W-:Y:S01]  /*9510*/  STL [R1+0xa88], R2 ;  /* 0x000a880201007387 */ /* 0x000fe20000100800 */
[----:B------:R-:W-:-:S03]  /*9520*/  IMAD R8, R29, 0x10, R18 ;  /* 0x000000101d087824 */ /* 0x000fc600078e0212 */
[----:B------:R1:W-:Y:S01]  /*9530*/  STL [R1+0xa8c], R7 ;  /* 0x000a8c0701007387 */ /* 0x0003e20000100800 */
[-C--:B0-----:R-:W-:Y:S02]  /*9540*/  LEA.HI.X.SX32 R5, R6, R16.reuse, 0x1, P3 ;  /* 0x0000001006057211 */ /* 0x081fe400018f0eff */
[----:B------:R-:W-:-:S03]  /*9550*/  LEA.HI.X.SX32 R6, R15, R16, 0x1, P5 ;  /* 0x000000100f067211 */ /* 0x000fc600028f0eff */
[----:B------:R0:W-:Y:S01]  /*9560*/  STL [R1+0xa84], R5 ;  /* 0x000a840501007387 */ /* 0x0001e20000100800 */
[----:B-1----:R-:W-:-:S03]  /*9570*/  LEA.HI.X.SX32 R7, R11, R16, 0x1, P4 ;  /* 0x000000100b077211 */ /* 0x002fc600020f0eff */
[----:B------:R-:W-:Y:S01]  /*9580*/  STL [R1+0xa80], R6 ;  /* 0x000a800601007387 */ /* 0x000fe20000100800 */
[----:B------:R-:W-:-:S03]  /*9590*/  IMAD R3, R29, 0x8, R8 ;  /* 0x000000081d037824 */ /* 0x000fc600078e0208 */
[----:B------:R1:W-:Y:S01]  /*95a0*/  STL [R1+0xa7c], R7 ;  /* 0x000a7c0701007387 */ /* 0x0003e20000100800 */
[----:B0-----:R-:W-:Y:S02]  /*95b0*/  LEA.HI.X.SX32 R5, R17, R16, 0x1, P0 ;  /* 0x0000001011057211 */ /* 0x001fe400000f0eff */
[----:B------:R-:W-:Y:S02]  /*95c0*/  LEA R9, P0, R8, R0, 0x1 ;  /* 0x0000000008097211 */ /* 0x000fe400078008ff */
[----:B-1----:R-:W-:Y:S01]  /*95d0*/  LEA.HI.X.SX32 R7, R18, R16, 0x1, P6 ;  /* 0x0000001012077211 */ /* 0x002fe200030f0eff */
[----:B------:R0:W-:Y:S04]  /*95e0*/  STL [R1+0xa78], R5 ;  /* 0x000a780501007387 */ /* 0x0001e80000100800 */
[----:B------:R-:W-:Y:S04]  /*95f0*/  STL [R1+0xa54], R7 ;  /* 0x000a540701007387 */ /* 0x000fe80000100800 */
[----:B------:R1:W-:Y:S01]  /*9600*/  STL [R1+0xa5c], R9 ;  /* 0x000a5c0901007387 */ /* 0x0003e20000100800 */
[----:B0-----:R-:W-:Y:S01]  /*9610*/  LEA R5, P2, R3, R0, 0x1 ;  /* 0x0000000003057211 */ /* 0x001fe200078408ff */
[----:B------:R-:W-:-:S04]  /*9620*/  IMAD R2, R29, 0x8, R3 ;  /* 0x000000081d027824 */ /* 0x000fc800078e0203 */
[----:B------:R0:W-:Y:S01]  /*9630*/  STL [R1+0xa64], R5 ;  /* 0x000a640501007387 */ /* 0x0001e20000100800 */
[-C--:B-1----:R-:W-:Y:S02]  /*9640*/  LEA.HI.X.SX32 R9, R4, R16.reuse, 0x1, P1 ;  /* 0x0000001004097211 */ /* 0x082fe400008f0eff */
[-C--:B------:R-:W-:Y:S01]  /*9650*/  LEA.HI.X.SX32 R4, R3, R16.reuse, 0x1, P2 ;  /* 0x0000001003047211 */ /* 0x080fe200010f0eff */
[----:B------:R-:W-:Y:S02]  /*9660*/  IMAD R6, R29, 0x8, R2 ;  /* 0x000000081d067824 */ /* 0x000fe400078e0202 */
[----:B------:R-:W-:Y:S01]  /*9670*/  STL [R1+0xa74], R9 ;  /* 0x000a740901007387 */ /* 0x000fe20000100800 */
[----:B0-----:R-:W-:-:S03]  /*9680*/  LEA.HI.X.SX32 R5, R8, R16, 0x1, P0 ;  /* 0x0000001008057211 */ /* 0x001fc600000f0eff */
[----:B------:R-:W2:Y:S01]  /*9690*/  LDL.LU R23, [R1+0x1a0] ;  /* 0x0001a00001177983 */ /* 0x000ea20000300800 */
[----:B------:R-:W-:-:S03]  /*96a0*/  IMAD R7, R29, 0x8, R6 ;  /* 0x000000081d077824 */ /* 0x000fc600078e0206 */
[----:B------:R0:W-:Y:S04]  /*96b0*/  STL [R1+0xa58], R5 ;  /* 0x000a580501007387 */ /* 0x0001e80000100800 */
[----:B------:R1:W-:Y:S04]  /*96c0*/  STL [R1+0xa60], R4 ;  /* 0x000a600401007387 */ /* 0x0003e80000100800 */
[----:B------:R-:W3:Y:S01]  /*96d0*/  LDL.LU R26, [R1+0x1a8] ;  /* 0x0001a800011a7983 */ /* 0x000ee20000300800 */
[----:B------:R-:W-:-:S03]  /*96e0*/  IMAD R3, R29, 0x8, R7 ;  /* 0x000000081d037824 */ /* 0x000fc600078e0207 */
[----:B------:R-:W4:Y:S01]  /*96f0*/  LDL.LU R29, [R1+0x21c] ;  /* 0x00021c00011d7983 */ /* 0x000f220000300800 */
[-C--:B0-----:R-:W-:Y:S02]  /*9700*/  LEA R5, P0, R2, R0.reuse, 0x1 ;  /* 0x0000000002057211 */ /* 0x081fe400078008ff */
[----:B-1----:R-:W-:-:S03]  /*9710*/  LEA R4, P1, R6, R0, 0x1 ;  /* 0x0000000006047211 */ /* 0x002fc600078208ff */
[----:B------:R-:W-:Y:S01]  /*9720*/  STL [R1+0xa68], R5 ;  /* 0x000a680501007387 */ /* 0x000fe20000100800 */
[----:B------:R-:W-:-:S03]  /*9730*/  LEA R9, P2, R7, R0, 0x1 ;  /* 0x0000000007097211 */ /* 0x000fc600078408ff */
[----:B------:R-:W4:Y:S01]  /*9740*/  LDL.LU R13, [R1+0x218] ;  /* 0x00021800010d7983 */ /* 0x000f220000300800 */
[----:B------:R-:W-:-:S03]  /*9750*/  LEA R8, P3, R3, R0, 0x1 ;  /* 0x0000000003087211 */ /* 0x000fc600078608ff */
[----:B------:R-:W4:Y:S01]  /*9760*/  LDL.LU R12, [R1+0x214] ;  /* 0x00021400010c7983 */ /* 0x000f220000300800 */
[----:B------:R-:W-:-:S03]  /*9770*/  LEA.HI.X.SX32 R0, R2, R16, 0x1, P0 ;  /* 0x0000001002007211 */ /* 0x000fc600000f0eff */
[----:B------:R0:W-:Y:S01]  /*9780*/  STL [R1+0xa6c], R4 ;  /* 0x000a6c0401007387 */ /* 0x0001e20000100800 */
[-C--:B------:R-:W-:Y:S02]  /*9790*/  LEA.HI.X.SX32 R6, R6, R16.reuse, 0x1, P1 ;  /* 0x0000001006067211 */ /* 0x080fe400008f0eff */
[-C--:B------:R-:W-:Y:S01]  /*97a0*/  LEA.HI.X.SX32 R2, R7, R16.reuse, 0x1, P2 ;  /* 0x0000001007027211 */ /* 0x080fe200010f0eff */
[----:B0-----:R-:W4:Y:S04]  /*97b0*/  LDL.LU R4, [R1+0x210] ;  /* 0x0002100001047983 */ /* 0x001f280000300800 */
[----:B------:R-:W4:Y:S04]  /*97c0*/  LDL.LU R5, [R1+0x20c] ;  /* 0x00020c0001057983 */ /* 0x000f280000300800 */
[----:B------:R-:W-:Y:S04]  /*97d0*/  STL [R1+0xa70], R9 ;  /* 0x000a700901007387 */ /* 0x000fe80000100800 */
[----:B------:R-:W-:Y:S04]  /*97e0*/  STL [R1+0xa50], R8 ;  /* 0x000a500801007387 */ /* 0x000fe80000100800 */
[----:B------:R0:W-:Y:S04]  /*97f0*/  STL [R1+0xa44], R0 ;  /* 0x000a440001007387 */ /* 0x0001e80000100800 */
[----:B------:R1:W-:Y:S01]  /*9800*/  STL [R1+0xa48], R6 ;  /* 0x000a480601007387 */ /* 0x0003e20000100800 */
[----:B0-----:R-:W-:-:S03]  /*9810*/  LEA.HI.X.SX32 R0, R3, R16, 0x1, P3 ;  /* 0x0000001003007211 */ /* 0x001fc600018f0eff */
[----:B------:R-:W4:Y:S04]  /*9820*/  LDL.LU R3, [R1+0x208] ;  /* 0x0002080001037983 */ /* 0x000f280000300800 */
[----:B------:R2:W-:Y:S04]  /*9830*/  STL [R1+0xa4c], R2 ;  /* 0x000a4c0201007387 */ /* 0x0005e80000100800 */
[----:B------:R-:W4:Y:S04]  /*9840*/  LDL.LU R7, [R1+0x204] ;  /* 0x0002040001077983 */ /* 0x000f280000300800 */
[----:B------:R3:W-:Y:S04]  /*9850*/  STL [R1+0xa40], R0 ;  /* 0x000a400001007387 */ /* 0x0007e80000100800 */
[----:B-1----:R-:W4:Y:S04]  /*9860*/  LDL.LU R6, [R1+0x200] ;  /* 0x0002000001067983 */ /* 0x002f280000300800 */
        /* <DEDUP_REMOVED lines=11> */
[----:B--2---:R-:W-:-:S03]  /*9920*/  IMAD R2, R23, UR4, RZ ;  /* 0x0000000417027c24 */ /* 0x004fc6000f8e02ff */
[----:B------:R-:W2:Y:S04]  /*9930*/  LDL.LU R23, [R1+0x1cc] ;  /* 0x0001cc0001177983 */ /* 0x000ea80000300800 */
[----:B------:R0:W-:Y:S01]  /*9940*/  STL [R1+0x368], R2 ;  /* 0x0003680201007387 */ /* 0x0001e20000100800 */
[----:B---3--:R-:W-:-:S03]  /*9950*/  IMAD R0, R26, UR4, RZ ;  /* 0x000000041a007c24 */ /* 0x008fc6000f8e02ff */
[----:B------:R-:W3:Y:S01]  /*9960*/  LDL.LU R26, [R1+0x1c8] ;  /* 0x0001c800011a7983 */ /* 0x000ee20000300800 */
[----:B----4-:R-:W-:-:S03]  /*9970*/  IMAD R8, R29, UR4, RZ ;  /* 0x000000041d087c24 */ /* 0x010fc6000f8e02ff */
[----:B------:R-:W4:Y:S01]  /*9980*/  LDL.LU R29, [R1+0x1c4] ;  /* 0x0001c400011d7983 */ /* 0x000f220000300800 */
[----:B0-----:R-:W-:Y:S02]  /*9990*/  IMAD R2, R13, UR4, RZ ;  /* 0x000000040d027c24 */ /* 0x001fe4000f8e02ff */
[----:B------:R-:W-:Y:S02]  /*99a0*/  IMAD R16, R12, UR4, RZ ;  /* 0x000000040c107c24 */ /* 0x000fe4000f8e02ff */
[----:B------:R-:W-:Y:S02]  /*99b0*/  IMAD R20, R4, UR4, RZ ;  /* 0x0000000404147c24 */ /* 0x000fe4000f8e02ff */
[----:B------:R-:W4:Y:S04]  /*99c0*/  LDL.LU R4, [R1+0x1c0] ;  /* 0x0001c00001047983 */ /* 0x000f280000300800 */
[----:B------:R-:W4:Y:S04]  /*99d0*/  LDL.LU R27, [R1+0x1bc] ;  /* 0x0001bc00011b7983 */ /* 0x000f280000300800 */
[----:B------:R-:W4:Y:S04]  /*99e0*/  LDL.LU R28, [R1+0x1b8] ;  /* 0x0001b800011c7983 */ /* 0x000f280000300800 */
[----:B------:R-:W4:Y:S01]  /*99f0*/  LDL.LU R13, [R1+0x1b4] ;  /* 0x0001b400010d7983 */ /* 0x000f220000300800 */
[----:B------:R-:W-:-:S03]  /*9a00*/  IMAD R24, R5, UR4, RZ ;  /* 0x0000000405187c24 */ /* 0x000fc6000f8e02ff */
[----:B------:R-:W4:Y:S04]  /*9a10*/  LDL.LU R12, [R1+0x1b0] ;  /* 0x0001b000010c7983 */ /* 0x000f280000300800 */
[----:B------:R-:W4:Y:S01]  /*9a20*/  LDL.LU R5, [R1+0x1ac] ;  /* 0x0001ac0001057983 */ /* 0x000f220000300800 */
[----:B------:R-:W-:-:S05]  /*9a30*/  IMAD R3, R3, UR4, RZ ;  /* 0x0000000403037c24 */ /* 0x000fca000f8e02ff */
[----:B------:R0:W-:Y:S01]  /*9a40*/  STL [R1], R3 ;  /* 0x0000000301007387 */ /* 0x0001e20000100800 */
[----:B------:R-:W-:-:S05]  /*9a50*/  IMAD R7, R7, UR4, RZ ;  /* 0x0000000407077c24 */ /* 0x000fca000f8e02ff */
[----:B------:R1:W-:Y:S01]  /*9a60*/  STL [R1+0x9c], R7 ;  /* 0x00009c0701007387 */ /* 0x0003e20000100800 */
[----:B------:R-:W-:Y:S02]  /*9a70*/  IMAD R6, R6, UR4, RZ ;  /* 0x0000000406067c24 */ /* 0x000fe4000f8e02ff */
[----:B0-----:R-:W-:-:S03]  /*9a80*/  IMAD R3, R18, UR4, RZ ;  /* 0x0000000412037c24 */ /* 0x001fc6000f8e02ff */
[----:B------:R0:W-:Y:S01]  /*9a90*/  STL [R1+0x134], R6 ;  /* 0x0001340601007387 */ /* 0x0001e20000100800 */
[----:B-1----:R-:W-:-:S03]  /*9aa0*/  IMAD R7, R17, UR4, RZ ;  /* 0x0000000411077c24 */ /* 0x002fc6000f8e02ff */
[----:B------:R1:W-:Y:S01]  /*9ab0*/  STL [R1+0x168], R3 ;  /* 0x0001680301007387 */ /* 0x0003e20000100800 */
        /* <DEDUP_REMOVED lines=13> */
[----:B------:R-:W-:Y:S01]  /*9b90*/  STL [R1+0x214], R7 ;  /* 0x0002140701007387 */ /* 0x000fe20000100800 */
[----:B-1----:R-:W-:-:S03]  /*9ba0*/  IMAD R3, R25, UR4, RZ ;  /* 0x0000000419037c24 */ /* 0x002fc6000f8e02ff */
[----:B------:R-:W4:Y:S04]  /*9bb0*/  LDL.LU R25, [R1+0x1a4] ;  /* 0x0001a40001197983 */ /* 0x000f280000300800 */
[----:B------:R0:W-:Y:S04]  /*9bc0*/  STL [R1+0x228], R6 ;  /* 0x0002280601007387 */ /* 0x0001e80000100800 */
[----:B------:R2:W-:Y:S01]  /*9bd0*/  STL [R1+0x1d4], R3 ;  /* 0x0001d40301007387 */ /* 0x0005e20000100800 */
[----:B0-----:R-:W-:-:S03]  /*9be0*/  IMAD R6, R22, UR4, RZ ;  /* 0x0000000416067c24 */ /* 0x001fc6000f8e02ff */
[----:B------:R-:W4:Y:S04]  /*9bf0*/  LDL.LU R22, [R1+0x19c] ;  /* 0x00019c0001167983 */ /* 0x000f280000300800 */
[----:B------:R3:W-:Y:S01]  /*9c00*/  STL [R1+0x1d0], R6 ;  /* 0x0001d00601007387 */ /* 0x0007e20000100800 */
[----:B--2---:R-:W-:-:S03]  /*9c10*/  IMAD R3, R23, UR4, RZ ;  /* 0x0000000417037c24 */ /* 0x004fc6000f8e02ff */
[----:B------:R-:W2:Y:S04]  /*9c20*/  LDL.LU R23, [R1+0x198] ;  /* 0x0001980001177983 */ /* 0x000ea80000300800 */
[----:B------:R4:W-:Y:S01]  /*9c30*/  STL [R1+0x22c], R3 ;  /* 0x00022c0301007387 */ /* 0x0009e20000100800 */
[----:B---3--:R-:W-:-:S03]  /*9c40*/  IMAD R6, R26, UR4, RZ ;  /* 0x000000041a067c24 */ /* 0x008fc6000f8e02ff */
[----:B------:R-:W3:Y:S01]  /*9c50*/  LDL.LU R26, [R1+0x194] ;  /* 0x00019400011a7983 */ /* 0x000ee20000300800 */
[----:B----4-:R-:W-:-:S03]  /*9c60*/  IMAD R3, R29, UR4, RZ ;  /* 0x000000041d037c24 */ /* 0x010fc6000f8e02ff */
[----:B------:R-:W-:Y:S04]  /*9c70*/  STL [R1+0x24c], R6 ;  /* 0x00024c0601007387 */ /* 0x000fe80000100800 */
[----:B------:R-:W4:Y:S04]  /*9c80*/  LDL.LU R21, [R1+0x190] ;  /* 0x0001900001157983 */ /* 0x000f280000300800 */
[----:B------:R-:W4:Y:S04]  /*9c90*/  LDL.LU R19, [R1+0x18c] ;  /* 0x00018c0001137983 */ /* 0x000f280000300800 */
[----:B------:R0:W-:Y:S04]  /*9ca0*/  STL [R1+0x1c4], R3 ;  /* 0x0001c40301007387 */ /* 0x0001e80000100800 */
[----:B------:R-:W4:Y:S01]  /*9cb0*/  LDL.LU R29, [R1+0x188] ;  /* 0x00018800011d7983 */ /* 0x000f220000300800 */
[----:B0-----:R-:W-:-:S03]  /*9cc0*/  IMAD R3, R4, UR4, RZ ;  /* 0x0000000404037c24 */ /* 0x001fc6000f8e02ff */
[----:B------:R-:W4:Y:S01]  /*9cd0*/  LDL.LU R4, [R1+0x184] ;  /* 0x0001840001047983 */ /* 0x000f220000300800 */
[----:B------:R-:W-:-:S03]  /*9ce0*/  IMAD R6, R27, UR4, RZ ;  /* 0x000000041b067c24 */ /* 0x000fc6000f8e02ff */
[----:B------:R0:W-:Y:S01]  /*9cf0*/  STL [R1+0x1c0], R3 ;  /* 0x0001c00301007387 */ /* 0x0001e20000100800 */
[----:B------:R-:W-:-:S03]  /*9d00*/  IMAD R7, R28, UR4, RZ ;  /* 0x000000041c077c24 */ /* 0x000fc6000f8e02ff */
[----:B------:R1:W-:Y:S01]  /*9d10*/  STL [R1+0x250], R6 ;  /* 0x0002500601007387 */ /* 0x0003e20000100800 */
[----:B0-----:R-:W-:-:S03]  /*9d20*/  IMAD R3, R13, UR4, RZ ;  /* 0x000000040d037c24 */ /* 0x001fc6000f8e02ff */
[----:B------:R-:W-:Y:S01]  /*9d30*/  STL [R1+0x254], R7 ;  /* 0x0002540701007387 */ /* 0x000fe20000100800 */
[----:B-1----:R-:W-:-:S03]  /*9d40*/  IMAD R6, R12, UR4, RZ ;  /* 0x000000040c067c24 */ /* 0x002fc6000f8e02ff */
[----:B------:R0:W-:Y:S01]  /*9d50*/  STL [R1+0x258], R3 ;  /* 0x0002580301007387 */ /* 0x0001e20000100800 */
[----:B------:R-:W-:-:S03]  /*9d60*/  IMAD R5, R5, UR4, RZ ;  /* 0x0000000405057c24 */ /* 0x000fc6000f8e02ff */
[----:B0-----:R-:W4:Y:S04]  /*9d70*/  LDL.LU R3, [R1+0x180] ;  /* 0x0001800001037983 */ /* 0x001f280000300800 */
[----:B------:R0:W-:Y:S04]  /*9d80*/  STL [R1+0x25c], R6 ;  /* 0x00025c0601007387 */ /* 0x0001e80000100800 */
[----:B------:R-:W4:Y:S04]  /*9d90*/  LDL.LU R7, [R1+0x17c] ;  /* 0x00017c0001077983 */ /* 0x000f280000300800 */
[----:B------:R1:W-:Y:S04]  /*9da0*/  STL [R1+0x260], R5 ;  /* 0x0002600501007387 */ /* 0x0003e80000100800 */
[----:B0-----:R-:W4:Y:S04]  /*9db0*/  LDL.LU R6, [R1+0x178] ;  /* 0x0001780001067983 */ /* 0x001f280000300800 */
        /* <DEDUP_REMOVED lines=9> */
[----:B-1----:R-:W4:Y:S01]  /*9e50*/  LDL.LU R5, [R1+0x14c] ;  /* 0x00014c0001057983 */ /* 0x002f220000300800 */
[----:B------:R-:W-:-:S03]  /*9e60*/  IMAD R27, R25, UR4, RZ ;  /* 0x00000004191b7c24 */ /* 0x000fc6000f8e02ff */
[----:B------:R-:W4:Y:S04]  /*9e70*/  LDL.LU R25, [R1+0x148] ;  /* 0x0001480001197983 */ /* 0x000f280000300800 */
[----:B------:R2:W-:Y:S01]  /*9e80*/  STL [R1+0x264], R27 ;  /* 0x0002641b01007387 */ /* 0x0005e20000100800 */
[----:B------:R-:W-:-:S03]  /*9e90*/  IMAD R28, R22, UR4, RZ ;  /* 0x00000004161c7c24 */ /* 0x000fc6000f8e02ff */
        /* <DEDUP_REMOVED lines=8> */
[----:B------:R-:W-:Y:S01]  /*9f20*/  STL [R1+0x270], R28 ;  /* 0x0002701c01007387 */ /* 0x000fe20000100800 */
[----:B------:R-:W-:-:S03]  /*9f30*/  IMAD R21, R19, UR4, RZ ;  /* 0x0000000413157c24 */ /* 0x000fc6000f8e02ff */
[----:B------:R0:W-:Y:S01]  /*9f40*/  STL [R1+0x274], R27 ;  /* 0x0002741b01007387 */ /* 0x0001e20000100800 */
[----:B------:R-:W-:-:S03]  /*9f50*/  IMAD R19, R29, UR4, RZ ;  /* 0x000000041d137c24 */ /* 0x000fc6000f8e02ff */
[----:B------:R-:W4:Y:S04]  /*9f60*/  LDL.LU R29, [R1+0x138] ;  /* 0x00013800011d7983 */ /* 0x000f280000300800 */
[----:B------:R1:W-:Y:S04]  /*9f70*/  STL [R1+0x278], R21 ;  /* 0x0002781501007387 */ /* 0x0003e80000100800 */
[----:B------:R1:W-:Y:S01]  /*9f80*/  STL [R1+0x27c], R19 ;  /* 0x00027c1301007387 */ /* 0x0003e20000100800 */
[----:B------:R-:W-:-:S03]  /*9f90*/  IMAD R4, R4, UR4, RZ ;  /* 0x0000000404047c24 */ /* 0x000fc6000f8e02ff */
[----:B0-----:R-:W4:Y:S04]  /*9fa0*/  LDL.LU R27, [R1+0x130] ;  /* 0x00013000011b7983 */ /* 0x001f280000300800 */
[----:B------:R-:W4:Y:S04]  /*9fb0*/  LDL.LU R28, [R1+0x12c] ;  /* 0x00012c00011c7983 */ /* 0x000f280000300800 */
[----:B------:R0:W-:Y:S04]  /*9fc0*/  STL [R1+0x280], R4 ;  /* 0x0002800401007387 */ /* 0x0001e80000100800 */
[----:B-1----:R-:W4:Y:S04]  /*9fd0*/  LDL.LU R21, [R1+0x128] ;  /* 0x0001280001157983 */ /* 0x002f280000300800 */
[----:B------:R-:W4:Y:S04]  /*9fe0*/  LDL.LU R19, [R1+0x124] ;  /* 0x0001240001137983 */ /* 0x000f280000300800 */
[----:B0-----:R-:W4:Y:S01]  /*9ff0*/  LDL.LU R4, [R1+0x120] ;  /* 0x0001200001047983 */ /* 0x001f220000300800 */
[----:B------:R-:W-:-:S05]  /*a000*/  IMAD R3, R3, UR4, RZ ;  /* 0x0000000403037c24 */ /* 0x000fca000f8e02ff */
[----:B------:R0:W-:Y:S01]  /*a010*/  STL [R1+0x284], R3 ;  /* 0x0002840301007387 */ /* 0x0001e20000100800 */
        /* <DEDUP_REMOVED lines=10> */
[----:B------:R1:W-:Y:S04]  /*a0c0*/  STL [R1+0x298], R6 ;  /* 0x0002980601007387 */ /* 0x0003e80000100800 */
[----:B------:R1:W-:Y:S01]  /*a0d0*/  STL [R1+0x29c], R3 ;  /* 0x00029c0301007387 */ /* 0x0003e20000100800 */
[----:B0-----:R-:W-:Y:S02]  /*a0e0*/  IMAD R7, R14, UR4, RZ ;  /* 0x000000040e077c24 */ /* 0x001fe4000f8e02ff */
[----:B-1----:R-:W-:-:S03]  /*a0f0*/  IMAD R6, R10, UR4, RZ ;  /* 0x000000040a067c24 */ /* 0x002fc6000f8e02ff */
[----:B------:R0:W-:Y:S01]  /*a100*/  STL [R1+0x2a0], R7 ;  /* 0x0002a00701007387 */ /* 0x0001e20000100800 */
[----:B------:R-:W-:-:S03]  /*a110*/  IMAD R3, R9, UR4, RZ ;  /* 0x0000000409037c24 */ /* 0x000fc6000f8e02ff */
[----:B------:R1:W-:Y:S04]  /*a120*/  STL [R1+0x2a4], R6 ;  /* 0x0002a40601007387 */ /* 0x0003e80000100800 */
[----:B------:R1:W-:Y:S01]  /*a130*/  STL [R1+0x2a8], R3 ;  /* 0x0002a80301007387 */ /* 0x0003e20000100800 */
[----:B0-----:R-:W-:Y:S02]  /*a140*/  IMAD R7, R13, UR4, RZ ;  /* 0x000000040d077c24 */ /* 0x001fe4000f8e02ff */
[----:B-1----:R-:W-:-:S03]  /*a150*/  IMAD R6, R12, UR4, RZ ;  /* 0x000000040c067c24 */ /* 0x002fc6000f8e02ff */
[----:B------:R-:W-:Y:S01]  /*a160*/  STL [R1+0x2ac], R7 ;  /* 0x0002ac0701007387 */ /* 0x000fe20000100800 */
[----:B------:R-:W-:-:S03]  /*a170*/  IMAD R3, R5, UR4, RZ ;  /* 0x0000000405037c24 */ /* 0x000fc6000f8e02ff */
[----:B------:R-:W4:Y:S01]  /*a180*/  LDL.LU R13, [R1+0x11c] ;  /* 0x00011c00010d7983 */ /* 0x000f220000300800 */
[----:B------:R-:W-:-:S03]  /*a190*/  IMAD R5, R25, UR4, RZ ;  /* 0x0000000419057c24 */ /* 0x000fc6000f8e02ff */
[----:B------:R-:W-:Y:S04]  /*a1a0*/  STL [R1+0x2b0], R6 ;  /* 0x0002b00601007387 */ /* 0x000fe80000100800 */
[----:B------:R0:W-:Y:S04]  /*a1b0*/  STL [R1+0x2b4], R3 ;  /* 0x0002b40301007387 */ /* 0x0001e80000100800 */
[----:B------:R-:W4:Y:S04]  /*a1c0*/  LDL.LU R12, [R1+0x118] ;  /* 0x00011800010c7983 */ /* 0x000f280000300800 */
[----:B------:R1:W-:Y:S01]  /*a1d0*/  STL [R1+0x2b8], R5 ;  /* 0x0002b80501007387 */ /* 0x0003e20000100800 */
[----:B0-----:R-:W-:-:S03]  /*a1e0*/  IMAD R3, R22, UR4, RZ ;  /* 0x0000000416037c24 */ /* 0x001fc6000f8e02ff */
[----:B-1----:R-:W4:Y:S04]  /*a1f0*/  LDL.LU R5, [R1+0x114] ;  /* 0x0001140001057983 */ /* 0x002f280000300800 */
[----:B------:R3:W-:Y:S04]  /*a200*/  STL [R1+0x2bc], R3 ;  /* 0x0002bc0301007387 */ /* 0x0007e80000100800 */
[----:B------:R-:W4:Y:S01]  /*a210*/  LDL.LU R25, [R1+0x110] ;  /* 0x0001100001197983 */ /* 0x000f220000300800 */
[----:B--2---:R-:W-:-:S05]  /*a220*/  IMAD R6, R23, UR4, RZ ;  /* 0x0000000417067c24 */ /* 0x004fca000f8e02ff */
[----:B------:R-:W-:Y:S04]  /*a230*/  STL [R1+0x2c0], R6 ;  /* 0x0002c00601007387 */ /* 0x000fe80000100800 */
[----:B------:R-:W2:Y:S01]  /*a240*/  LDL.LU R22, [R1+0x10c] ;  /* 0x00010c0001167983 */ /* 0x000ea20000300800 */
[----:B---3--:R-:W-:-:S03]  /*a250*/  IMAD R3, R26, UR4, RZ ;  /* 0x000000041a037c24 */ /* 0x008fc6000f8e02ff */
[----:B------:R-:W3:Y:S04]  /*a260*/  LDL.LU R23, [R1+0x108] ;  /* 0x0001080001177983 */ /* 0x000ee80000300800 */
[----:B------:R4:W-:Y:S04]  /*a270*/  STL [R1+0x2c4], R3 ;  /* 0x0002c40301007387 */ /* 0x0009e80000100800 */
[----:B------:R-:W3:Y:S01]  /*a280*/  LDL.LU R26, [R1+0x104] ;  /* 0x00010400011a7983 */ /* 0x000ee20000300800 */
[----:B----4-:R-:W-:-:S03]  /*a290*/  IMAD R3, R29, UR4, RZ ;  /* 0x000000041d037c24 */ /* 0x010fc6000f8e02ff */
[----:B------:R-:W4:Y:S04]  /*a2a0*/  LDL.LU R29, [R1+0x100] ;  /* 0x00010000011d7983 */ /* 0x000f280000300800 */
[----:B------:R0:W-:Y:S01]  /*a2b0*/  STL [R1+0x2c8], R3 ;  /* 0x0002c80301007387 */ /* 0x0001e20000100800 */
[----:B------:R-:W-:Y:S02]  /*a2c0*/  IMAD R6, R27, UR4, RZ ;  /* 0x000000041b067c24 */ /* 0x000fe4000f8e02ff */
        /* <DEDUP_REMOVED lines=21> */
[----:B-1----:R-:W4:Y:S04]  /*a420*/  LDL.LU R4, [R1+0xcc] ;  /* 0x0000cc0001047983 */ /* 0x002f280000300800 */
[----:B------:R-:W4:Y:S01]  /*a430*/  LDL.LU R21, [R1+0xc8] ;  /* 0x0000c80001157983 */ /* 0x000f220000300800 */
[----:B------:R-:W-:-:S05]  /*a440*/  IMAD R13, R13, UR4, RZ ;  /* 0x000000040d0d7c24 */ /* 0x000fca000f8e02ff */
[----:B------:R0:W-:Y:S04]  /*a450*/  STL [R1+0x2e0], R13 ;  /* 0x0002e00d01007387 */ /* 0x0001e80000100800 */
[----:B------:R-:W4:Y:S01]  /*a460*/  LDL.LU R19, [R1+0xc4] ;  /* 0x0000c40001137983 */ /* 0x000f220000300800 */
[----:B------:R-:W-:-:S05]  /*a470*/  IMAD R12, R12, UR4, RZ ;  /* 0x000000040c0c7c24 */ /* 0x000fca000f8e02ff */
[----:B------:R1:W-:Y:S04]  /*a480*/  STL [R1+0x2e4], R12 ;  /* 0x0002e40c01007387 */ /* 0x0003e80000100800 */
[----:B0-----:R-:W4:Y:S01]  /*a490*/  LDL.LU R13, [R1+0xc0] ;  /* 0x0000c000010d7983 */ /* 0x001f220000300800 */
[----:B------:R-:W-:-:S05]  /*a4a0*/  IMAD R5, R5, UR4, RZ ;  /* 0x0000000405057c24 */ /* 0x000fca000f8e02ff */
[----:B------:R2:W-:Y:S01]  /*a4b0*/  STL [R1+0x2e8], R5 ;  /* 0x0002e80501007387 */ /* 0x0005e20000100800 */
[----:B------:R-:W-:-:S03]  /*a4c0*/  IMAD R25, R25, UR4, RZ ;  /* 0x0000000419197c24 */ /* 0x000fc6000f8e02ff */
[----:B-1----:R-:W4:Y:S04]  /*a4d0*/  LDL.LU R12, [R1+0xbc] ;  /* 0x0000bc00010c7983 */ /* 0x002f280000300800 */
[----:B------:R-:W-:Y:S01]  /*a4e0*/  STL [R1+0x2ec], R25 ;  /* 0x0002ec1901007387 */ /* 0x000fe20000100800 */
[----:B--2---:R-:W-:Y:S02]  /*a4f0*/  IMAD R5, R22, UR4, RZ ;  /* 0x0000000416057c24 */ /* 0x004fe4000f8e02ff */
[----:B---3--:R-:W-:-:S03]  /*a500*/  IMAD R23, R23, UR4, RZ ;  /* 0x0000000417177c24 */ /* 0x008fc6000f8e02ff */
[----:B------:R0:W-:Y:S01]  /*a510*/  STL [R1+0x2f0], R5 ;  /* 0x0002f00501007387 */ /* 0x0001e20000100800 */
[----:B------:R-:W-:-:S03]  /*a520*/  IMAD R22, R26, UR4, RZ ;  /* 0x000000041a167c24 */ /* 0x000fc6000f8e02ff */
[----:B0-----:R-:W2:Y:S04]  /*a530*/  LDL.LU R5, [R1+0xb0] ;  /* 0x0000b00001057983 */ /* 0x001ea80000300800 */
[----:B------:R4:W-:Y:S04]  /*a540*/  STL [R1+0x2f4], R23 ;  /* 0x0002f41701007387 */ /* 0x0009e80000100800 */
[----:B------:R0:W-:Y:S04]  /*a550*/  STL [R1+0x2f8], R22 ;  /* 0x0002f81601007387 */ /* 0x0001e80000100800 */
[----:B------:R-:W3:Y:S01]  /*a560*/  LDL.LU R25, [R1+0xac] ;  /* 0x0000ac0001197983 */ /* 0x000ee20000300800 */
[----:B----4-:R-:W-:-:S03]  /*a570*/  IMAD R23, R29, UR4, RZ ;  /* 0x000000041d177c24 */ /* 0x010fc6000f8e02ff */
[----:B0-----:R-:W4:Y:S04]  /*a580*/  LDL.LU R22, [R1+0xa8] ;  /* 0x0000a80001167983 */ /* 0x001f280000300800 */
[----:B------:R0:W-:Y:S04]  /*a590*/  STL [R1+0x2fc], R23 ;  /* 0x0002fc1701007387 */ /* 0x0001e80000100800 */
[----:B0-----:R-:W4:Y:S04]  /*a5a0*/  LDL.LU R23, [R1+0xa4] ;  /* 0x0000a40001177983 */ /* 0x001f280000300800 */
[----:B------:R-:W4:Y:S04]  /*a5b0*/  LDL.LU R26, [R1+0xa0] ;  /* 0x0000a000011a7983 */ /* 0x000f280000300800 */
[----:B------:R-:W4:Y:S01]  /*a5c0*/  LDL.LU R29, [R1+0x98] ;  /* 0x00009800011d7983 */ /* 0x000f220000300800 */
[----:B------:R-:W-:-:S02]  /*a5d0*/  IMAD R3, R3, UR4, RZ ;  /* 0x0000000403037c24 */ /* 0x000fc4000f8e02ff */
[----:B------:R-:W-:-:S03]  /*a5e0*/  IMAD R7, R7, UR4, RZ ;  /* 0x0000000407077c24 */ /* 0x000fc6000f8e02ff */
[----:B------:R0:W-:Y:S04]  /*a5f0*/  STL [R1+0x300], R3 ;  /* 0x0003000301007387 */ /* 0x0001e80000100800 */
        /* <DEDUP_REMOVED lines=19> */
[----:B------:R-:W-:Y:S01]  /*a730*/  STL [R1+0x328], R7 ;  /* 0x0003280701007387 */ /* 0x000fe20000100800 */
[----:B0-----:R-:W-:-:S03]  /*a740*/  IMAD R3, R4, UR4, RZ ;  /* 0x0000000404037c24 */ /* 0x001fc6000f8e02ff */
[----:B------:R-:W4:Y:S04]  /*a750*/  LDL.LU R4, [R1+0x94] ;  /* 0x0000940001047983 */ /* 0x000f280000300800 */
[----:B------:R0:W-:Y:S04]  /*a760*/  STL [R1+0x32c], R6 ;  /* 0x00032c0601007387 */ /* 0x0001e80000100800 */
[----:B------:R1:W-:Y:S04]  /*a770*/  STL [R1+0x330], R3 ;  /* 0x0003300301007387 */ /* 0x0003e80000100800 */
[----:B------:R-:W4:Y:S01]  /*a780*/  LDL.LU R11, [R1+0x90] ;  /* 0x00009000010b7983 */ /* 0x000f220000300800 */
[----:B0-----:R-:W-:-:S02]  /*a790*/  IMAD R6, R21, UR4, RZ ;  /* 0x0000000415067c24 */ /* 0x001fc4000f8e02ff */
[----:B-1----:R-:W-:-:S03]  /*a7a0*/  IMAD R3, R19, UR4, RZ ;  /* 0x0000000413037c24 */ /* 0x002fc6000f8e02ff */
[----:B------:R0:W-:Y:S04]  /*a7b0*/  STL [R1+0x334], R6 ;  /* 0x0003340601007387 */ /* 0x0001e80000100800 */
[----:B------:R-:W4:Y:S04]  /*a7c0*/  LDL.LU R15, [R1+0x8c] ;  /* 0x00008c00010f7983 */ /* 0x000f280000300800 */
[----:B------:R1:W-:Y:S01]  /*a7d0*/  STL [R1+0x338], R3 ;  /* 0x0003380301007387 */ /* 0x0003e20000100800 */
[----:B0-----:R-:W-:-:S03]  /*a7e0*/  IMAD R6, R13, UR4, RZ ;  /* 0x000000040d067c24 */ /* 0x001fc6000f8e02ff */
[----:B------:R-:W4:Y:S04]  /*a7f0*/  LDL.LU R14, [R1+0x88] ;  /* 0x00008800010e7983 */ /* 0x000f280000300800 */
[----:B------:R-:W-:Y:S01]  /*a800*/  STL [R1+0x33c], R6 ;  /* 0x00033c0601007387 */ /* 0x000fe20000100800 */
[----:B-1----:R-:W-:-:S03]  /*a810*/  IMAD R3, R12, UR4, RZ ;  /* 0x000000040c037c24 */ /* 0x002fc6000f8e02ff */
[----:B------:R-:W4:Y:S04]  /*a820*/  LDL.LU R10, [R1+0x84] ;  /* 0x00008400010a7983 */ /* 0x000f280000300800 */
[----:B------:R-:W4:Y:S04]  /*a830*/  LDL.LU R27, [R1+0x80] ;  /* 0x00008000011b7983 */ /* 0x000f280000300800 */
[----:B------:R2:W-:Y:S04]  /*a840*/  STL [R1+0x340], R3 ;  /* 0x0003400301007387 */ /* 0x0005e80000100800 */
[----:B------:R-:W4:Y:S04]  /*a850*/  LDL.LU R28, [R1+0x7c] ;  /* 0x00007c00011c7983 */ /* 0x000f280000300800 */
[----:B------:R-:W4:Y:S01]  /*a860*/  LDL.LU R19, [R1+0x78] ;  /* 0x0000780001137983 */ /* 0x000f220000300800 */
[----:B--2---:R-:W-:-:S05]  /*a870*/  IMAD R3, R5, UR4, RZ ;  /* 0x0000000405037c24 */ /* 0x004fca000f8e02ff */
[----:B------:R4:W-:Y:S01]  /*a880*/  STL [R1+0x344], R3 ;  /* 0x0003440301007387 */ /* 0x0009e20000100800 */
[----:B---3--:R-:W-:Y:S02]  /*a890*/  IMAD R5, R25, UR4, RZ ;  /* 0x0000000419057c24 */ /* 0x008fe4000f8e02ff */
[----:B----4-:R-:W-:-:S03]  /*a8a0*/  IMAD R3, R22, UR4, RZ ;  /* 0x0000000416037c24 */ /* 0x010fc6000f8e02ff */
[----:B------:R0:W-:Y:S04]  /*a8b0*/  STL [R1+0x348], R5 ;  /* 0x0003480501007387 */ /* 0x0001e80000100800 */
[----:B------:R1:W-:Y:S01]  /*a8c0*/  STL [R1+0x34c], R3 ;  /* 0x00034c0301007387 */ /* 0x0003e20000100800 */
[----:B------:R-:W-:Y:S02]  /*a8d0*/  IMAD R6, R23, UR4, RZ ;  /* 0x0000000417067c24 */ /* 0x000fe4000f8e02ff */
[----:B0-----:R-:W-:-:S03]  /*a8e0*/  IMAD R5, R26, UR4, RZ ;  /* 0x000000041a057c24 */ /* 0x001fc6000f8e02ff */
[----:B------:R-:W-:Y:S01]  /*a8f0*/  STL [R1+0x350], R6 ;  /* 0x0003500601007387 */ /* 0x000fe20000100800 */
[----:B-1----:R-:W-:-:S03]  /*a900*/  IMAD R3, R29, UR4, RZ ;  /* 0x000000041d037c24 */ /* 0x002fc6000f8e02ff */
[----:B------:R-:W2:Y:S04]  /*a910*/  LDL.LU R12, [R1+0x70] ;  /* 0x00007000010c7983 */ /* 0x000ea80000300800 */
[----:B------:R-:W-:Y:S04]  /*a920*/  STL [R1+0x354], R5 ;  /* 0x0003540501007387 */ /* 0x000fe80000100800 */
[----:B------:R-:W3:Y:S04]  /*a930*/  LDL.LU R13, [R1+0x6c] ;  /* 0x00006c00010d7983 */ /* 0x000ee80000300800 */
[----:B------:R0:W-:Y:S04]  /*a940*/  STL [R1+0x358], R3 ;  /* 0x0003580301007387 */ /* 0x0001e80000100800 */
        /* <DEDUP_REMOVED lines=8> */
[----:B------:R-:W4:Y:S04]  /*a9d0*/  LDL.LU R17, [R1+0x48] ;  /* 0x0000480001117983 */ /* 0x000f280000300800 */
[----:B------:R-:W4:Y:S04]  /*a9e0*/  LDL.LU R9, [R1+0x44] ;  /* 0x0000440001097983 */ /* 0x000f280000300800 */
[----:B------:R-:W4:Y:S01]  /*a9f0*/  LDL.LU R5, [R1+0x40] ;  /* 0x0000400001057983 */ /* 0x000f220000300800 */
[----:B------:R-:W-:-:S03]  /*aa00*/  IMAD R6, R4, UR4, RZ ;  /* 0x0000000404067c24 */ /* 0x000fc6000f8e02ff */
[----:B------:R-:W4:Y:S04]  /*aa10*/  LDL.LU R4, [R1+0x3c] ;  /* 0x00003c0001047983 */ /* 0x000f280000300800 */
[----:B------:R0:W-:Y:S01]  /*aa20*/  STL [R1+0x35c], R6 ;  /* 0x00035c0601007387 */ /* 0x0001e20000100800 */
[----:B------:R-:W-:-:S03]  /*aa30*/  IMAD R18, R11, UR4, RZ ;  /* 0x000000040b127c24 */ /* 0x000fc6000f8e02ff */
[----:B0-----:R-:W4:Y:S04]  /*aa40*/  LDL.LU R6, [R1+0x34] ;  /* 0x0000340001067983 */ /* 0x001f280000300800 */
[----:B------:R0:W-:Y:S01]  /*aa50*/  STL [R1+0x360], R18 ;  /* 0x0003601201007387 */ /* 0x0001e20000100800 */
[----:B------:R-:W-:-:S03]  /*aa60*/  IMAD R11, R15, UR4, RZ ;  /* 0x000000040f0b7c24 */ /* 0x000fc6000f8e02ff */
[----:B0-----:R-:W4:Y:S01]  /*aa70*/  LDL.LU R18, [R1+0x30] ;  /* 0x0000300001127983 */ /* 0x001f220000300800 */
[----:B------:R-:W-:-:S03]  /*aa80*/  IMAD R14, R14, UR4, RZ ;  /* 0x000000040e0e7c24 */ /* 0x000fc6000f8e02ff */
[----:B------:R0:W-:Y:S01]  /*aa90*/  STL [R1+0x364], R11 ;  /* 0x0003640b01007387 */ /* 0x0001e20000100800 */
[----:B------:R-:W-:-:S03]  /*aaa0*/  IMAD R15, R10, UR4, RZ ;  /* 0x000000040a0f7c24 */ /* 0x000fc6000f8e02ff */
[----:B0-----:R-:W4:Y:S04]  /*aab0*/  LDL.LU R11, [R1+0x2c] ;  /* 0x00002c00010b7983 */ /* 0x001f280000300800 */
[----:B------:R0:W-:Y:S01]  /*aac0*/  STL [R1+0x248], R14 ;  /* 0x0002480e01007387 */ /* 0x0001e20000100800 */
[----:B------:R-:W-:-:S03]  /*aad0*/  IMAD R10, R28, UR4, RZ ;  /* 0x000000041c0a7c24 */ /* 0x000fc6000f8e02ff */
[----:B------:R1:W-:Y:S01]  /*aae0*/  STL [R1+0x244], R15 ;  /* 0x0002440f01007387 */ /* 0x0003e20000100800 */
[----:B0-----:R-:W-:Y:S02]  /*aaf0*/  IMAD R14, R27, UR4, RZ ;  /* 0x000000041b0e7c24 */ /* 0x001fe4000f8e02ff */
[----:B------:R-:W-:Y:S01]  /*ab00*/  IMAD R19, R19, UR4, RZ ;  /* 0x0000000413137c24 */ /* 0x000fe2000f8e02ff */
[----:B-1----:R-:W4:Y:S04]  /*ab10*/  LDL.LU R15, [R1+0x28] ;  /* 0x00002800010f7983 */ /* 0x002f280000300800 */
[----:B------:R0:W-:Y:S04]  /*ab20*/  STL [R1+0x240], R14 ;  /* 0x0002400e01007387 */ /* 0x0001e80000100800 */
[----:B------:R1:W-:Y:S04]  /*ab30*/  STL [R1+0x23c], R10 ;  /* 0x00023c0a01007387 */ /* 0x0003e80000100800 */
[----:B0-----:R-:W4:Y:S04]  /*ab40*/  LDL.LU R14, [R1+0x24] ;  /* 0x00002400010e7983 */ /* 0x001f280000300800 */
[----:B-1----:R-:W4:Y:S04]  /*ab50*/  LDL.LU R10, [R1+0x20] ;  /* 0x00002000010a7983 */ /* 0x002f280000300800 */
[----:B------:R0:W-:Y:S04]  /*ab60*/  STL [R1+0x238], R19 ;  /* 0x0002381301007387 */ /* 0x0001e80000100800 */
[----:B------:R-:W4:Y:S04]  /*ab70*/  LDL.LU R27, [R1+0x1c] ;  /* 0x00001c00011b7983 */ /* 0x000f280000300800 */
[----:B------:R-:W4:Y:S04]  /*ab80*/  LDL.LU R28, [R1+0x18] ;  /* 0x00001800011c7983 */ /* 0x000f280000300800 */
[----:B0-----:R-:W4:Y:S01]  /*ab90*/  LDL.LU R19, [R1+0x14] ;  /* 0x0000140001137983 */ /* 0x001f220000300800 */
[----:B--2---:R-:W-:-:S05]  /*aba0*/  IMAD R12, R12, UR4, RZ ;  /* 0x000000040c0c7c24 */ /* 0x004fca000f8e02ff */
[----:B------:R0:W-:Y:S01]  /*abb0*/  STL [R1+0x224], R12 ;  /* 0x0002240c01007387 */ /* 0x0001e20000100800 */
[----:B---3--:R-:W-:-:S03]  /*abc0*/  IMAD R13, R13, UR4, RZ ;  /* 0x000000040d0d7c24 */ /* 0x008fc6000f8e02ff */
[----:B0-----:R-:W2:Y:S01]  /*abd0*/  LDL.LU R12, [R1+0xd24] ;  /* 0x000d2400010c7983 */ /* 0x001ea20000300800 */
[----:B----4-:R-:W-:-:S03]  /*abe0*/  IMAD R25, R25, UR4, RZ ;  /* 0x0000000419197c24 */ /* 0x010fc6000f8e02ff */
[----:B------:R0:W-:Y:S01]  /*abf0*/  STL [R1+0x220], R13 ;  /* 0x0002200d01007387 */ /* 0x0001e20000100800 */
[----:B------:R-:W-:Y:S02]  /*ac00*/  IMAD R22, R22, UR4, RZ ;  /* 0x0000000416167c24 */ /* 0x000fe4000f8e02ff */
[----:B------:R-:W-:Y:S01]  /*ac10*/  IMAD R23, R23, UR4, RZ ;  /* 0x0000000417177c24 */ /* 0x000fe2000f8e02ff */
[----:B0-----:R-:W2:Y:S01]  /*ac20*/  LDL.LU R13, [R1+0xd20] ;  /* 0x000d2000010d7983 */ /* 0x001ea20000300800 */
[----:B------:R-:W-:-:S03]  /*ac30*/  IMAD R26, R26, UR4, RZ ;  /* 0x000000041a1a7c24 */ /* 0x000fc6000f8e02ff */
[----:B------:R0:W-:Y:S01]  /*ac40*/  STL [R1+0x1fc], R25 ;  /* 0x0001fc1901007387 */ /* 0x0001e20000100800 */
[----:B------:R-:W-:-:S03]  /*ac50*/  IMAD R29, R29, UR4, RZ ;  /* 0x000000041d1d7c24 */ /* 0x000fc6000f8e02ff */
[----:B0-----:R-:W3:Y:S04]  /*ac60*/  LDL.LU R25, [R1+0xd1c] ;  /* 0x000d1c0001197983 */ /* 0x001ee80000300800 */
[----:B------:R0:W-:Y:S04]  /*ac70*/  STL [R1+0x1e4], R22 ;  /* 0x0001e41601007387 */ /* 0x0001e80000100800 */
[----:B0-----:R-:W4:Y:S04]  /*ac80*/  LDL.LU R22, [R1+0xd18] ;  /* 0x000d180001167983 */ /* 0x001f280000300800 */
[----:B------:R0:W-:Y:S04]  /*ac90*/  STL [R1+0x1e0], R23 ;  /* 0x0001e01701007387 */ /* 0x0001e80000100800 */
[----:B0-----:R-:W4:Y:S04]  /*aca0*/  LDL.LU R23, [R1+0xd14] ;  /* 0x000d140001177983 */ /* 0x001f280000300800 */
[----:B------:R0:W-:Y:S04]  /*acb0*/  STL [R1+0x1bc], R26 ;  /* 0x0001bc1a01007387 */ /* 0x0001e80000100800 */
[----:B0-----:R-:W4:Y:S04]  /*acc0*/  LDL.LU R26, [R1+0xd10] ;  /* 0x000d1000011a7983 */ /* 0x001f280000300800 */
[----:B------:R0:W-:Y:S04]  /*acd0*/  STL [R1+0x1b8], R29 ;  /* 0x0001b81d01007387 */ /* 0x0001e80000100800 */
[----:B0-----:R-:W4:Y:S01]  /*ace0*/  LDL.LU R29, [R1+0xd0c] ;  /* 0x000d0c00011d7983 */ /* 0x001f220000300800 */
[----:B------:R-:W-:-:S02]  /*acf0*/  IMAD R3, R3, UR4, RZ ;  /* 0x0000000403037c24 */ /* 0x000fc4000f8e02ff */
[----:B------:R-:W-:-:S03]  /*ad00*/  IMAD R21, R21, UR4, RZ ;  /* 0x0000000415157c24 */ /* 0x000fc6000f8e02ff */
[----:B------:R0:W-:Y:S01]  /*ad10*/  STL [R1+0x1a4], R3 ;  /* 0x0001a40301007387 */ /* 0x0001e20000100800 */
[----:B------:R-:W-:Y:S02]  /*ad20*/  IMAD R17, R17, UR4, RZ ;  /* 0x0000000411117c24 */ /* 0x000fe4000f8e02ff */
[----:B------:R-:W-:Y:S02]  /*ad30*/  IMAD R9, R9, UR4, RZ ;  /* 0x0000000409097c24 */ /* 0x000fe4000f8e02ff */
[----:B------:R-:W-:Y:S02]  /*ad40*/  IMAD R5, R5, UR4, RZ ;  /* 0x0000000405057c24 */ /* 0x000fe4000f8e02ff */
[----:B0-----:R-:W-:Y:S02]  /*ad50*/  IMAD R3, R7, UR4, RZ ;  /* 0x0000000407037c24 */ /* 0x001fe4000f8e02ff */
[----:B------:R-:W-:Y:S02]  /*ad60*/  IMAD R7, R18, UR4, RZ ;  /* 0x0000000412077c24 */ /* 0x000fe4000f8e02ff */
[----:B------:R-:W-:Y:S01]  /*ad70*/  IMAD R4, R4, UR4, RZ ;  /* 0x0000000404047c24 */ /* 0x000fe2000f8e02ff */
[----:B------:R0:W-:Y:S04]  /*ad80*/  STL [R1+0x1a0], R3 ;  /* 0x0001a00301007387 */ /* 0x0001e80000100800 */
[----:B------:R-:W-:Y:S04]  /*ad90*/  STL [R1+0x17c], R21 ;  /* 0x00017c1501007387 */ /* 0x000fe80000100800 */
[----:B------:R-:W-:Y:S01]  /*ada0*/  STL [R1+0x178], R17 ;  /* 0x0001781101007387 */ /* 0x000fe20000100800 */
[----:B0-----:R-:W-:-:S03]  /*adb0*/  IMAD R3, R6, UR4, RZ ;  /* 0x0000000406037c24 */ /* 0x001fc6000f8e02ff */
[----:B------:R-:W-:Y:S01]  /*adc0*/  STL [R1+0x154], R9 ;  /* 0x0001540901007387 */ /* 0x000fe20000100800 */
[----:B------:R-:W-:-:S03]  /*add0*/  IMAD R6, R11, UR4, RZ ;  /* 0x000000040b067c24 */ /* 0x000fc6000f8e02ff */
[----:B------:R-:W-:Y:S04]  /*ade0*/  STL [R1+0x150], R5 ;  /* 0x0001500501007387 */ /* 0x000fe80000100800 */
[----:B------:R-:W-:Y:S04]  /*adf0*/  STL [R1+0x114], R7 ;  /* 0x0001140701007387 */ /* 0x000fe80000100800 */
[----:B------:R-:W-:Y:S04]  /*ae00*/  STL [R1+0x12c], R4 ;  /* 0x00012c0401007387 */ /* 0x000fe80000100800 */
[----:B------:R0:W-:Y:S04]  /*ae10*/  STL [R1+0xcd8], R4 ;  /* 0x000cd80401007387 */ /* 0x0001e80000100800 */
[----:B------:R1:W-:Y:S04]  /*ae20*/  STL [R1+0x110], R6 ;  /* 0x0001100601007387 */ /* 0x0003e80000100800 */
[----:B------:R1:W-:Y:S01]  /*ae30*/  STL [R1+0xcdc], R5 ;  /* 0x000cdc0501007387 */ /* 0x0003e20000100800 */
[----:B0-----:R-:W-:-:S02]  /*ae40*/  IMAD R4, R15, UR4, RZ ;  /* 0x000000040f047c24 */ /* 0x001fc4000f8e02ff */
[----:B-1----:R-:W-:Y:S01]  /*ae50*/  IMAD R6, R14, UR4, RZ ;  /* 0x000000040e067c24 */ /* 0x002fe2000f8e02ff */
[----:B------:R-:W-:Y:S01]  /*ae60*/  STL [R1+0x128], R3 ;  /* 0x0001280301007387 */ /* 0x000fe20000100800 */
[----:B------:R-:W-:-:S03]  /*ae70*/  IMAD R5, R10, UR4, RZ ;  /* 0x000000040a057c24 */ /* 0x000fc6000f8e02ff */
[----:B------:R0:W-:Y:S04]  /*ae80*/  STL [R1+0xec], R4 ;  /* 0x0000ec0401007387 */ /* 0x0001e80000100800 */
[----:B------:R1:W-:Y:S04]  /*ae90*/  STL [R1+0xe8], R6 ;  /* 0x0000e80601007387 */ /* 0x0003e80000100800 */
[----:B------:R1:W-:Y:S01]  /*aea0*/  STL [R1+0xbc], R5 ;  /* 0x0000bc0501007387 */ /* 0x0003e20000100800 */
[----:B0-----:R-:W-:Y:S02]  /*aeb0*/  IMAD R4, R27, UR4, RZ ;  /* 0x000000041b047c24 */ /* 0x001fe4000f8e02ff */
[----:B-1----:R-:W-:-:S03]  /*aec0*/  IMAD R6, R28, UR4, RZ ;  /* 0x000000041c067c24 */ /* 0x002fc6000f8e02ff */
[----:B------:R-:W-:Y:S01]  /*aed0*/  STL [R1+0xb0], R4 ;  /* 0x0000b00401007387 */ /* 0x000fe20000100800 */
[----:B------:R-:W-:-:S03]  /*aee0*/  IMAD R5, R19, UR4, RZ ;  /* 0x0000000413057c24 */ /* 0x000fc6000f8e02ff */
[----:B------:R4:W-:Y:S04]  /*aef0*/  STL [R1+0x94], R6 ;  /* 0x0000940601007387 */ /* 0x0009e80000100800 */
[----:B------:R0:W-:Y:S01]  /*af00*/  STL [R1+0x90], R5 ;  /* 0x0000900501007387 */ /* 0x0001e20000100800 */
[----:B--2---:R-:W-:-:S04]  /*af10*/  IMAD.WIDE R14, R0, 0x2, R12 ;  /* 0x00000002000e7825 */ /* 0x004fc800078e020c */
[----:B------:R-:W-:-:S04]  /*af20*/  IMAD.WIDE R10, R8, 0x2, R12 ;  /* 0x00000002080a7825 */ /* 0x000fc800078e020c */
[----:B---3--:R-:W-:Y:S02]  /*af30*/  IMAD R28, R25, UR4, RZ ;  /* 0x00000004191c7c24 */ /* 0x008fe4000f8e02ff */
[----:B----4-:R-:W-:Y:S02]  /*af40*/  IMAD R6, R22, UR4, RZ ;  /* 0x0000000416067c24 */ /* 0x010fe4000f8e02ff */
[----:B0-----:R-:W-:Y:S02]  /*af50*/  IMAD R5, R23, UR4, RZ ;  /* 0x0000000417057c24 */ /* 0x001fe4000f8e02ff */
[----:B------:R-:W-:-:S04]  /*af60*/  IMAD.WIDE R18, R16, 0x2, R12 ;  /* 0x0000000210127825 */ /* 0x000fc800078e020c */
[----:B------:R-:W-:Y:S02]  /*af70*/  IMAD R4, R29, UR4, RZ ;  /* 0x000000041d047c24 */ /* 0x000fe4000f8e02ff */
[----:B------:R-:W-:-:S03]  /*af80*/  IMAD R29, R26, UR4, RZ ;  /* 0x000000041a1d7c24 */ /* 0x000fc6000f8e02ff */
[----:B------:R0:W-:Y:S04]  /*af90*/  STL [R1+0x7c], R4 ;  /* 0x00007c0401007387 */ /* 0x0001e80000100800 */
[----:B0-----:R-:W2:Y:S04]  /*afa0*/  LDL R4, [R1+0x210] ;  /* 0x0002100001047983 */ /* 0x001ea80000100800 */
[----:B------:R0:W-:Y:S04]  /*afb0*/  STL [R1+0x54], R5 ;  /* 0x0000540501007387 */ /* 0x0001e80000100800 */
[----:B0-----:R-:W3:Y:S04]  /*afc0*/  LDL R5, [R1+0x258] ;  /* 0x0002580001057983 */ /* 0x001ee80000100800 */
[----:B------:R0:W-:Y:S04]  /*afd0*/  STL [R1+0x50], R6 ;  /* 0x0000500601007387 */ /* 0x0001e80000100800 */
[----:B------:R-:W4:Y:S04]  /*afe0*/  LDL R25, [R1+0x254] ;  /* 0x0002540001197983 */ /* 0x000f280000100800 */
[----:B------:R1:W-:Y:S01]  /*aff0*/  STL.64 [R1+0xce0], R28 ;  /* 0x000ce01c01007387 */ /* 0x0003e20000100a00 */
[----:B0-----:R-:W-:-:S03]  /*b000*/  IMAD.WIDE R6, R2, 0x2, R12 ;  /* 0x0000000202067825 */ /* 0x001fc600078e020c */
[----:B-1----:R-:W3:Y:S04]  /*b010*/  LDL R28, [R1+0x1c0] ;  /* 0x0001c000011c7983 */ /* 0x002ee80000100800 */
[----:B------:R-:W4:Y:S04]  /*b020*/  LDL R29, [R1+0x250] ;  /* 0x00025000011d7983 */ /* 0x000f280000100800 */
[----:B------:R0:W-:Y:S04]  /*b030*/  STL.64 [R1+0xbf0], R14 ;  /* 0x000bf00e01007387 */ /* 0x0001e80000100a00 */
[----:B0-----:R-:W3:Y:S04]  /*b040*/  LDL R14, [R1+0x24c] ;  /* 0x00024c00010e7983 */ /* 0x001ee80000100800 */
[----:B------:R-:W4:Y:S04]  /*b050*/  LDL R15, [R1+0x1c4] ;  /* 0x0001c400010f7983 */ /* 0x000f280000100800 */
[----:B------:R0:W-:Y:S01]  /*b060*/  STL.64 [R1+0xce8], R8 ;  /* 0x000ce80801007387 */ /* 0x0001e20000100a00 */
[----:B------:R-:W-:-:S03]  /*b070*/  IMAD.WIDE R22, R20, 0x2, R12 ;  /* 0x0000000214167825 */ /* 0x000fc600078e020c */
[----:B0-----:R-:W2:Y:S04]  /*b080*/  LDL R8, [R1+0x204] ;  /* 0x0002040001087983 */ /* 0x001ea80000100800 */
[----:B------:R-:W3:Y:S04]  /*b090*/  LDL R9, [R1+0x22c] ;  /* 0x00022c0001097983 */ /* 0x000ee80000100800 */
[----:B------:R0:W-:Y:S04]  /*b0a0*/  STL.64 [R1+0xbf8], R10 ;  /* 0x000bf80a01007387 */ /* 0x0001e80000100a00 */
[----:B0-----:R-:W4:Y:S04]  /*b0b0*/  LDL R10, [R1+0x1ec] ;  /* 0x0001ec00010a7983 */ /* 0x001f280000100800 */
[----:B------:R-:W2:Y:S04]  /*b0c0*/  LDL R11, [R1+0x1e8] ;  /* 0x0001e800010b7983 */ /* 0x000ea80000100800 */
[----:B------:R0:W-:Y:S04]  /*b0d0*/  STL.64 [R1+0xcf0], R2 ;  /* 0x000cf00201007387 */ /* 0x0001e80000100a00 */
[----:B0-----:R-:W3:Y:S04]  /*b0e0*/  LDL R2, [R1+0x1a8] ;  /* 0x0001a80001027983 */ /* 0x001ee80000100800 */
[----:B------:R-:W4:Y:S04]  /*b0f0*/  LDL R3, [R1+0x200] ;  /* 0x0002000001037983 */ /* 0x000f280000100800 */
[----:B------:R0:W-:Y:S04]  /*b100*/  STL.64 [R1+0xc00], R6 ;  /* 0x000c000601007387 */ /* 0x0001e80000100a00 */
[----:B0-----:R-:W2:Y:S04]  /*b110*/  LDL R6, [R1+0x1d4] ;  /* 0x0001d40001067983 */ /* 0x001ea80000100800 */
[----:B------:R-:W2:Y:S04]  /*b120*/  LDL R7, [R1+0x1d0] ;  /* 0x0001d00001077983 */ /* 0x000ea80000100800 */
[----:B------:R0:W-:Y:S04]  /*b130*/  STL.64 [R1+0xcf8], R16 ;  /* 0x000cf81001007387 */ /* 0x0001e80000100a00 */
[----:B0-----:R-:W2:Y:S04]  /*b140*/  LDL R16, [R1+0x214] ;  /* 0x0002140001107983 */ /* 0x001ea80000100800 */
[----:B------:R-:W2:Y:S04]  /*b150*/  LDL R17, [R1+0x228] ;  /* 0x0002280001117983 */ /* 0x000ea80000100800 */
[----:B------:R0:W-:Y:S04]  /*b160*/  STL.64 [R1+0xc10], R18 ;  /* 0x000c101201007387 */ /* 0x0001e80000100a00 */
[----:B0-----:R-:W3:Y:S04]  /*b170*/  LDL R18, [R1+0x134] ;  /* 0x0001340001127983 */ /* 0x001ee80000100800 */
[----:B------:R-:W4:Y:S04]  /*b180*/  LDL R19, [R1+0x168] ;  /* 0x0001680001137983 */ /* 0x000f280000100800 */
[----:B------:R0:W-:Y:S04]  /*b190*/  STL.64 [R1+0xd00], R20 ;  /* 0x000d001401007387 */ /* 0x0001e80000100a00 */
[----:B0-----:R-:W2:Y:S04]  /*b1a0*/  LDL R20, [R1] ;  /* 0x0000000001147983 */ /* 0x001ea80000100800 */
[----:B------:R-:W3:Y:S01]  /*b1b0*/  LDL R21, [R1+0x9c] ;  /* 0x00009c0001157983 */ /* 0x000ee20000100800 */
[----:B------:R-:W-:-:S03]  /*b1c0*/  IMAD.WIDE R26, R24, 0x2, R12 ;  /* 0x00000002181a7825 */ /* 0x000fc600078e020c */
[----:B------:R-:W-:Y:S04]  /*b1d0*/  STL.64 [R1+0xc18], R22 ;  /* 0x000c181601007387 */ /* 0x000fe80000100a00 */
[----:B------:R2:W-:Y:S02]  /*b1e0*/  STL.64 [R1+0xc20], R26 ;  /* 0x000c201a01007387 */ /* 0x0005e40000100a00 */
[----:B--2---:R-:W-:-:S04]  /*b1f0*/  IMAD.WIDE R26, R20, 0x2, R12 ;  /* 0x00000002141a7825 */ /* 0x004fc800078e020c */
[--C-:B---3--:R-:W-:Y:S01]  /*b200*/  IMAD.WIDE R22, R21, 0x2, R12.reuse ;  /* 0x0000000215167825 */ /* 0x108fe200078e020c */
[----:B------:R0:W-:Y:S03]  /*b210*/  STL.64 [R1+0x8], R26 ;  /* 0x0000081a01007387 */ /* 0x0001e60000100a00 */
[--C-:B----4-:R-:W-:Y:S01]  /*b220*/  IMAD.WIDE R20, R19, 0x2, R12.reuse ;  /* 0x0000000213147825 */ /* 0x110fe200078e020c */
[----:B------:R1:W-:Y:S03]  /*b230*/  STL.64 [R1+0x18], R22 ;  /* 0x0000181601007387 */ /* 0x0003e60000100a00 */
[----:B0-----:R-:W-:-:S04]  /*b240*/  IMAD.WIDE R26, R18, 0x2, R12 ;  /* 0x00000002121a7825 */ /* 0x001fc800078e020c */
[--C-:B-1----:R-:W-:Y:S01]  /*b250*/  IMAD.WIDE R22, R2, 0x2, R12.reuse ;  /* 0x0000000202167825 */ /* 0x102fe200078e020c */
[----:B------:R-:W-:Y:S03]  /*b260*/  STL.64 [R1+0x28], R26 ;  /* 0x0000281a01007387 */ /* 0x000fe60000100a00 */
[--C-:B------:R-:W-:Y:S01]  /*b270*/  IMAD.WIDE R18, R3, 0x2, R12.reuse ;  /* 0x0000000203127825 */ /* 0x100fe200078e020c */
[----:B------:R0:W-:Y:S03]  /*b280*/  STL.64 [R1+0x38], R20 ;  /* 0x0000381401007387 */ /* 0x0001e60000100a00 */
[--C-:B------:R-:W-:Y:S01]  /*b290*/  IMAD.WIDE R2, R11, 0x2, R12.reuse ;  /* 0x000000020b027825 */ /* 0x100fe200078e020c */
[----:B------:R-:W-:Y:S04]  /*b2a0*/  STL.64 [R1+0x48], R22 ;  /* 0x0000481601007387 */ /* 0x000fe80000100a00 */
[----:B------:R1:W-:Y:S01]  /*b2b0*/  STL.64 [R1+0x60], R18 ;  /* 0x0000601201007387 */ /* 0x0003e20000100a00 */
[----:B0-----:R-:W-:-:S05]  /*b2c0*/  IMAD.WIDE R20, R10, 0x2, R12 ;  /* 0x000000020a147825 */ /* 0x001fca00078e020c */
[----:B------:R-:W-:Y:S01]  /*b2d0*/  STL.64 [R1+0x70], R20 ;  /* 0x0000701401007387 */ /* 0x000fe20000100a00 */
[----:B-1----:R-:W-:-:S03]  /*b2e0*/  IMAD.WIDE R18, R8, 0x2, R12 ;  /* 0x0000000208127825 */ /* 0x002fc600078e020c */
[----:B------:R0:W-:Y:S01]  /*b2f0*/  STL.64 [R1+0x88], R2 ;  /* 0x0000880201007387 */ /* 0x0001e20000100a00 */
[----:B------:R-:W-:-:S03]  /*b300*/  IMAD.WIDE R10, R4, 0x2, R12 ;  /* 0x00000002040a7825 */ /* 0x000fc600078e020c */
[----:B0-----:R-:W2:Y:S04]  /*b310*/  LDL R2, [R1+0x25c] ;  /* 0x00025c0001027983 */ /* 0x001ea80000100800 */
[----:B------:R0:W-:Y:S01]  /*b320*/  STL.64 [R1+0xa0], R18 ;  /* 0x0000a01201007387 */ /* 0x0001e20000100a00 */
[----:B------:R-:W-:-:S03]  /*b330*/  IMAD.WIDE R20, R6, 0x2, R12 ;  /* 0x0000000206147825 */ /* 0x000fc600078e020c */
[----:B------:R-:W3:Y:S04]  /*b340*/  LDL R3, [R1+0x260] ;  /* 0x0002600001037983 */ /* 0x000ee80000100800 */
[----:B------:R1:W-:Y:S01]  /*b350*/  STL.64 [R1+0xc0], R10 ;  /* 0x0000c00a01007387 */ /* 0x0003e20000100a00 */
[----:B0-----:R-:W-:-:S03]  /*b360*/  IMAD.WIDE R18, R16, 0x2, R12 ;  /* 0x0000000210127825 */ /* 0x001fc600078e020c */
[----:B------:R-:W4:Y:S01]  /*b370*/  LDL R8, [R1+0x26c] ;  /* 0x00026c0001087983 */ /* 0x000f220000100800 */
[----:B------:R-:W-:-:S03]  /*b380*/  IMAD.WIDE R16, R17, 0x2, R12 ;  /* 0x0000000211107825 */ /* 0x000fc600078e020c */
[----:B------:R-:W4:Y:S04]  /*b390*/  LDL R4, [R1+0x270] ;  /* 0x0002700001047983 */ /* 0x000f280000100800 */
[----:B-1----:R-:W4:Y:S04]  /*b3a0*/  LDL R10, [R1+0x264] ;  /* 0x00026400010a7983 */ /* 0x002f280000100800 */
[----:B------:R-:W4:Y:S04]  /*b3b0*/  LDL R11, [R1+0x268] ;  /* 0x00026800010b7983 */ /* 0x000f280000100800 */
[----:B------:R0:W-:Y:S04]  /*b3c0*/  STL.64 [R1+0xd0], R18 ;  /* 0x0000d01201007387 */ /* 0x0001e80000100a00 */
[----:B------:R1:W-:Y:S04]  /*b3d0*/  STL.64 [R1+0xe0], R16 ;  /* 0x0000e01001007387 */ /* 0x0003e80000100a00 */
[----:B------:R-:W-:Y:S01]  /*b3e0*/  STL.64 [R1+0xf8], R20 ;  /* 0x0000f81401007387 */ /* 0x000fe20000100a00 */
[----:B0-----:R-:W-:-:S04]  /*b3f0*/  IMAD.WIDE R18, R7, 0x2, R12 ;  /* 0x0000000207127825 */ /* 0x001fc800078e020c */
[--C-:B-1----:R-:W-:Y:S01]  /*b400*/  IMAD.WIDE R16, R9, 0x2, R12.reuse ;  /* 0x0000000209107825 */ /* 0x102fe200078e020c */
[----:B------:R-:W-:Y:S03]  /*b410*/  STL.64 [R1+0x108], R18 ;  /* 0x0001081201007387 */ /* 0x000fe60000100a00 */
[--C-:B------:R-:W-:Y:S01]  /*b420*/  IMAD.WIDE R6, R14, 0x2, R12.reuse ;  /* 0x000000020e067825 */ /* 0x100fe200078e020c */
[----:B------:R0:W-:Y:S03]  /*b430*/  STL.64 [R1+0x120], R16 ;  /* 0x0001201001007387 */ /* 0x0001e60000100a00 */
[--C-:B------:R-:W-:Y:S01]  /*b440*/  IMAD.WIDE R14, R15, 0x2, R12.reuse ;  /* 0x000000020f0e7825 */ /* 0x100fe200078e020c */
[----:B------:R1:W-:Y:S04]  /*b450*/  STL.64 [R1+0x138], R6 ;  /* 0x0001380601007387 */ /* 0x0003e80000100a00 */
[----:B------:R1:W-:Y:S01]  /*b460*/  STL.64 [R1+0x148], R14 ;  /* 0x0001480e01007387 */ /* 0x0003e20000100a00 */
[----:B0-----:R-:W-:-:S04]  /*b470*/  IMAD.WIDE R16, R28, 0x2, R12 ;  /* 0x000000021c107825 */ /* 0x001fc800078e020c */
[--C-:B-1----:R-:W-:Y:S01]  /*b480*/  IMAD.WIDE R6, R29, 0x2, R12.reuse ;  /* 0x000000021d067825 */ /* 0x102fe200078e020c */
[----:B------:R-:W4:Y:S04]  /*b490*/  LDL R14, [R1+0x274] ;  /* 0x00027400010e7983 */ /* 0x000f280000100800 */
[----:B------:R0:W-:Y:S04]  /*b4a0*/  STL.64 [R1+0x160], R16 ;  /* 0x0001601001007387 */ /* 0x0001e80000100a00 */
[----:B------:R1:W-:Y:S04]  /*b4b0*/  STL.64 [R1+0x170], R6 ;  /* 0x0001700601007387 */ /* 0x0003e80000100a00 */
[----:B------:R-:W3:Y:S01]  /*b4c0*/  LDL R27, [R1+0x278] ;  /* 0x00027800011b7983 */ /* 0x000ee20000100800 */
[----:B0-----:R-:W-:-:S04]  /*b4d0*/  IMAD.WIDE R16, R25, 0x2, R12 ;  /* 0x0000000219107825 */ /* 0x001fc800078e020c */
[--C-:B-1----:R-:W-:Y:S01]  /*b4e0*/  IMAD.WIDE R6, R5, 0x2, R12.reuse ;  /* 0x0000000205067825 */ /* 0x102fe200078e020c */
[----:B------:R2:W-:Y:S03]  /*b4f0*/  STL.64 [R1+0x188], R16 ;  /* 0x0001881001007387 */ /* 0x0005e60000100a00 */
[--C-:B--2---:R-:W-:Y:S01]  /*b500*/  IMAD.WIDE R16, R2, 0x2, R12.reuse ;  /* 0x0000000202107825 */ /* 0x104fe200078e020c */
[----:B---3--:R-:W-:Y:S04]  /*b510*/  STL [R1+0xd08], R27 ;  /* 0x000d081b01007387 */ /* 0x008fe80000100800 */
[----:B------:R0:W-:Y:S04]  /*b520*/  STL.64 [R1+0x198], R6 ;  /* 0x0001980601007387 */ /* 0x0001e80000100a00 */
[----:B------:R-:W2:Y:S04]  /*b530*/  LDL R22, [R1+0x27c] ;  /* 0x00027c0001167983 */ /* 0x000ea80000100800 */
[----:B------:R-:W3:Y:S01]  /*b540*/  LDL R23, [R1+0x280] ;  /* 0x0002800001177983 */ /* 0x000ee20000100800 */
[----:B0-----:R-:W-:-:S03]  /*b550*/  IMAD.WIDE R6, R3, 0x2, R12 ;  /* 0x0000000203067825 */ /* 0x001fc600078e020c */
[----:B------:R-:W3:Y:S01]  /*b560*/  LDL R20, [R1+0x284] ;  /* 0x0002840001147983 */ /* 0x000ee20000100800 */
[----:B----4-:R-:W-:-:S03]  /*b570*/  IMAD.WIDE R2, R10, 0x2, R12 ;  /* 0x000000020a027825 */ /* 0x010fc600078e020c */
[----:B------:R-:W4:Y:S01]  /*b580*/  LDL R21, [R1+0x288] ;  /* 0x0002880001157983 */ /* 0x000f220000100800 */
[----:B------:R-:W-:-:S03]  /*b590*/  IMAD.WIDE R10, R11, 0x2, R12 ;  /* 0x000000020b0a7825 */ /* 0x000fc600078e020c */
[----:B------:R-:W4:Y:S04]  /*b5a0*/  LDL R18, [R1+0x28c] ;  /* 0x00028c0001127983 */ /* 0x000f280000100800 */
[----:B------:R-:W4:Y:S04]  /*b5b0*/  LDL R9, [R1+0x290] ;  /* 0x0002900001097983 */ /* 0x000f280000100800 */
[----:B------:R-:W4:Y:S04]  /*b5c0*/  LDL R15, [R1+0x294] ;  /* 0x00029400010f7983 */ /* 0x000f280000100800 */
[----:B------:R-:W4:Y:S04]  /*b5d0*/  LDL R28, [R1+0x298] ;  /* 0x00029800011c7983 */ /* 0x000f280000100800 */
[----:B------:R-:W4:Y:S04]  /*b5e0*/  LDL R29, [R1+0x29c] ;  /* 0x00029c00011d7983 */ /* 0x000f280000100800 */
[----:B------:R-:W4:Y:S04]  /*b5f0*/  LDL R25, [R1+0x2a0] ;  /* 0x0002a00001197983 */ /* 0x000f280000100800 */
[----:B------:R-:W4:Y:S04]  /*b600*/  LDL R5, [R1+0x2a4] ;  /* 0x0002a40001057983 */ /* 0x000f280000100800 */
[----:B------:R-:W-:Y:S04]  /*b610*/  STL.64 [R1+0x1b0], R16 ;  /* 0x0001b01001007387 */ /* 0x000fe80000100a00 */
[----:B------:R0:W-:Y:S01]  /*b620*/  STL.64 [R1+0x1c8], R6 ;  /* 0x0001c80601007387 */ /* 0x0001e20000100a00 */
[----:B------:R-:W-:-:S03]  /*b630*/  IMAD.WIDE R26, R14, 0x2, R12 ;  /* 0x000000020e1a7825 */ /* 0x000fc600078e020c */
[----:B------:R1:W-:Y:S04]  /*b640*/  STL.64 [R1+0x1d8], R2 ;  /* 0x0001d80201007387 */ /* 0x0003e80000100a00 */
[----:B------:R-:W-:Y:S01]  /*b650*/  STL.64 [R1+0x1f0], R10 ;  /* 0x0001f00a01007387 */ /* 0x000fe20000100a00 */
[----:B0-----:R-:W-:-:S03]  /*b660*/  IMAD.WIDE R6, R8, 0x2, R12 ;  /* 0x0000000208067825 */ /* 0x001fc600078e020c */
[----:B------:R-:W4:Y:S01]  /*b670*/  LDL R19, [R1+0x2a8] ;  /* 0x0002a80001137983 */ /* 0x000f220000100800 */
[----:B-1----:R-:W-:-:S03]  /*b680*/  IMAD.WIDE R2, R4, 0x2, R12 ;  /* 0x0000000204027825 */ /* 0x002fc600078e020c */
[----:B------:R0:W-:Y:S04]  /*b690*/  STL.64 [R1+0x208], R6 ;  /* 0x0002080601007387 */ /* 0x0001e80000100a00 */
[----:B------:R-:W4:Y:S04]  /*b6a0*/  LDL R16, [R1+0x2ac] ;  /* 0x0002ac0001107983 */ /* 0x000f280000100800 */
[----:B------:R1:W-:Y:S04]  /*b6b0*/  STL.64 [R1+0x218], R2 ;  /* 0x0002180201007387 */ /* 0x0003e80000100a00 */
[----:B------:R-:W4:Y:S04]  /*b6c0*/  LDL R17, [R1+0x2b0] ;  /* 0x0002b00001117983 */ /* 0x000f280000100800 */
[----:B0-----:R-:W4:Y:S04]  /*b6d0*/  LDL R6, [R1+0x2b4] ;  /* 0x0002b40001067983 */ /* 0x001f280000100800 */
[----:B------:R-:W4:Y:S04]  /*b6e0*/  LDL R7, [R1+0x2b8] ;  /* 0x0002b80001077983 */ /* 0x000f280000100800 */
[----:B-1----:R-:W4:Y:S04]  /*b6f0*/  LDL R2, [R1+0x2bc] ;  /* 0x0002bc0001027983 */ /* 0x002f280000100800 */
[----:B------:R-:W4:Y:S04]  /*b700*/  LDL R3, [R1+0x2c0] ;  /* 0x0002c00001037983 */ /* 0x000f280000100800 */
[----:B------:R-:W4:Y:S04]  /*b710*/  LDL R10, [R1+0x2c4] ;  /* 0x0002c400010a7983 */ /* 0x000f280000100800 */
[----:B------:R-:W4:Y:S04]  /*b720*/  LDL R4, [R1+0x2c8] ;  /* 0x0002c80001047983 */ /* 0x000f280000100800 */
[----:B------:R0:W-:Y:S04]  /*b730*/  STL.64 [R1+0x230], R26 ;  /* 0x0002301a01007387 */ /* 0x0001e80000100a00 */
[----:B0-----:R-:W2:Y:S04]  /*b740*/  LDL.LU R27, [R1+0xd08] ;  /* 0x000d0800011b7983 */ /* 0x001ea80000300800 */
[----:B------:R-:W4:Y:S04]  /*b750*/  LDL R11, [R1+0x2cc] ;  /* 0x0002cc00010b7983 */ /* 0x000f280000100800 */
[----:B------:R-:W4:Y:S04]  /*b760*/  LDL R8, [R1+0x2d0] ;  /* 0x0002d00001087983 */ /* 0x000f280000100800 */
[----:B------:R-:W4:Y:S01]  /*b770*/  LDL R14, [R1+0x2d4] ;  /* 0x0002d400010e7983 */ /* 0x000f220000100800 */
[----:B--2---:R-:W-:-:S05]  /*b780*/  IMAD.WIDE R26, R27, 0x2, R12 ;  /* 0x000000021b1a7825 */ /* 0x004fca00078e020c */
[----:B------:R0:W-:Y:S02]  /*b790*/  STL.64 [R1+0x458], R26 ;  /* 0x0004581a01007387 */ /* 0x0001e40000100a00 */
[----:B0-----:R-:W-:-:S04]  /*b7a0*/  IMAD.WIDE R26, R22, 0x2, R12 ;  /* 0x00000002161a7825 */ /* 0x001fc800078e020c */
[--C-:B---3--:R-:W-:Y:S01]  /*b7b0*/  IMAD.WIDE R22, R23, 0x2, R12.reuse ;  /* 0x0000000217167825 */ /* 0x108fe200078e020c */
[----:B------:R0:W-:Y:S04]  /*b7c0*/  STL.64 [R1+0x468], R26 ;  /* 0x0004681a01007387 */ /* 0x0001e80000100a00 */
[----:B------:R4:W-:Y:S01]  /*b7d0*/  STL.64 [R1+0x478], R22 ;  /* 0x0004781601007387 */ /* 0x0009e20000100a00 */
[----:B0-----:R-:W-:-:S04]  /*b7e0*/  IMAD.WIDE R26, R20, 0x2, R12 ;  /* 0x00000002141a7825 */ /* 0x001fc800078e020c */
[--C-:B----4-:R-:W-:Y:S01]  /*b7f0*/  IMAD.WIDE R22, R21, 0x2, R12.reuse ;  /* 0x0000000215167825 */ /* 0x110fe200078e020c */
[----:B------:R0:W-:Y:S03]  /*b800*/  STL.64 [R1+0x488], R26 ;  /* 0x0004881a01007387 */ /* 0x0001e60000100a00 */
[--C-:B------:R-:W-:Y:S01]  /*b810*/  IMAD.WIDE R20, R18, 0x2, R12.reuse ;  /* 0x0000000212147825 */ /* 0x100fe200078e020c */
[----:B------:R1:W-:Y:S04]  /*b820*/  STL.64 [R1+0x498], R22 ;  /* 0x0004981601007387 */ /* 0x0003e80000100a00 */
[----:B------:R2:W-:Y:S01]  /*b830*/  STL.64 [R1+0x4a8], R20 ;  /* 0x0004a81401007387 */ /* 0x0005e20000100a00 */
[----:B0-----:R-:W-:-:S04]  /*b840*/  IMAD.WIDE R26, R9, 0x2, R12 ;  /* 0x00000002091a7825 */ /* 0x001fc800078e020c */
[--C-:B-1----:R-:W-:Y:S01]  /*b850*/  IMAD.WIDE R22, R15, 0x2, R12.reuse ;  /* 0x000000020f167825 */ /* 0x102fe200078e020c */
[----:B------:R0:W-:Y:S03]  /*b860*/  STL.64 [R1+0x4b8], R26 ;  /* 0x0004b81a01007387 */ /* 0x0001e60000100a00 */
[--C-:B--2---:R-:W-:Y:S01]  /*b870*/  IMAD.WIDE R20, R28, 0x2, R12.reuse ;  /* 0x000000021c147825 */ /* 0x104fe200078e020c */
[----:B------:R1:W-:Y:S04]  /*b880*/  STL.64 [R1+0x4c8], R22 ;  /* 0x0004c81601007387 */ /* 0x0003e80000100a00 */
[----:B------:R2:W-:Y:S01]  /*b890*/  STL.64 [R1+0x4d8], R20 ;  /* 0x0004d81401007387 */ /* 0x0005e20000100a00 */
[----:B0-----:R-:W-:-:S04]  /*b8a0*/  IMAD.WIDE R26, R29, 0x2, R12 ;  /* 0x000000021d1a7825 */ /* 0x001fc800078e020c */
[--C-:B-1----:R-:W-:Y:S01]  /*b8b0*/  IMAD.WIDE R22, R25, 0x2, R12.reuse ;  /* 0x0000000219167825 */ /* 0x102fe200078e020c */
[----:B------:R-:W-:Y:S03]  /*b8c0*/  STL.64 [R1+0x4e8], R26 ;  /* 0x0004e81a01007387 */ /* 0x000fe60000100a00 */
[--C-:B--2---:R-:W-:Y:S01]  /*b8d0*/  IMAD.WIDE R20, R5, 0x2, R12.reuse ;  /* 0x0000000205147825 */ /* 0x104fe200078e020c */
[----:B------:R-:W2:Y:S04]  /*b8e0*/  LDL R9, [R1+0x2d8] ;  /* 0x0002d80001097983 */ /* 0x000ea80000100800 */
[----:B------:R0:W-:Y:S04]  /*b8f0*/  STL.64 [R1+0x4f8], R22 ;  /* 0x0004f81601007387 */ /* 0x0001e80000100a00 */
[----:B------:R-:W3:Y:S04]  /*b900*/  LDL R15, [R1+0x2dc] ;  /* 0x0002dc00010f7983 */ /* 0x000ee80000100800 */
[----:B------:R1:W-:Y:S04]  /*b910*/  STL.64 [R1+0x508], R20 ;  /* 0x0005081401007387 */ /* 0x0003e80000100a00 */
[----:B------:R-:W4:Y:S04]  /*b920*/  LDL R28, [R1+0x2e0] ;  /* 0x0002e000011c7983 */ /* 0x000f280000100800 */
[----:B------:R-:W4:Y:S04]  /*b930*/  LDL R29, [R1+0x2e4] ;  /* 0x0002e400011d7983 */ /* 0x000f280000100800 */
[----:B------:R-:W4:Y:S04]  /*b940*/  LDL R25, [R1+0x2e8] ;  /* 0x0002e80001197983 */ /* 0x000f280000100800 */
[----:B------:R-:W4:Y:S01]  /*b950*/  LDL R5, [R1+0x2ec] ;  /* 0x0002ec0001057983 */ /* 0x000f220000100800 */
[----:B0-----:R-:W-:-:S04]  /*b960*/  IMAD.WIDE R22, R19, 0x2, R12 ;  /* 0x0000000213167825 */ /* 0x001fc800078e020c */
[--C-:B-1----:R-:W-:Y:S01]  /*b970*/  IMAD.WIDE R20, R16, 0x2, R12.reuse ;  /* 0x0000000210147825 */ /* 0x102fe200078e020c */
[----:B------:R-:W-:Y:S03]  /*b980*/  STL.64 [R1+0x518], R22 ;  /* 0x0005181601007387 */ /* 0x000fe60000100a00 */
[--C-:B------:R-:W-:Y:S01]  /*b990*/  IMAD.WIDE R18, R17, 0x2, R12.reuse ;  /* 0x0000000211127825 */ /* 0x100fe200078e020c */
        /* <DEDUP_REMOVED lines=8> */
[----:B------:R-:W-:Y:S03]  /*ba20*/  STL.64 [R1+0x568], R18 ;  /* 0x0005681201007387 */ /* 0x000fe60000100a00 */
[--C-:B------:R-:W-:Y:S01]  /*ba30*/  IMAD.WIDE R2, R4, 0x2, R12.reuse ;  /* 0x0000000204027825 */ /* 0x100fe200078e020c */
[----:B------:R-:W-:Y:S04]  /*ba40*/  STL.64 [R1+0x578], R16 ;  /* 0x0005781001007387 */ /* 0x000fe80000100a00 */
[----:B------:R-:W4:Y:S01]  /*ba50*/  LDL R4, [R1+0x2f0] ;  /* 0x0002f00001047983 */ /* 0x000f220000100800 */
[----:B------:R-:W-:-:S04]  /*ba60*/  IMAD.WIDE R6, R10, 0x2, R12 ;  /* 0x000000020a067825 */ /* 0x000fc800078e020c */
[--C-:B------:R-:W-:Y:S01]  /*ba70*/  IMAD.WIDE R10, R11, 0x2, R12.reuse ;  /* 0x000000020b0a7825 */ /* 0x100fe200078e020c */
[----:B------:R0:W-:Y:S04]  /*ba80*/  STL.64 [R1+0x588], R6 ;  /* 0x0005880601007387 */ /* 0x0001e80000100a00 */
        /* <DEDUP_REMOVED lines=9> */
[----:B------:R-:W4:Y:S04]  /*bb20*/  LDL R20, [R1+0x300] ;  /* 0x0003000001147983 */ /* 0x000f280000100800 */
[----:B------:R-:W4:Y:S04]  /*bb30*/  LDL R21, [R1+0x304] ;  /* 0x0003040001157983 */ /* 0x000f280000100800 */
[----:B------:R-:W4:Y:S04]  /*bb40*/  LDL R18, [R1+0x308] ;  /* 0x0003080001127983 */ /* 0x000f280000100800 */
[----:B------:R-:W4:Y:S04]  /*bb50*/  LDL R19, [R1+0x30c] ;  /* 0x00030c0001137983 */ /* 0x000f280000100800 */
[----:B0-----:R-:W4:Y:S04]  /*bb60*/  LDL R6, [R1+0x310] ;  /* 0x0003100001067983 */ /* 0x001f280000100800 */
[----:B------:R-:W4:Y:S04]  /*bb70*/  LDL R7, [R1+0x314] ;  /* 0x0003140001077983 */ /* 0x000f280000100800 */
[----:B------:R-:W4:Y:S04]  /*bb80*/  LDL R10, [R1+0x318] ;  /* 0x00031800010a7983 */ /* 0x000f280000100800 */
[----:B------:R-:W4:Y:S04]  /*bb90*/  LDL R11, [R1+0x31c] ;  /* 0x00031c00010b7983 */ /* 0x000f280000100800 */
[----:B------:R-:W4:Y:S01]  /*bba0*/  LDL R14, [R1+0x320] ;  /* 0x00032000010e7983 */ /* 0x000f220000100800 */
[----:B--2---:R-:W-:-:S05]  /*bbb0*/  IMAD.WIDE R16, R9, 0x2, R12 ;  /* 0x0000000209107825 */ /* 0x004fca00078e020c */
[----:B------:R0:W-:Y:S01]  /*bbc0*/  STL.64 [R1+0x5d8], R16 ;  /* 0x0005d81001007387 */ /* 0x0001e20000100a00 */
[----:B---3--:R-:W-:-:S05]  /*bbd0*/  IMAD.WIDE R8, R15, 0x2, R12 ;  /* 0x000000020f087825 */ /* 0x008fca00078e020c */
[----:B------:R1:W-:Y:S01]  /*bbe0*/  STL.64 [R1+0x5e8], R8 ;  /* 0x0005e80801007387 */ /* 0x0003e20000100a00 */
[----:B----4-:R-:W-:-:S04]  /*bbf0*/  IMAD.WIDE R2, R28, 0x2, R12 ;  /* 0x000000021c027825 */ /* 0x010fc800078e020c */
[--C-:B0-----:R-:W-:Y:S01]  /*bc00*/  IMAD.WIDE R16, R29, 0x2, R12.reuse ;  /* 0x000000021d107825 */ /* 0x101fe200078e020c */
[----:B------:R0:W-:Y:S03]  /*bc10*/  STL.64 [R1+0x5f8], R2 ;  /* 0x0005f80201007387 */ /* 0x0001e60000100a00 */
[--C-:B-1----:R-:W-:Y:S01]  /*bc20*/  IMAD.WIDE R8, R25, 0x2, R12.reuse ;  /* 0x0000000219087825 */ /* 0x102fe200078e020c */
[----:B------:R1:W-:Y:S03]  /*bc30*/  STL.64 [R1+0x608], R16 ;  /* 0x0006081001007387 */ /* 0x0003e60000100a00 */
[--C-:B0-----:R-:W-:Y:S01]  /*bc40*/  IMAD.WIDE R2, R5, 0x2, R12.reuse ;  /* 0x0000000205027825 */ /* 0x101fe200078e020c */
[----:B-1----:R-:W2:Y:S04]  /*bc50*/  LDL R16, [R1+0x324] ;  /* 0x0003240001107983 */ /* 0x002ea80000100800 */
[----:B------:R0:W-:Y:S04]  /*bc60*/  STL.64 [R1+0x618], R8 ;  /* 0x0006180801007387 */ /* 0x0001e80000100a00 */
[----:B------:R-:W3:Y:S04]  /*bc70*/  LDL R17, [R1+0x328] ;  /* 0x0003280001117983 */ /* 0x000ee80000100800 */
[----:B------:R1:W-:Y:S04]  /*bc80*/  STL.64 [R1+0x628], R2 ;  /* 0x0006280201007387 */ /* 0x0003e80000100a00 */
[----:B0-----:R-:W4:Y:S04]  /*bc90*/  LDL R8, [R1+0x334] ;  /* 0x0003340001087983 */ /* 0x001f280000100800 */
[----:B------:R-:W4:Y:S04]  /*bca0*/  LDL R9, [R1+0x338] ;  /* 0x0003380001097983 */ /* 0x000f280000100800 */
[----:B-1----:R-:W4:Y:S04]  /*bcb0*/  LDL R2, [R1+0x32c] ;  /* 0x00032c0001027983 */ /* 0x002f280000100800 */
[----:B------:R-:W4:Y:S04]  /*bcc0*/  LDL R3, [R1+0x330] ;  /* 0x0003300001037983 */ /* 0x000f280000100800 */
[----:B------:R-:W4:Y:S01]  /*bcd0*/  LDL R15, [R1+0x33c] ;  /* 0x00033c00010f7983 */ /* 0x000f220000100800 */
[----:B------:R-:W-:-:S03]  /*bce0*/  IMAD.WIDE R4, R4, 0x2, R12 ;  /* 0x0000000204047825 */ /* 0x000fc600078e020c */
[----:B------:R-:W4:Y:S04]  /*bcf0*/  LDL R28, [R1+0x340] ;  /* 0x00034000011c7983 */ /* 0x000f280000100800 */
[----:B------:R-:W4:Y:S04]  /*bd00*/  LDL R29, [R1+0x344] ;  /* 0x00034400011d7983 */ /* 0x000f280000100800 */
[----:B------:R-:W4:Y:S04]  /*bd10*/  LDL R25, [R1+0x348] ;  /* 0x0003480001197983 */ /* 0x000f280000100800 */
[----:B------:R0:W-:Y:S04]  /*bd20*/  STL.64 [R1+0x638], R4 ;  /* 0x0006380401007387 */ /* 0x0001e80000100a00 */
[----:B0-----:R-:W4:Y:S04]  /*bd30*/  LDL R5, [R1+0x34c] ;  /* 0x00034c0001057983 */ /* 0x001f280000100800 */
[----:B------:R-:W4:Y:S01]  /*bd40*/  LDL R4, [R1+0x350] ;  /* 0x0003500001047983 */ /* 0x000f220000100800 */
[----:B------:R-:W-:-:S05]  /*bd50*/  IMAD.WIDE R26, R27, 0x2, R12 ;  /* 0x000000021b1a7825 */ /* 0x000fca00078e020c */
[----:B------:R0:W-:Y:S02]  /*bd60*/  STL.64 [R1+0x648], R26 ;  /* 0x0006481a01007387 */ /* 0x0001e40000100a00 */
[----:B0-----:R-:W-:-:S04]  /*bd70*/  IMAD.WIDE R26, R22, 0x2, R12 ;  /* 0x00000002161a7825 */ /* 0x001fc800078e020c */
[--C-:B------:R-:W-:Y:S01]  /*bd80*/  IMAD.WIDE R22, R23, 0x2, R12.reuse ;  /* 0x0000000217167825 */ /* 0x100fe200078e020c */
[----:B------:R0:W-:Y:S04]  /*bd90*/  STL.64 [R1+0x658], R26 ;  /* 0x0006581a01007387 */ /* 0x0001e80000100a00 */
[----:B------:R1:W-:Y:S01]  /*bda0*/  STL.64 [R1+0x668], R22 ;  /* 0x0006681601007387 */ /* 0x0003e20000100a00 */
        /* <DEDUP_REMOVED lines=16> */
[----:B0-----:R-:W4:Y:S04]  /*beb0*/  LDL R19, [R1+0x354] ;  /* 0x0003540001137983 */ /* 0x001f280000100800 */
[----:B------:R0:W-:Y:S04]  /*bec0*/  STL.64 [R1+0x6e8], R6 ;  /* 0x0006e80601007387 */ /* 0x0001e80000100a00 */
[----:B0-----:R-:W4:Y:S04]  /*bed0*/  LDL R6, [R1+0x358] ;  /* 0x0003580001067983 */ /* 0x001f280000100800 */
[----:B------:R0:W-:Y:S04]  /*bee0*/  STL.64 [R1+0x6f8], R10 ;  /* 0x0006f80a01007387 */ /* 0x0001e80000100a00 */
[----:B------:R-:W4:Y:S04]  /*bef0*/  LDL R7, [R1+0x35c] ;  /* 0x00035c0001077983 */ /* 0x000f280000100800 */
[----:B------:R-:W4:Y:S04]  /*bf00*/  LDL R14, [R1+0x248] ;  /* 0x00024800010e7983 */ /* 0x000f280000100800 */
[----:B0-----:R-:W4:Y:S04]  /*bf10*/  LDL R10, [R1+0x360] ;  /* 0x00036000010a7983 */ /* 0x001f280000100800 */
[----:B------:R-:W4:Y:S01]  /*bf20*/  LDL R11, [R1+0x364] ;  /* 0x00036400010b7983 */ /* 0x000f220000100800 */
[----:B--2---:R-:W-:-:S04]  /*bf30*/  IMAD.WIDE R26, R16, 0x2, R12 ;  /* 0x00000002101a7825 */ /* 0x004fc800078e020c */
[--C-:B---3--:R-:W-:Y:S01]  /*bf40*/  IMAD.WIDE R20, R17, 0x2, R12.reuse ;  /* 0x0000000211147825 */ /* 0x108fe200078e020c */
[----:B------:R-:W-:Y:S04]  /*bf50*/  STL.64 [R1+0x708], R26 ;  /* 0x0007081a01007387 */ /* 0x000fe80000100a00 */
[----:B------:R0:W-:Y:S01]  /*bf60*/  STL.64 [R1+0x718], R20 ;  /* 0x0007181401007387 */ /* 0x0001e20000100a00 */
[----:B----4-:R-:W-:-:S04]  /*bf70*/  IMAD.WIDE R22, R2, 0x2, R12 ;  /* 0x0000000202167825 */ /* 0x010fc800078e020c */
[--C-:B------:R-:W-:Y:S01]  /*bf80*/  IMAD.WIDE R16, R3, 0x2, R12.reuse ;  /* 0x0000000203107825 */ /* 0x100fe200078e020c */
[----:B------:R-:W-:Y:S03]  /*bf90*/  STL.64 [R1+0x728], R22 ;  /* 0x0007281601007387 */ /* 0x000fe60000100a00 */
[--C-:B0-----:R-:W-:Y:S01]  /*bfa0*/  IMAD.WIDE R20, R8, 0x2, R12.reuse ;  /* 0x0000000208147825 */ /* 0x101fe200078e020c */
[----:B------:R0:W-:Y:S03]  /*bfb0*/  STL.64 [R1+0x738], R16 ;  /* 0x0007381001007387 */ /* 0x0001e60000100a00 */
[--C-:B------:R-:W-:Y:S01]  /*bfc0*/  IMAD.WIDE R2, R9, 0x2, R12.reuse ;  /* 0x0000000209027825 */ /* 0x100fe200078e020c */
[----:B------:R-:W-:Y:S03]  /*bfd0*/  STL.64 [R1+0x748], R20 ;  /* 0x0007481401007387 */ /* 0x000fe60000100a00 */
[--C-:B------:R-:W-:Y:S01]  /*bfe0*/  IMAD.WIDE R8, R28, 0x2, R12.reuse ;  /* 0x000000021c087825 */ /* 0x100fe200078e020c */
[----:B------:R1:W-:Y:S03]  /*bff0*/  STL.64 [R1+0x758], R2 ;  /* 0x0007580201007387 */ /* 0x0003e60000100a00 */
[----:B0-----:R-:W-:-:S05]  /*c000*/  IMAD.WIDE R16, R15, 0x2, R12 ;  /* 0x000000020f107825 */ /* 0x001fca00078e020c */
[----:B------:R0:W-:Y:S01]  /*c010*/  STL.64 [R1+0x768], R16 ;  /* 0x0007681001007387 */ /* 0x0001e20000100a00 */
[----:B-1----:R-:W-:-:S03]  /*c020*/  IMAD.WIDE R2, R29, 0x2, R12 ;  /* 0x000000021d027825 */ /* 0x002fc600078e020c */
[----:B------:R-:W2:Y:S04]  /*c030*/  LDL R15, [R1+0x244] ;  /* 0x00024400010f7983 */ /* 0x000ea80000100800 */
[----:B------:R1:W-:Y:S01]  /*c040*/  STL.64 [R1+0x778], R8 ;  /* 0x0007780801007387 */ /* 0x0003e20000100a00 */
[----:B0-----:R-:W-:-:S03]  /*c050*/  IMAD.WIDE R16, R25, 0x2, R12 ;  /* 0x0000000219107825 */ /* 0x001fc600078e020c */
[----:B------:R0:W-:Y:S04]  /*c060*/  STL.64 [R1+0x788], R2 ;  /* 0x0007880201007387 */ /* 0x0001e80000100a00 */
[----:B------:R3:W-:Y:S01]  /*c070*/  STL.64 [R1+0x798], R16 ;  /* 0x0007981001007387 */ /* 0x0007e20000100a00 */
[----:B-1----:R-:W-:-:S03]  /*c080*/  IMAD.WIDE R8, R5, 0x2, R12 ;  /* 0x0000000205087825 */ /* 0x002fc600078e020c */
[----:B------:R-:W4:Y:S01]  /*c090*/  LDL R21, [R1+0x240] ;  /* 0x0002400001157983 */ /* 0x000f220000100800 */
[----:B0-----:R-:W-:-:S03]  /*c0a0*/  IMAD.WIDE R2, R4, 0x2, R12 ;  /* 0x0000000204027825 */ /* 0x001fc600078e020c */
[----:B------:R0:W-:Y:S04]  /*c0b0*/  STL.64 [R1+0x7a8], R8 ;  /* 0x0007a80801007387 */ /* 0x0001e80000100a00 */
[----:B---3--:R-:W3:Y:S04]  /*c0c0*/  LDL R16, [R1+0x23c] ;  /* 0x00023c0001107983 */ /* 0x008ee80000100800 */
[----:B------:R1:W-:Y:S04]  /*c0d0*/  STL.64 [R1+0x7b8], R2 ;  /* 0x0007b80201007387 */ /* 0x0003e80000100a00 */
[----:B------:R-:W3:Y:S04]  /*c0e0*/  LDL R17, [R1+0x238] ;  /* 0x0002380001117983 */ /* 0x000ee80000100800 */
[----:B0-----:R-:W3:Y:S04]  /*c0f0*/  LDL R8, [R1+0x1fc] ;  /* 0x0001fc0001087983 */ /* 0x001ee80000100800 */
[----:B-1----:R-:W3:Y:S04]  /*c100*/  LDL R2, [R1+0x224] ;  /* 0x0002240001027983 */ /* 0x002ee80000100800 */
[----:B------:R-:W3:Y:S04]  /*c110*/  LDL R3, [R1+0x220] ;  /* 0x0002200001037983 */ /* 0x000ee80000100800 */
[----:B------:R-:W3:Y:S04]  /*c120*/  LDL R9, [R1+0x1e4] ;  /* 0x0001e40001097983 */ /* 0x000ee80000100800 */
[----:B------:R-:W3:Y:S04]  /*c130*/  LDL R28, [R1+0x1e0] ;  /* 0x0001e000011c7983 */ /* 0x000ee80000100800 */
[----:B------:R-:W3:Y:S04]  /*c140*/  LDL R29, [R1+0x1bc] ;  /* 0x0001bc00011d7983 */ /* 0x000ee80000100800 */
[----:B------:R-:W3:Y:S04]  /*c150*/  LDL R25, [R1+0x1b8] ;  /* 0x0001b80001197983 */ /* 0x000ee80000100800 */
[----:B------:R-:W3:Y:S04]  /*c160*/  LDL R5, [R1+0x1a4] ;  /* 0x0001a40001057983 */ /* 0x000ee80000100800 */
[----:B------:R-:W3:Y:S01]  /*c170*/  LDL R4, [R1+0x1a0] ;  /* 0x0001a00001047983 */ /* 0x000ee20000100800 */
[----:B------:R-:W-:-:S05]  /*c180*/  IMAD.WIDE R18, R19, 0x2, R12 ;  /* 0x0000000213127825 */ /* 0x000fca00078e020c */
[----:B------:R0:W-:Y:S01]  /*c190*/  STL.64 [R1+0x7c8], R18 ;  /* 0x0007c81201007387 */ /* 0x0001e20000100a00 */
[----:B------:R-:W-:-:S04]  /*c1a0*/  IMAD.WIDE R22, R6, 0x2, R12 ;  /* 0x0000000206167825 */ /* 0x000fc800078e020c */
[--C-:B------:R-:W-:Y:S01]  /*c1b0*/  IMAD.WIDE R6, R7, 0x2, R12.reuse ;  /* 0x0000000207067825 */ /* 0x100fe200078e020c */
[----:B------:R-:W-:Y:S04]  /*c1c0*/  STL.64 [R1+0x7d8], R22 ;  /* 0x0007d81601007387 */ /* 0x000fe80000100a00 */
[----:B------:R1:W-:Y:S01]  /*c1d0*/  STL.64 [R1+0x7e8], R6 ;  /* 0x0007e80601007387 */ /* 0x0003e20000100a00 */
[----:B0-----:R-:W-:-:S04]  /*c1e0*/  IMAD.WIDE R18, R10, 0x2, R12 ;  /* 0x000000020a127825 */ /* 0x001fc800078e020c */
[--C-:B------:R-:W-:Y:S01]  /*c1f0*/  IMAD.WIDE R10, R11, 0x2, R12.reuse ;  /* 0x000000020b0a7825 */ /* 0x100fe200078e020c */
[----:B------:R0:W-:Y:S03]  /*c200*/  STL.64 [R1+0x7f8], R18 ;  /* 0x0007f81201007387 */ /* 0x0001e60000100a00 */
[--C-:B-1----:R-:W-:Y:S01]  /*c210*/  IMAD.WIDE R6, R14, 0x2, R12.reuse ;  /* 0x000000020e067825 */ /* 0x102fe200078e020c */
[----:B------:R-:W3:Y:S04]  /*c220*/  LDL.LU R26, [R1+0x114] ;  /* 0x00011400011a7983 */ /* 0x000ee80000300800 */
[----:B------:R-:W-:Y:S04]  /*c230*/  STL.64 [R1+0x808], R10 ;  /* 0x0008080a01007387 */ /* 0x000fe80000100a00 */
[----:B------:R-:W3:Y:S04]  /*c240*/  LDL.LU R27, [R1+0x110] ;  /* 0x00011000011b7983 */ /* 0x000ee80000300800 */
[----:B------:R1:W-:Y:S04]  /*c250*/  STL.64 [R1+0x818], R6 ;  /* 0x0008180601007387 */ /* 0x0003e80000100a00 */
[----:B------:R-:W3:Y:S04]  /*c260*/  LDL.LU R22, [R1+0xec] ;  /* 0x0000ec0001167983 */ /* 0x000ee80000300800 */
[----:B------:R-:W3:Y:S04]  /*c270*/  LDL.LU R23, [R1+0xe8] ;  /* 0x0000e80001177983 */ /* 0x000ee80000300800 */
[----:B0-----:R-:W3:Y:S04]  /*c280*/  LDL.LU R18, [R1+0xbc] ;  /* 0x0000bc0001127983 */ /* 0x001ee80000300800 */
[----:B------:R-:W3:Y:S04]  /*c290*/  LDL.LU R19, [R1+0xb0] ;  /* 0x0000b00001137983 */ /* 0x000ee80000300800 */
[----:B-1----:R-:W3:Y:S04]  /*c2a0*/  LDL.LU R6, [R1+0x94] ;  /* 0x0000940001067983 */ /* 0x002ee80000300800 */
[----:B------:R-:W3:Y:S04]  /*c2b0*/  LDL.LU R7, [R1+0x90] ;  /* 0x0000900001077983 */ /* 0x000ee80000300800 */
[----:B------:R-:W3:Y:S04]  /*c2c0*/  LDL.LU R10, [R1+0x7c] ;  /* 0x00007c00010a7983 */ /* 0x000ee80000300800 */
[----:B------:R-:W3:Y:S01]  /*c2d0*/  LDL.LU R11, [R1+0x54] ;  /* 0x00005400010b7983 */ /* 0x000ee20000300800 */
[----:B--2---:R-:W-:-:S05]  /*c2e0*/  IMAD.WIDE R14, R15, 0x2, R12 ;  /* 0x000000020f0e7825 */ /* 0x004fca00078e020c */
[----:B------:R0:W-:Y:S01]  /*c2f0*/  STL.64 [R1+0x828], R14 ;  /* 0x0008280e01007387 */ /* 0x0001e20000100a00 */
[----:B----4-:R-:W-:-:S03]  /*c300*/  IMAD.WIDE R20, R21, 0x2, R12 ;  /* 0x0000000215147825 */ /* 0x010fc600078e020c */
[----:B0-----:R-:W2:Y:S04]  /*c310*/  LDL.LU R14, [R1+0x50] ;  /* 0x00005000010e7983 */ /* 0x001ea80000300800 */
[----:B------:R-:W4:Y:S04]  /*c320*/  LDL.LU R15, [R1+0x368] ;  /* 0x00036800010f7983 */ /* 0x000f280000300800 */
[----:B------:R3:W-:Y:S02]  /*c330*/  STL.64 [R1+0x838], R20 ;  /* 0x0008381401007387 */ /* 0x0007e40000100a00 */
[----:B---3--:R-:W-:-:S04]  /*c340*/  IMAD.WIDE R20, R16, 0x2, R12 ;  /* 0x0000000210147825 */ /* 0x008fc800078e020c */
[--C-:B------:R-:W-:Y:S01]  /*c350*/  IMAD.WIDE R16, R17, 0x2, R12.reuse ;  /* 0x0000000211107825 */ /* 0x100fe200078e020c */
[----:B------:R0:W-:Y:S04]  /*c360*/  STL.64 [R1+0x848], R20 ;  /* 0x0008481401007387 */ /* 0x0001e80000100a00 */
[----:B0-----:R-:W3:Y:S04]  /*c370*/  LDL.LU.64 R20, [R1+0xd00] ;  /* 0x000d000001147983 */ /* 0x001ee80000300a00 */
[----:B------:R0:W-:Y:S02]  /*c380*/  STL.64 [R1+0x858], R16 ;  /* 0x0008581001007387 */ /* 0x0001e40000100a00 */
[----:B0-----:R-:W-:-:S04]  /*c390*/  IMAD.WIDE R16, R2, 0x2, R12 ;  /* 0x0000000202107825 */ /* 0x001fc800078e020c */
[--C-:B------:R-:W-:Y:S01]  /*c3a0*/  IMAD.WIDE R2, R3, 0x2, R12.reuse ;  /* 0x0000000203027825 */ /* 0x100fe200078e020c */
[----:B------:R0:W-:Y:S04]  /*c3b0*/  STL.64 [R1+0x868], R16 ;  /* 0x0008681001007387 */ /* 0x0001e80000100a00 */
[----:B0-----:R-:W2:Y:S04]  /*c3c0*/  LDL.LU.64 R16, [R1+0xcf8] ;  /* 0x000cf80001107983 */ /* 0x001ea80000300a00 */
[----:B------:R0:W-:Y:S02]  /*c3d0*/  STL.64 [R1+0x878], R2 ;  /* 0x0008780201007387 */ /* 0x0001e40000100a00 */
[----:B0-----:R-:W-:-:S04]  /*c3e0*/  IMAD.WIDE R2, R8, 0x2, R12 ;  /* 0x0000000208027825 */ /* 0x001fc800078e020c */
[--C-:B------:R-:W-:Y:S01]  /*c3f0*/  IMAD.WIDE R8, R9, 0x2, R12.reuse ;  /* 0x0000000209087825 */ /* 0x100fe200078e020c */
[----:B------:R0:W-:Y:S04]  /*c400*/  STL.64 [R1+0x888], R2 ;  /* 0x0008880201007387 */ /* 0x0001e80000100a00 */
[----:B0-----:R-:W4:Y:S04]  /*c410*/  LDL.LU.64 R2, [R1+0xcf0] ;  /* 0x000cf00001027983 */ /* 0x001f280000300a00 */
[----:B------:R0:W-:Y:S02]  /*c420*/  STL.64 [R1+0x898], R8 ;  /* 0x0008980801007387 */ /* 0x0001e40000100a00 */
[----:B0-----:R-:W-:-:S05]  /*c430*/  IMAD.WIDE R8, R28, 0x2, R12 ;  /* 0x000000021c087825 */ /* 0x001fca00078e020c */
[----:B------:R0:W-:Y:S04]  /*c440*/  STL.64 [R1+0x8a8], R8 ;  /* 0x0008a80801007387 */ /* 0x0001e80000100a00 */
[----:B0-----:R-:W4:Y:S01]  /*c450*/  LDL.LU.64 R8, [R1+0xce8] ;  /* 0x000ce80001087983 */ /* 0x001f220000300a00 */
[----:B------:R-:W-:-:S05]  /*c460*/  IMAD.WIDE R28, R29, 0x2, R12 ;  /* 0x000000021d1c7825 */ /* 0x000fca00078e020c */
[----:B------:R0:W-:Y:S02]  /*c470*/  STL.64 [R1+0x8b8], R28 ;  /* 0x0008b81c01007387 */ /* 0x0001e40000100a00 */
[----:B0-----:R-:W-:-:S05]  /*c480*/  IMAD.WIDE R28, R25, 0x2, R12 ;  /* 0x00000002191c7825 */ /* 0x001fca00078e020c */
[----:B------:R0:W-:Y:S02]  /*c490*/  STL.64 [R1+0x8c8], R28 ;  /* 0x0008c81c01007387 */ /* 0x0001e40000100a00 */
[----:B0-----:R-:W-:-:S04]  /*c4a0*/  IMAD.WIDE R28, R5, 0x2, R12 ;  /* 0x00000002051c7825 */ /* 0x001fc800078e020c */
[--C-:B------:R-:W-:Y:S01]  /*c4b0*/  IMAD.WIDE R4, R4, 0x2, R12.reuse ;  /* 0x0000000204047825 */ /* 0x100fe200078e020c */
[----:B------:R0:W-:Y:S04]  /*c4c0*/  STL.64 [R1+0x8d8], R28 ;  /* 0x0008d81c01007387 */ /* 0x0001e80000100a00 */
[----:B0-----:R-:W4:Y:S04]  /*c4d0*/  LDL.LU.64 R28, [R1+0xce0] ;  /* 0x000ce000011c7983 */ /* 0x001f280000300a00 */
[----:B------:R3:W-:Y:S02]  /*c4e0*/  STL.64 [R1+0x8e8], R4 ;  /* 0x0008e80401007387 */ /* 0x0007e40000100a00 */
[----:B---3--:R-:W-:-:S05]  /*c4f0*/  IMAD.WIDE R4, R21, 0x2, R12 ;  /* 0x0000000215047825 */ /* 0x008fca00078e020c */
[----:B------:R2:W-:Y:S02]  /*c500*/  STL.64 [R1+0x8f8], R4 ;  /* 0x0008f80401007387 */ /* 0x0005e40000100a00 */
[----:B--2---:R-:W-:-:S05]  /*c510*/  IMAD.WIDE R4, R17, 0x2, R12 ;  /* 0x0000000211047825 */ /* 0x004fca00078e020c */
[----:B------:R4:W-:Y:S02]  /*c520*/  STL.64 [R1+0x908], R4 ;  /* 0x0009080401007387 */ /* 0x0009e40000100a00 */
[----:B----4-:R-:W-:-:S05]  /*c530*/  IMAD.WIDE R4, R9, 0x2, R12 ;  /* 0x0000000209047825 */ /* 0x010fca00078e020c */
[----:B------:R0:W-:Y:S04]  /*c540*/  STL.64 [R1+0x918], R4 ;  /* 0x0009180401007387 */ /* 0x0001e80000100a00 */
[----:B0-----:R-:W2:Y:S02]  /*c550*/  LDL.LU R5, [R1+0xcdc] ;  /* 0x000cdc0001057983 */ /* 0x001ea40000300800 */
[----:B--2---:R-:W-:-:S05]  /*c560*/  IMAD.WIDE R4, R5, 0x2, R12 ;  /* 0x0000000205047825 */ /* 0x004fca00078e020c */
[----:B------:R0:W-:Y:S04]  /*c570*/  STL.64 [R1+0x928], R4 ;  /* 0x0009280401007387 */ /* 0x0001e80000100a00 */
[----:B0-----:R-:W2:Y:S02]  /*c580*/  LDL.LU R4, [R1+0xcd8] ;  /* 0x000cd80001047983 */ /* 0x001ea40000300800 */
[----:B--2---:R-:W-:-:S05]  /*c590*/  IMAD.WIDE R4, R4, 0x2, R12 ;  /* 0x0000000204047825 */ /* 0x004fca00078e020c */
[----:B------:R0:W-:Y:S02]  /*c5a0*/  STL.64 [R1+0x938], R4 ;  /* 0x0009380401007387 */ /* 0x0001e40000100a00 */
[----:B0-----:R-:W-:-:S05]  /*c5b0*/  IMAD.WIDE R4, R3, 0x2, R12 ;  /* 0x0000000203047825 */ /* 0x001fca00078e020c */
[----:B------:R0:W-:Y:S02]  /*c5c0*/  STL.64 [R1+0x948], R4 ;  /* 0x0009480401007387 */ /* 0x0001e40000100a00 */
[----:B0-----:R-:W-:-:S05]  /*c5d0*/  IMAD.WIDE R4, R26, 0x2, R12 ;  /* 0x000000021a047825 */ /* 0x001fca00078e020c */
[----:B------:R0:W-:Y:S04]  /*c5e0*/  STL.64 [R1+0x958], R4 ;  /* 0x0009580401007387 */ /* 0x0001e80000100a00 */
[----:B------:R-:W-:Y:S04]  /*c5f0*/  STL [R1+0xc28], R27 ;  /* 0x000c281b01007387 */ /* 0x000fe80000100800 */
[----:B------:R1:W-:Y:S01]  /*c600*/  STL [R1+0xc2c], R26 ;  /* 0x000c2c1a01007387 */ /* 0x0003e20000100800 */
[----:B0-----:R-:W-:-:S05]  /*c610*/  IMAD.WIDE R4, R27, 0x2, R12 ;  /* 0x000000021b047825 */ /* 0x001fca00078e020c */
[----:B------:R0:W-:Y:S01]  /*c620*/  STL.64 [R1+0x968], R4 ;  /* 0x0009680401007387 */ /* 0x0001e20000100a00 */
[----:B-1----:R-:W-:-:S03]  /*c630*/  IMAD.WIDE R26, R22, 0x2, R12 ;  /* 0x00000002161a7825 */ /* 0x002fc600078e020c */
[----:B------:R1:W-:Y:S04]  /*c640*/  STL.64 [R1+0xc30], R22 ;  /* 0x000c301601007387 */ /* 0x0003e80000100a00 */
[----:B------:R-:W-:Y:S01]  /*c650*/  STL.64 [R1+0x978], R26 ;  /* 0x0009781a01007387 */ /* 0x000fe20000100a00 */
[----:B0-----:R-:W-:-:S04]  /*c660*/  IMAD.WIDE R4, R23, 0x2, R12 ;  /* 0x0000000217047825 */ /* 0x001fc800078e020c */
[--C-:B-1----:R-:W-:Y:S01]  /*c670*/  IMAD.WIDE R22, R18, 0x2, R12.reuse ;  /* 0x0000000212167825 */ /* 0x102fe200078e020c */
[----:B------:R0:W-:Y:S04]  /*c680*/  STL.64 [R1+0x988], R4 ;  /* 0x0009880401007387 */ /* 0x0001e80000100a00 */
[----:B------:R1:W-:Y:S04]  /*c690*/  STL.64 [R1+0xc38], R18 ;  /* 0x000c381201007387 */ /* 0x0003e80000100a00 */
[----:B------:R-:W-:Y:S01]  /*c6a0*/  STL.64 [R1+0x998], R22 ;  /* 0x0009981601007387 */ /* 0x000fe20000100a00 */
[----:B0-----:R-:W-:-:S04]  /*c6b0*/  IMAD.WIDE R4, R19, 0x2, R12 ;  /* 0x0000000213047825 */ /* 0x001fc800078e020c */
[--C-:B-1----:R-:W-:Y:S01]  /*c6c0*/  IMAD.WIDE R18, R6, 0x2, R12.reuse ;  /* 0x0000000206127825 */ /* 0x102fe200078e020c */
[----:B------:R0:W-:Y:S04]  /*c6d0*/  STL.64 [R1+0x9a8], R4 ;  /* 0x0009a80401007387 */ /* 0x0001e80000100a00 */
[----:B------:R-:W-:Y:S04]  /*c6e0*/  STL.64 [R1+0xc40], R6 ;  /* 0x000c400601007387 */ /* 0x000fe80000100a00 */
[----:B------:R1:W-:Y:S01]  /*c6f0*/  STL.64 [R1+0x9b8], R18 ;  /* 0x0009b81201007387 */ /* 0x0003e20000100a00 */
[----:B0-----:R-:W-:-:S05]  /*c700*/  IMAD.WIDE R4, R7, 0x2, R12 ;  /* 0x0000000207047825 */ /* 0x001fca00078e020c */
[----:B------:R0:W-:Y:S01]  /*c710*/  STL.64 [R1+0x9c8], R4 ;  /* 0x0009c80401007387 */ /* 0x0001e20000100a00 */
[----:B-1----:R-:W-:-:S04]  /*c720*/  IMAD.WIDE R18, R10, 0x2, R12 ;  /* 0x000000020a127825 */ /* 0x002fc800078e020c */
[--C-:B------:R-:W-:Y:S01]  /*c730*/  IMAD.WIDE R6, R11, 0x2, R12.reuse ;  /* 0x000000020b067825 */ /* 0x100fe200078e020c */
[----:B------:R-:W-:Y:S03]  /*c740*/  STL.64 [R1+0x9d8], R18 ;  /* 0x0009d81201007387 */ /* 0x000fe60000100a00 */
[--C-:B0-----:R-:W-:Y:S01]  /*c750*/  IMAD.WIDE R4, R29, 0x2, R12.reuse ;  /* 0x000000021d047825 */ /* 0x101fe200078e020c */
[----:B------:R0:W-:Y:S04]  /*c760*/  STL.64 [R1+0xc48], R10 ;  /* 0x000c480a01007387 */ /* 0x0001e80000100a00 */
[----:B------:R1:W-:Y:S04]  /*c770*/  STL.64 [R1+0x9e8], R4 ;  /* 0x0009e80401007387 */ /* 0x0003e80000100a00 */
[----:B------:R2:W-:Y:S04]  /*c780*/  STL.64 [R1+0x9f8], R6 ;  /* 0x0009f80601007387 */ /* 0x0005e80000100a00 */
[----:B0-----:R-:W3:Y:S01]  /*c790*/  LDL.LU R10, [R1+0x200] ;  /* 0x00020000010a7983 */ /* 0x001ee20000300800 */
[----:B-1----:R-:W-:-:S03]  /*c7a0*/  IMAD.WIDE R4, R14, 0x2, R12 ;  /* 0x000000020e047825 */ /* 0x002fc600078e020c */
[----:B------:R-:W4:Y:S04]  /*c7b0*/  LDL.LU R11, [R1+0x1ec] ;  /* 0x0001ec00010b7983 */ /* 0x000f280000300800 */
[----:B------:R0:W-:Y:S04]  /*c7c0*/  STL.64 [R1+0xa08], R4 ;  /* 0x000a080401007387 */ /* 0x0001e80000100a00 */
[----:B--2---:R-:W2:Y:S04]  /*c7d0*/  LDL.LU R6, [R1+0x1e8] ;  /* 0x0001e80001067983 */ /* 0x004ea80000300800 */
[----:B------:R-:W2:Y:S04]  /*c7e0*/  LDL.LU R7, [R1+0x204] ;  /* 0x0002040001077983 */ /* 0x000ea80000300800 */
[----:B------:R-:W2:Y:S01]  /*c7f0*/  LDL.LU R18, [R1+0x210] ;  /* 0x0002100001127983 */ /* 0x000ea20000300800 */
[----:B0-----:R-:W-:-:S03]  /*c800*/  IMAD.WIDE R4, R15, 0x2, R12 ;  /* 0x000000020f047825 */ /* 0x001fc600078e020c */
[----:B------:R-:W2:Y:S04]  /*c810*/  LDL.LU R19, [R1+0x214] ;  /* 0x0002140001137983 */ /* 0x000ea80000300800 */
[----:B------:R-:W2:Y:S04]  /*c820*/  LDL.LU R22, [R1+0x228] ;  /* 0x0002280001167983 */ /* 0x000ea80000300800 */
[----:B------:R-:W2:Y:S04]  /*c830*/  LDL.LU R23, [R1+0x1d4] ;  /* 0x0001d40001177983 */ /* 0x000ea80000300800 */
[----:B------:R-:W2:Y:S04]  /*c840*/  LDL.LU R26, [R1+0x1d0] ;  /* 0x0001d000011a7983 */ /* 0x000ea80000300800 */
[----:B------:R-:W2:Y:S04]  /*c850*/  LDL.LU R27, [R1+0x22c] ;  /* 0x00022c00011b7983 */ /* 0x000ea80000300800 */
[----:B------:R0:W-:Y:S04]  /*c860*/  STL.64 [R1+0xa28], R4 ;  /* 0x000a280401007387 */ /* 0x0001e80000100a00 */
[----:B0-----:R-:W3:Y:S01]  /*c870*/  LDL.LU.64 R4, [R1+0xcd0] ;  /* 0x000cd00001047983 */ /* 0x001ee20000300a00 */
[----:B------:R-:W-:-:S03]  /*c880*/  IMAD.WIDE R12, R28, 0x2, R12 ;  /* 0x000000021c0c7825 */ /* 0x000fc600078e020c */
[----:B------:R0:W-:Y:S04]  /*c890*/  STL.64 [R1+0xc50], R14 ;  /* 0x000c500e01007387 */ /* 0x0001e80000100a00 */
[----:B0-----:R-:W4:Y:S04]  /*c8a0*/  LDL.LU R14, [R1+0x168] ;  /* 0x00016800010e7983 */ /* 0x001f280000300800 */
[----:B------:R-:W2:Y:S04]  /*c8b0*/  LDL.LU R15, [R1+0x1a8] ;  /* 0x0001a800010f7983 */ /* 0x000ea80000300800 */
[----:B------:R0:W-:Y:S04]  /*c8c0*/  STL.64 [R1+0xc58], R28 ;  /* 0x000c581c01007387 */ /* 0x0001e80000100a00 */
[----:B0-----:R-:W4:Y:S04]  /*c8d0*/  LDL.LU R28, [R1+0x9c] ;  /* 0x00009c00011c7983 */ /* 0x001f280000300800 */
[----:B------:R3:W-:Y:S04]  /*c8e0*/  STL.64 [R1+0xa18], R12 ;  /* 0x000a180c01007387 */ /* 0x0007e80000100a00 */
[----:B------:R-:W2:Y:S01]  /*c8f0*/  LDL.LU R29, [R1+0x134] ;  /* 0x00013400011d7983 */ /* 0x000ea20000300800 */
[----:B---3--:R-:W-:-:S03]  /*c900*/  IMAD.WIDE R12, R0, 0x2, R4 ;  /* 0x00000002000c7825 */ /* 0x008fc600078e0204 */
[----:B------:R-:W3:Y:S01]  /*c910*/  LDL.LU R0, [R1] ;  /* 0x0000000001007983 */ /* 0x000ee20000300800 */
[----:B------:R-:W-:-:S03]  /*c920*/  IMAD.WIDE R8, R8, 0x2, R4 ;  /* 0x0000000208087825 */ /* 0x000fc600078e0204 */
[----:B------:R4:W-:Y:S01]  /*c930*/  STL.64 [R1+0xc60], R12 ;  /* 0x000c600c01007387 */ /* 0x0009e20000100a00 */
[----:B------:R-:W-:-:S03]  /*c940*/  IMAD.WIDE R2, R2, 0x2, R4 ;  /* 0x0000000202027825 */ /* 0x000fc600078e0204 */
[----:B------:R-:W-:Y:S01]  /*c950*/  STL.64 [R1+0xc68], R8 ;  /* 0x000c680801007387 */ /* 0x000fe20000100a00 */
[----:B------:R-:W-:-:S04]  /*c960*/  IMAD.WIDE R16, R16, 0x2, R4 ;  /* 0x0000000210107825 */ /* 0x000fc800078e0204 */
[--C-:B------:R-:W-:Y:S01]  /*c970*/  IMAD.WIDE R20, R20, 0x2, R4.reuse ;  /* 0x0000000214147825 */ /* 0x100fe200078e0204 */
[----:B------:R2:W-:Y:S03]  /*c980*/  STL.64 [R1+0xc70], R2 ;  /* 0x000c700201007387 */ /* 0x0005e60000100a00 */
[--C-:B------:R-:W-:Y:S01]  /*c990*/  IMAD.WIDE R24, R24, 0x2, R4.reuse ;  /* 0x0000000218187825 */ /* 0x100fe200078e0204 */
[----:B------:R-:W-:Y:S04]  /*c9a0*/  STL.64 [R1+0xc78], R16 ;  /* 0x000c781001007387 */ /* 0x000fe80000100a00 */
[----:B------:R-:W-:Y:S04]  /*c9b0*/  STL.64 [R1+0xc80], R20 ;  /* 0x000c801401007387 */ /* 0x000fe80000100a00 */
[----:B------:R-:W-:Y:S01]  /*c9c0*/  STL.64 [R1+0xc88], R24 ;  /* 0x000c881801007387 */ /* 0x000fe20000100a00 */
[----:B----4-:R-:W-:-:S04]  /*c9d0*/  IMAD.WIDE R12, R28, 0x2, R4 ;  /* 0x000000021c0c7825 */ /* 0x010fc800078e0204 */
[----:B--2---:R-:W-:-:S04]  /*c9e0*/  IMAD.WIDE R2, R29, 0x2, R4 ;  /* 0x000000021d027825 */ /* 0x004fc800078e0204 */
[----:B---3--:R-:W-:-:S05]  /*c9f0*/  IMAD.WIDE R8, R0, 0x2, R4 ;  /* 0x0000000200087825 */ /* 0x008fca00078e0204 */
[----:B------:R0:W-:Y:S04]  /*ca00*/  STL.64 [R1], R8 ;  /* 0x0000000801007387 */ /* 0x0001e80000100a00 */
[----:B------:R1:W-:Y:S04]  /*ca10*/  STL.64 [R1+0x10], R12 ;  /* 0x0000100c01007387 */ /* 0x0003e80000100a00 */
[----:B------:R2:W-:Y:S01]  /*ca20*/  STL.64 [R1+0x20], R2 ;  /* 0x0000200201007387 */ /* 0x0005e20000100a00 */
[----:B0-----:R-:W-:-:S04]  /*ca30*/  IMAD.WIDE R8, R14, 0x2, R4 ;  /* 0x000000020e087825 */ /* 0x001fc800078e0204 */
[--C-:B-1----:R-:W-:Y:S01]  /*ca40*/  IMAD.WIDE R12, R15, 0x2, R4.reuse ;  /* 0x000000020f0c7825 */ /* 0x102fe200078e0204 */
[----:B------:R0:W-:Y:S03]  /*ca50*/  STL.64 [R1+0x30], R8 ;  /* 0x0000300801007387 */ /* 0x0001e60000100a00 */
[--C-:B--2---:R-:W-:Y:S01]  /*ca60*/  IMAD.WIDE R2, R10, 0x2, R4.reuse ;  /* 0x000000020a027825 */ /* 0x104fe200078e0204 */
[----:B------:R-:W-:Y:S04]  /*ca70*/  STL.64 [R1+0x40], R12 ;  /* 0x0000400c01007387 */ /* 0x000fe80000100a00 */
[----:B------:R1:W-:Y:S01]  /*ca80*/  STL.64 [R1+0x58], R2 ;  /* 0x0000580201007387 */ /* 0x0003e20000100a00 */
[----:B0-----:R-:W-:-:S04]  /*ca90*/  IMAD.WIDE R8, R11, 0x2, R4 ;  /* 0x000000020b087825 */ /* 0x001fc800078e0204 */
[--C-:B------:R-:W-:Y:S01]  /*caa0*/  IMAD.WIDE R10, R6, 0x2, R4.reuse ;  /* 0x00000002060a7825 */ /* 0x100fe200078e0204 */
[----:B------:R0:W-:Y:S03]  /*cab0*/  STL.64 [R1+0x68], R8 ;  /* 0x0000680801007387 */ /* 0x0001e60000100a00 */
[--C-:B-1----:R-:W-:Y:S01]  /*cac0*/  IMAD.WIDE R2, R7, 0x2, R4.reuse ;  /* 0x0000000207027825 */ /* 0x102fe200078e0204 */
[----:B------:R-:W-:Y:S03]  /*cad0*/  STL.64 [R1+0x80], R10 ;  /* 0x0000800a01007387 */ /* 0x000fe60000100a00 */
[--C-:B------:R-:W-:Y:S01]  /*cae0*/  IMAD.WIDE R6, R19, 0x2, R4.reuse ;  /* 0x0000000213067825 */ /* 0x100fe200078e0204 */
[----:B------:R1:W-:Y:S03]  /*caf0*/  STL.64 [R1+0x98], R2 ;  /* 0x0000980201007387 */ /* 0x0003e60000100a00 */
[----:B0-----:R-:W-:-:S05]  /*cb00*/  IMAD.WIDE R8, R18, 0x2, R4 ;  /* 0x0000000212087825 */ /* 0x001fca00078e0204 */
[----:B------:R0:W-:Y:S01]  /*cb10*/  STL.64 [R1+0xa8], R8 ;  /* 0x0000a80801007387 */ /* 0x0001e20000100a00 */
[----:B-1----:R-:W-:-:S03]  /*cb20*/  IMAD.WIDE R2, R22, 0x2, R4 ;  /* 0x0000000216027825 */ /* 0x002fc600078e0204 */
[----:B------:R1:W-:Y:S04]  /*cb30*/  STL.64 [R1+0xc8], R6 ;  /* 0x0000c80601007387 */ /* 0x0003e80000100a00 */
[----:B------:R2:W-:Y:S01]  /*cb40*/  STL.64 [R1+0xd8], R2 ;  /* 0x0000d80201007387 */ /* 0x0005e20000100a00 */
[----:B0-----:R-:W-:-:S04]  /*cb50*/  IMAD.WIDE R8, R23, 0x2, R4 ;  /* 0x0000000217087825 */ /* 0x001fc800078e0204 */
[--C-:B-1----:R-:W-:Y:S01]  /*cb60*/  IMAD.WIDE R6, R26, 0x2, R4.reuse ;  /* 0x000000021a067825 */ /* 0x102fe200078e0204 */
[----:B------:R-:W-:Y:S04]  /*cb70*/  STL.64 [R1+0xf0], R8 ;  /* 0x0000f00801007387 */ /* 0x000fe80000100a00 */
[----:B------:R-:W3:Y:S04]  /*cb80*/  LDL.LU R24, [R1+0x254] ;  /* 0x0002540001187983 */ /* 0x000ee80000300800 */
[----:B------:R-:W-:Y:S04]  /*cb90*/  STL.64 [R1+0x100], R6 ;  /* 0x0001000601007387 */ /* 0x000fe80000100a00 */
[----:B------:R-:W4:Y:S01]  /*cba0*/  LDL.LU R25, [R1+0x258] ;  /* 0x0002580001197983 */ /* 0x000f220000300800 */
[----:B--2---:R-:W-:-:S05]  /*cbb0*/  IMAD.WIDE R2, R27, 0x2, R4 ;  /* 0x000000021b027825 */ /* 0x004fca00078e0204 */
[----:B------:R-:W-:Y:S04]  /*cbc0*/  STL.64 [R1+0x118], R2 ;  /* 0x0001180201007387 */ /* 0x000fe80000100a00 */
[----:B----4-:R0:W-:Y:S04]  /*cbd0*/  STL [R1+0xcb8], R25 ;  /* 0x000cb81901007387 */ /* 0x0101e80000100800 */
[----:B0-----:R-:W2:Y:S04]  /*cbe0*/  LDL.LU R25, [R1+0x250] ;  /* 0x0002500001197983 */ /* 0x001ea80000300800 */
[----:B---3--:R0:W-:Y:S04]  /*cbf0*/  STL [R1+0xcbc], R24 ;  /* 0x000cbc1801007387 */ /* 0x0081e80000100800 */
[----:B0-----:R-:W3:Y:S04]  /*cc00*/  LDL.LU R24, [R1+0x1c0] ;  /* 0x0001c00001187983 */ /* 0x001ee80000300800 */
[----:B--2---:R0:W-:Y:S04]  /*cc10*/  STL [R1+0xcc0], R25 ;  /* 0x000cc01901007387 */ /* 0x0041e80000100800 */
[----:B0-----:R-:W2:Y:S04]  /*cc20*/  LDL.LU R25, [R1+0x1c4] ;  /* 0x0001c40001197983 */ /* 0x001ea80000300800 */
[----:B---3--:R0:W-:Y:S04]  /*cc30*/  STL [R1+0xcc4], R24 ;  /* 0x000cc41801007387 */ /* 0x0081e80000100800 */
[----:B0-----:R-:W3:Y:S04]  /*cc40*/  LDL.LU R24, [R1+0x24c] ;  /* 0x00024c0001187983 */ /* 0x001ee80000300800 */
[----:B--2---:R3:W-:Y:S04]  /*cc50*/  STL [R1+0xcc8], R25 ;  /* 0x000cc81901007387 */ /* 0x0047e80000100800 */
[----:B------:R-:W2:Y:S04]  /*cc60*/  LDL.LU R20, [R1+0x25c] ;  /* 0x00025c0001147983 */ /* 0x000ea80000300800 */
        /* <DEDUP_REMOVED lines=16> */
[----:B---3--:R-:W-:-:S03]  /*cd70*/  IMAD.WIDE R24, R24, 0x2, R4 ;  /* 0x0000000218187825 */ /* 0x008fc600078e0204 */
[----:B------:R-:W3:Y:S04]  /*cd80*/  LDL.LU R6, [R1+0x2a0] ;  /* 0x0002a00001067983 */ /* 0x000ee80000300800 */
[----:B------:R-:W3:Y:S04]  /*cd90*/  LDL.LU R7, [R1+0x2a4] ;  /* 0x0002a40001077983 */ /* 0x000ee80000300800 */
[----:B------:R-:W3:Y:S04]  /*cda0*/  LDL.LU R18, [R1+0x2a8] ;  /* 0x0002a80001127983 */ /* 0x000ee80000300800 */
[----:B------:R-:W3:Y:S04]  /*cdb0*/  LDL.LU R19, [R1+0x2ac] ;  /* 0x0002ac0001137983 */ /* 0x000ee80000300800 */
[----:B------:R-:W3:Y:S04]  /*cdc0*/  LDL.LU R22, [R1+0x2b0] ;  /* 0x0002b00001167983 */ /* 0x000ee80000300800 */
[----:B------:R-:W3:Y:S04]  /*cdd0*/  LDL.LU R23, [R1+0x2b4] ;  /* 0x0002b40001177983 */ /* 0x000ee80000300800 */
[----:B------:R-:W3:Y:S04]  /*cde0*/  LDL.LU R26, [R1+0x2b8] ;  /* 0x0002b800011a7983 */ /* 0x000ee80000300800 */
[----:B------:R-:W3:Y:S04]  /*cdf0*/  LDL.LU R27, [R1+0x2bc] ;  /* 0x0002bc00011b7983 */ /* 0x000ee80000300800 */
[----:B------:R0:W-:Y:S04]  /*ce00*/  STL.64 [R1+0x130], R24 ;  /* 0x0001301801007387 */ /* 0x0001e80000100a00 */
[----:B0-----:R-:W2:Y:S02]  /*ce10*/  LDL.LU R25, [R1+0xcc8] ;  /* 0x000cc80001197983 */ /* 0x001ea40000300800 */
[----:B--2---:R-:W-:-:S05]  /*ce20*/  IMAD.WIDE R24, R25, 0x2, R4 ;  /* 0x0000000219187825 */ /* 0x004fca00078e0204 */
        /* <DEDUP_REMOVED lines=15> */
[----:B----4-:R-:W-:-:S04]  /*cf20*/  IMAD.WIDE R24, R21, 0x2, R4 ;  /* 0x0000000215187825 */ /* 0x010fc800078e0204 */
        /* <DEDUP_REMOVED lines=16> */
[--C-:B--2---:R-:W-:Y:S01]  /*d030*/  IMAD.WIDE R8, R0, 0x2, R4.reuse ;  /* 0x0000000200087825 */ /* 0x104fe200078e0204 */
        /* <DEDUP_REMOVED lines=9> */
[----:B------:R-:W-:Y:S01]  /*d0d0*/  STL.64 [R1+0x4d0], R12 ;  /* 0x0004d00c01007387 */ /* 0x000fe20000100a00 */
[----:B0-----:R-:W-:-:S04]  /*d0e0*/  IMAD.WIDE R2, R10, 0x2, R4 ;  /* 0x000000020a027825 */ /* 0x001fc800078e0204 */
[--C-:B-1----:R-:W-:Y:S01]  /*d0f0*/  IMAD.WIDE R8, R11, 0x2, R4.reuse ;  /* 0x000000020b087825 */ /* 0x102fe200078e0204 */
[----:B------:R0:W-:Y:S03]  /*d100*/  STL.64 [R1+0x4e0], R2 ;  /* 0x0004e00201007387 */ /* 0x0001e60000100a00 */
[--C-:B---3--:R-:W-:Y:S01]  /*d110*/  IMAD.WIDE R10, R6, 0x2, R4.reuse ;  /* 0x00000002060a7825 */ /* 0x108fe200078e0204 */
[----:B------:R1:W-:Y:S04]  /*d120*/  STL.64 [R1+0x4f0], R8 ;  /* 0x0004f00801007387 */ /* 0x0003e80000100a00 */
[----:B------:R-:W-:Y:S01]  /*d130*/  STL.64 [R1+0x500], R10 ;  /* 0x0005000a01007387 */ /* 0x000fe20000100a00 */
[----:B0-----:R-:W-:-:S04]  /*d140*/  IMAD.WIDE R2, R7, 0x2, R4 ;  /* 0x0000000207027825 */ /* 0x001fc800078e0204 */
[--C-:B-1----:R-:W-:Y:S01]  /*d150*/  IMAD.WIDE R8, R18, 0x2, R4.reuse ;  /* 0x0000000212087825 */ /* 0x102fe200078e0204 */
        /* <DEDUP_REMOVED lines=8> */
[----:B------:R-:W-:Y:S04]  /*d1e0*/  STL.64 [R1+0x550], R8 ;  /* 0x0005500801007387 */ /* 0x000fe80000100a00 */
[----:B------:R-:W2:Y:S04]  /*d1f0*/  LDL.LU R24, [R1+0x2d0] ;  /* 0x0002d00001187983 */ /* 0x000ea80000300800 */
[----:B------:R-:W-:Y:S04]  /*d200*/  STL.64 [R1+0x560], R6 ;  /* 0x0005600601007387 */ /* 0x000fe80000100a00 */
[----:B------:R-:W3:Y:S01]  /*d210*/  LDL.LU R25, [R1+0x2d4] ;  /* 0x0002d40001197983 */ /* 0x000ee20000300800 */
[----:B0-----:R-:W-:-:S05]  /*d220*/  IMAD.WIDE R2, R27, 0x2, R4 ;  /* 0x000000021b027825 */ /* 0x001fca00078e0204 */
[----:B------:R-:W-:Y:S04]  /*d230*/  STL.64 [R1+0x570], R2 ;  /* 0x0005700201007387 */ /* 0x000fe80000100a00 */
[----:B---3--:R0:W-:Y:S04]  /*d240*/  STL [R1+0xca4], R25 ;  /* 0x000ca41901007387 */ /* 0x0081e80000100800 */
[----:B0-----:R-:W3:Y:S04]  /*d250*/  LDL.LU R25, [R1+0x2cc] ;  /* 0x0002cc0001197983 */ /* 0x001ee80000300800 */
[----:B--2---:R0:W-:Y:S04]  /*d260*/  STL [R1+0xca8], R24 ;  /* 0x000ca81801007387 */ /* 0x0041e80000100800 */
[----:B0-----:R-:W2:Y:S04]  /*d270*/  LDL.LU R24, [R1+0x2c8] ;  /* 0x0002c80001187983 */ /* 0x001ea80000300800 */
[----:B---3--:R0:W-:Y:S04]  /*d280*/  STL [R1+0xcac], R25 ;  /* 0x000cac1901007387 */ /* 0x0081e80000100800 */
[----:B0-----:R-:W3:Y:S04]  /*d290*/  LDL.LU R25, [R1+0x2c4] ;  /* 0x0002c40001197983 */ /* 0x001ee80000300800 */
[----:B--2---:R0:W-:Y:S04]  /*d2a0*/  STL [R1+0xcb0], R24 ;  /* 0x000cb01801007387 */ /* 0x0041e80000100800 */
[----:B0-----:R-:W2:Y:S04]  /*d2b0*/  LDL.LU R24, [R1+0x2c0] ;  /* 0x0002c00001187983 */ /* 0x001ea80000300800 */
[----:B---3--:R2:W-:Y:S04]  /*d2c0*/  STL [R1+0xcb4], R25 ;  /* 0x000cb41901007387 */ /* 0x0085e80000100800 */
        /* <DEDUP_REMOVED lines=17> */
[----:B--2---:R-:W-:-:S03]  /*d3e0*/  IMAD.WIDE R24, R24, 0x2, R4 ;  /* 0x0000000218187825 */ /* 0x004fc600078e0204 */
[----:B------:R-:W2:Y:S04]  /*d3f0*/  LDL.LU R6, [R1+0x31c] ;  /* 0x00031c0001067983 */ /* 0x000ea80000300800 */
[----:B------:R-:W2:Y:S04]  /*d400*/  LDL.LU R7, [R1+0x320] ;  /* 0x0003200001077983 */ /* 0x000ea80000300800 */
[----:B------:R-:W2:Y:S04]  /*d410*/  LDL.LU R18, [R1+0x324] ;  /* 0x0003240001127983 */ /* 0x000ea80000300800 */
[----:B------:R-:W2:Y:S04]  /*d420*/  LDL.LU R19, [R1+0x328] ;  /* 0x0003280001137983 */ /* 0x000ea80000300800 */
[----:B------:R-:W2:Y:S04]  /*d430*/  LDL.LU R22, [R1+0x32c] ;  /* 0x00032c0001167983 */ /* 0x000ea80000300800 */
[----:B------:R-:W2:Y:S04]  /*d440*/  LDL.LU R23, [R1+0x330] ;  /* 0x0003300001177983 */ /* 0x000ea80000300800 */
[----:B------:R-:W2:Y:S04]  /*d450*/  LDL.LU R26, [R1+0x334] ;  /* 0x00033400011a7983 */ /* 0x000ea80000300800 */
[----:B------:R-:W2:Y:S04]  /*d460*/  LDL.LU R27, [R1+0x338] ;  /* 0x00033800011b7983 */ /* 0x000ea80000300800 */
[----:B------:R0:W-:Y:S04]  /*d470*/  STL.64 [R1+0x580], R24 ;  /* 0x0005801801007387 */ /* 0x0001e80000100a00 */
[----:B0-----:R-:W3:Y:S02]  /*d480*/  LDL.LU R25, [R1+0xcb4] ;  /* 0x000cb40001197983 */ /* 0x001ee40000300800 */
[----:B---3--:R-:W-:-:S05]  /*d490*/  IMAD.WIDE R24, R25, 0x2, R4 ;  /* 0x0000000219187825 */ /* 0x008fca00078e0204 */
        /* <DEDUP_REMOVED lines=32> */
[--C-:B---3--:R-:W-:Y:S01]  /*d6a0*/  IMAD.WIDE R8, R0, 0x2, R4.reuse ;  /* 0x0000000200087825 */ /* 0x108fe200078e0204 */
[----:B------:R0:W-:Y:S03]  /*d6b0*/  STL.64 [R1+0x670], R2 ;  /* 0x0006700201007387 */ /* 0x0001e60000100a00 */
[--C-:B------:R-:W-:Y:S01]  /*d6c0*/  IMAD.WIDE R12, R28, 0x2, R4.reuse ;  /* 0x000000021c0c7825 */ /* 0x100fe200078e0204 */
[----:B------:R1:W-:Y:S04]  /*d6d0*/  STL.64 [R1+0x680], R8 ;  /* 0x0006800801007387 */ /* 0x0003e80000100a00 */
[----:B------:R3:W-:Y:S01]  /*d6e0*/  STL.64 [R1+0x690], R12 ;  /* 0x0006900c01007387 */ /* 0x0007e20000100a00 */
        /* <DEDUP_REMOVED lines=79> */
[----:B0-----:R-:W-:-:S04]  /*dbe0*/  IMAD.WIDE R24, R20, 0x2, R4 ;  /* 0x0000000214187825 */ /* 0x001fc800078e0204 */
[--C-:B----4-:R-:W-:Y:S01]  /*dbf0*/  IMAD.WIDE R20, R21, 0x2, R4.reuse ;  /* 0x0000000215147825 */ /* 0x110fe200078e0204 */
[----:B------:R0:W-:Y:S04]  /*dc00*/  STL.64 [R1+0x7d0], R24 ;  /* 0x0007d01801007387 */ /* 0x0001e80000100a00 */
[----:B0-----:R-:W3:Y:S04]  /*dc10*/  LDL.LU.64 R24, [R1+0xc88] ;  /* 0x000c880001187983 */ /* 0x001ee80000300a00 */
[----:B------:R0:W-:Y:S02]  /*dc20*/  STL.64 [R1+0x7e0], R20 ;  /* 0x0007e01401007387 */ /* 0x0001e40000100a00 */
[----:B0-----:R-:W-:-:S04]  /*dc30*/  IMAD.WIDE R20, R16, 0x2, R4 ;  /* 0x0000000210147825 */ /* 0x001fc800078e0204 */
[--C-:B------:R-:W-:Y:S01]  /*dc40*/  IMAD.WIDE R16, R17, 0x2, R4.reuse ;  /* 0x0000000211107825 */ /* 0x100fe200078e0204 */
[----:B------:R0:W-:Y:S04]  /*dc50*/  STL.64 [R1+0x7f0], R20 ;  /* 0x0007f01401007387 */ /* 0x0001e80000100a00 */
[----:B0-----:R-:W4:Y:S04]  /*dc60*/  LDL.LU.64 R20, [R1+0xc80] ;  /* 0x000c800001147983 */ /* 0x001f280000300a00 */
[----:B------:R0:W-:Y:S02]  /*dc70*/  STL.64 [R1+0x800], R16 ;  /* 0x0008001001007387 */ /* 0x0001e40000100a00 */
[----:B0-----:R-:W-:-:S04]  /*dc80*/  IMAD.WIDE R16, R2, 0x2, R4 ;  /* 0x0000000202107825 */ /* 0x001fc800078e0204 */
[--C-:B------:R-:W-:Y:S01]  /*dc90*/  IMAD.WIDE R2, R3, 0x2, R4.reuse ;  /* 0x0000000203027825 */ /* 0x100fe200078e0204 */
        /* <DEDUP_REMOVED lines=30> */
[----:B--2---:R-:W-:-:S04]  /*de80*/  IMAD.WIDE R10, R6, 0x2, R4 ;  /* 0x00000002060a7825 */ /* 0x004fc800078e0204 */
[--C-:B------:R-:W-:Y:S01]  /*de90*/  IMAD.WIDE R6, R7, 0x2, R4.reuse ;  /* 0x0000000207067825 */ /* 0x100fe200078e0204 */
[----:B------:R0:W-:Y:S04]  /*dea0*/  STL.64 [R1+0x8e0], R10 ;  /* 0x0008e00a01007387 */ /* 0x0001e80000100a00 */
[----:B0-----:R-:W2:Y:S04]  /*deb0*/  LDL.LU.64 R10, [R1+0xc48] ;  /* 0x000c4800010a7983 */ /* 0x001ea80000300a00 */
        /* <DEDUP_REMOVED lines=14> */
[----:B0-----:R-:W2:Y:S04]  /*dfa0*/  LDL.LU.64 R22, [R1+0xc30] ;  /* 0x000c300001167983 */ /* 0x001ea80000300a00 */
[----:B------:R0:W-:Y:S04]  /*dfb0*/  STL.64 [R1+0x128], R26 ;  /* 0x0001281a01007387 */ /* 0x0001e80000100a00 */
[----:B0-----:R-:W3:Y:S02]  /*dfc0*/  LDL.LU R26, [R1+0xc2c] ;  /* 0x000c2c00011a7983 */ /* 0x001ee40000300800 */
[----:B---3--:R-:W-:-:S05]  /*dfd0*/  IMAD.WIDE R26, R26, 0x2, R4 ;  /* 0x000000021a1a7825 */ /* 0x008fca00078e0204 */
[----:B------:R0:W-:Y:S04]  /*dfe0*/  STL.64 [R1+0x960], R26 ;  /* 0x0009601a01007387 */ /* 0x0001e80000100a00 */
[----:B0-----:R-:W3:Y:S02]  /*dff0*/  LDL.LU R27, [R1+0xc28] ;  /* 0x000c2800011b7983 */ /* 0x001ee40000300800 */
[----:B---3--:R-:W-:-:S05]  /*e000*/  IMAD.WIDE R26, R27, 0x2, R4 ;  /* 0x000000021b1a7825 */ /* 0x008fca00078e0204 */
[----:B------:R2:W-:Y:S02]  /*e010*/  STL.64 [R1+0x110], R26 ;  /* 0x0001101a01007387 */ /* 0x0005e40000100a00 */
[----:B--2---:R-:W-:-:S04]  /*e020*/  IMAD.WIDE R26, R22, 0x2, R4 ;  /* 0x00000002161a7825 */ /* 0x004fc800078e0204 */
[--C-:B------:R-:W-:Y:S01]  /*e030*/  IMAD.WIDE R22, R23, 0x2, R4.reuse ;  /* 0x0000000217167825 */ /* 0x100fe200078e0204 */
[----:B------:R0:W-:Y:S04]  /*e040*/  STL.64 [R1+0x980], R26 ;  /* 0x0009801a01007387 */ /* 0x0001e80000100a00 */
[----:B0-----:R-:W2:Y:S04]  /*e050*/  LDL.LU.64 R26, [R1+0xc20] ;  /* 0x000c2000011a7983 */ /* 0x001ea80000300a00 */
[----:B------:R4:W-:Y:S02]  /*e060*/  STL.64 [R1+0xe8], R22 ;  /* 0x0000e81601007387 */ /* 0x0009e40000100a00 */
[----:B----4-:R-:W-:-:S04]  /*e070*/  IMAD.WIDE R22, R18, 0x2, R4 ;  /* 0x0000000212167825 */ /* 0x010fc800078e0204 */
        /* <DEDUP_REMOVED lines=9> */
[----:B0-----:R-:W-:-:S05]  /*e110*/  IMAD.WIDE R6, R10, 0x2, R4 ;  /* 0x000000020a067825 */ /* 0x001fca00078e0204 */
[----:B------:R0:W-:Y:S01]  /*e120*/  STL.64 [R1+0x9e0], R6 ;  /* 0x0009e00601007387 */ /* 0x0001e20000100a00 */
[----:B------:R-:W-:-:S04]  /*e130*/  IMAD.WIDE R10, R11, 0x2, R4 ;  /* 0x000000020b0a7825 */ /* 0x000fc800078e0204 */
[--C-:B0-----:R-:W-:Y:S02]  /*e140*/  IMAD.WIDE R6, R29, 0x2, R4.reuse ;  /* 0x000000021d067825 */ /* 0x101fe400078e0204 */
[----:B------:R-:W2:Y:S04]  /*e150*/  LDL.LU R29, [R1+0xc08] ;  /* 0x000c0800011d7983 */ /* 0x000ea80000300800 */
[----:B------:R0:W-:Y:S04]  /*e160*/  STL.64 [R1+0x78], R6 ;  /* 0x0000780601007387 */ /* 0x0001e80000100a00 */
[----:B0-----:R-:W3:Y:S04]  /*e170*/  LDL.LU.64 R6, [R1+0xc00] ;  /* 0x000c000001067983 */ /* 0x001ee80000300a00 */
[----:B------:R0:W-:Y:S02]  /*e180*/  STL.64 [R1+0xa00], R10 ;  /* 0x000a000a01007387 */ /* 0x0001e40000100a00 */
[----:B0-----:R-:W-:-:S04]  /*e190*/  IMAD.WIDE R10, R14, 0x2, R4 ;  /* 0x000000020e0a7825 */ /* 0x001fc800078e0204 */
[--C-:B------:R-:W-:Y:S01]  /*e1a0*/  IMAD.WIDE R14, R15, 0x2, R4.reuse ;  /* 0x000000020f0e7825 */ /* 0x100fe200078e0204 */
[----:B------:R0:W-:Y:S04]  /*e1b0*/  STL.64 [R1+0x50], R10 ;  /* 0x0000500a01007387 */ /* 0x0001e80000100a00 */
[----:B0-----:R-:W4:Y:S04]  /*e1c0*/  LDL.LU.64 R10, [R1+0xbf8] ;  /* 0x000bf800010a7983 */ /* 0x001f280000300a00 */
[----:B------:R0:W-:Y:S04]  /*e1d0*/  STL.64 [R1+0xb40], R14 ;  /* 0x000b400e01007387 */ /* 0x0001e80000100a00 */
[----:B0-----:R-:W3:Y:S01]  /*e1e0*/  LDL.LU.64 R14, [R1+0xbf0] ;  /* 0x000bf000010e7983 */ /* 0x001ee20000300a00 */
[----:B------:R-:W-:-:S05]  /*e1f0*/  IMAD.WIDE R4, R28, 0x2, R4 ;  /* 0x000000021c047825 */ /* 0x000fca00078e0204 */
[----:B------:R-:W-:Y:S04]  /*e200*/  STL.64 [R1+0xbe0], R4 ;  /* 0x000be00401007387 */ /* 0x000fe80000100a00 */
[----:B--2---:R0:W-:Y:S04]  /*e210*/  STL [R1+0xbd8], R29 ;  /* 0x000bd81d01007387 */ /* 0x0041e80000100800 */
[----:B---3--:R-:W-:Y:S04]  /*e220*/  STL [R1+0x244], R14 ;  /* 0x0002440e01007387 */ /* 0x008fe80000100800 */
[----:B------:R-:W-:Y:S04]  /*e230*/  STL [R1+0x240], R15 ;  /* 0x0002400f01007387 */ /* 0x000fe80000100800 */
[----:B------:R-:W-:Y:S04]  /*e240*/  STL [R1+0x24c], R12 ;  /* 0x00024c0c01007387 */ /* 0x000fe80000100800 */
[----:B------:R-:W-:Y:S04]  /*e250*/  STL [R1+0x248], R13 ;  /* 0x0002480d01007387 */ /* 0x000fe80000100800 */
[----:B0-----:R-:W2:Y:S04]  /*e260*/  LDL.LU.64 R28, [R1+0x8] ;  /* 0x00000800011c7983 */ /* 0x001ea80000300a00 */
[----:B----4-:R-:W-:Y:S04]  /*e270*/  STL [R1+0xa3c], R10 ;  /* 0x000a3c0a01007387 */ /* 0x010fe80000100800 */
[----:B------:R-:W-:Y:S04]  /*e280*/  STL [R1+0x250], R11 ;  /* 0x0002500b01007387 */ /* 0x000fe80000100800 */
[----:B------:R-:W-:Y:S04]  /*e290*/  STL [R1+0xa34], R8 ;  /* 0x000a340801007387 */ /* 0x000fe80000100800 */
[----:B------:R-:W-:Y:S04]  /*e2a0*/  STL [R1+0x254], R9 ;  /* 0x0002540901007387 */ /* 0x000fe80000100800 */
[----:B------:R-:W-:Y:S04]  /*e2b0*/  STL [R1+0xa38], R6 ;  /* 0x000a380601007387 */ /* 0x000fe80000100800 */
[----:B------:R0:W-:Y:S04]  /*e2c0*/  STL [R1+0x258], R7 ;  /* 0x0002580701007387 */ /* 0x0001e80000100800 */
[----:B0-----:R-:W3:Y:S04]  /*e2d0*/  LDL.LU.64 R6, [R1+0x18] ;  /* 0x0000180001067983 */ /* 0x001ee80000300a00 */
[----:B------:R-:W4:Y:S04]  /*e2e0*/  LDL.LU.64 R8, [R1+0x10] ;  /* 0x0000100001087983 */ /* 0x000f280000300a00 */
[----:B------:R-:W-:Y:S04]  /*e2f0*/  STL [R1+0x260], R2 ;  /* 0x0002600201007387 */ /* 0x000fe80000100800 */
[----:B------:R0:W-:Y:S04]  /*e300*/  STL [R1+0x25c], R3 ;  /* 0x00025c0301007387 */ /* 0x0001e80000100800 */
[----:B0-----:R-:W3:Y:S04]  /*e310*/  LDL.LU.64 R2, [R1] ;  /* 0x0000000001027983 */ /* 0x001ee80000300a00 */
[----:B------:R-:W4:Y:S04]  /*e320*/  LDL.LU.64 R10, [R1+0x28] ;  /* 0x00002800010a7983 */ /* 0x000f280000300a00 */
[----:B------:R-:W-:Y:S04]  /*e330*/  STL [R1+0x268], R18 ;  /* 0x0002681201007387 */ /* 0x000fe80000100800 */
[----:B------:R-:W-:Y:S04]  /*e340*/  STL [R1+0x264], R19 ;  /* 0x0002641301007387 */ /* 0x000fe80000100800 */
[----:B------:R-:W4:Y:S04]  /*e350*/  LDL.LU.64 R12, [R1+0x20] ;  /* 0x00002000010c7983 */ /* 0x000f280000300a00 */
[----:B------:R-:W-:Y:S04]  /*e360*/  STL [R1+0x270], R16 ;  /* 0x0002701001007387 */ /* 0x000fe80000100800 */
[----:B------:R-:W-:Y:S04]  /*e370*/  STL [R1+0x26c], R17 ;  /* 0x00026c1101007387 */ /* 0x000fe80000100800 */
[----:B------:R-:W4:Y:S04]  /*e380*/  LDL.LU.64 R14, [R1+0x38] ;  /* 0x00003800010e7983 */ /* 0x000f280000300a00 */
[----:B------:R-:W-:Y:S04]  /*e390*/  STL [R1+0x278], R22 ;  /* 0x0002781601007387 */ /* 0x000fe80000100800 */
[----:B------:R0:W-:Y:S04]  /*e3a0*/  STL [R1+0x274], R23 ;  /* 0x0002741701007387 */ /* 0x0001e80000100800 */
[----:B0-----:R-:W4:Y:S04]  /*e3b0*/  LDL.LU.64 R22, [R1+0x30] ;  /* 0x0000300001167983 */ /* 0x001f280000300a00 */
[----:B------:R-:W-:Y:S04]  /*e3c0*/  STL [R1+0x280], R20 ;  /* 0x0002801401007387 */ /* 0x000fe80000100800 */
[----:B------:R-:W-:Y:S04]  /*e3d0*/  STL [R1+0x27c], R21 ;  /* 0x00027c1501007387 */ /* 0x000fe80000100800 */
[----:B------:R-:W4:Y:S04]  /*e3e0*/  LDL.LU.64 R16, [R1+0x48] ;  /* 0x0000480001107983 */ /* 0x000f280000300a00 */
[----:B------:R-:W-:Y:S04]  /*e3f0*/  STL [R1+0x288], R26 ;  /* 0x0002881a01007387 */ /* 0x000fe80000100800 */
[----:B------:R-:W-:Y:S04]  /*e400*/  STL [R1+0x284], R27 ;  /* 0x0002841b01007387 */ /* 0x000fe80000100800 */
[----:B------:R-:W4:Y:S04]  /*e410*/  LDL.LU.64 R4, [R1+0x40] ;  /* 0x0000400001047983 */ /* 0x000f280000300a00 */
[----:B------:R-:W-:Y:S04]  /*e420*/  STL [R1+0x290], R24 ;  /* 0x0002901801007387 */ /* 0x000fe80000100800 */
[----:B------:R-:W-:Y:S04]  /*e430*/  STL [R1+0x28c], R25 ;  /* 0x00028c1901007387 */ /* 0x000fe80000100800 */
[----:B------:R-:W4:Y:S04]  /*e440*/  LDL.LU.64 R18, [R1+0x60] ;  /* 0x0000600001127983 */ /* 0x000f280000300a00 */
[----:B--2---:R0:W-:Y:S01]  /*e450*/  STL [R1+0x298], R28 ;  /* 0x0002981c01007387 */ /* 0x0041e20000100800 */
[----:B------:R-:W-:-:S03]  /*e460*/  IMAD.MOV.U32 R0, RZ, RZ, R29 ;  /* 0x000000ffff007224 */ /* 0x000fc600078e001d */
[----:B0-----:R-:W2:Y:S04]  /*e470*/  LDL.LU.64 R28, [R1+0x58] ;  /* 0x00005800011c7983 */ /* 0x001ea80000300a00 */
[----:B------:R0:W-:Y:S04]  /*e480*/  STL [R1+0x294], R0 ;  /* 0x0002940001007387 */ /* 0x0001e80000100800 */
[----:B---3--:R1:W-:Y:S01]  /*e490*/  STL [R1+0x2a0], R2 ;  /* 0x0002a00201007387 */ /* 0x0083e20000100800 */
[----:B0-----:R-:W-:-:S03]  /*e4a0*/  MOV R0, R3 ;  /* 0x0000000300007202 */ /* 0x001fc60000000f00 */
[----:B-1----:R-:W3:Y:S04]  /*e4b0*/  LDL.LU.64 R2, [R1+0x70] ;  /* 0x0000700001027983 */ /* 0x002ee80000300a00 */
[----:B------:R0:W-:Y:S04]  /*e4c0*/  STL [R1+0x29c], R0 ;  /* 0x00029c0001007387 */ /* 0x0001e80000100800 */
[----:B------:R1:W-:Y:S01]  /*e4d0*/  STL [R1+0x2a8], R6 ;  /* 0x0002a80601007387 */ /* 0x0003e20000100800 */
[----:B0-----:R-:W-:-:S03]  /*e4e0*/  IMAD.MOV.U32 R0, RZ, RZ, R7 ;  /* 0x000000ffff007224 */ /* 0x001fc600078e0007 */
[----:B-1----:R-:W3:Y:S04]  /*e4f0*/  LDL.LU.64 R6, [R1+0x68] ;  /* 0x0000680001067983 */ /* 0x002ee80000300a00 */
[----:B------:R0:W-:Y:S04]  /*e500*/  STL [R1+0x2a4], R0 ;  /* 0x0002a40001007387 */ /* 0x0001e80000100800 */
[----:B----4-:R1:W-:Y:S01]  /*e510*/  STL [R1+0x2b0], R8 ;  /* 0x0002b00801007387 */ /* 0x0103e20000100800 */
[----:B0-----:R-:W-:-:S03]  /*e520*/  IMAD.MOV.U32 R0, RZ, RZ, R9 ;  /* 0x000000ffff007224 */ /* 0x001fc600078e0009 */
[----:B-1----:R-:W4:Y:S04]  /*e530*/  LDL.LU.64 R8, [R1+0x88] ;  /* 0x0000880001087983 */ /* 0x002f280000300a00 */
[----:B------:R0:W-:Y:S04]  /*e540*/  STL [R1+0x2ac], R0 ;  /* 0x0002ac0001007387 */ /* 0x0001e80000100800 */
[----:B------:R1:W-:Y:S01]  /*e550*/  STL [R1+0x2b8], R10 ;  /* 0x0002b80a01007387 */ /* 0x0003e20000100800 */
        /* <DEDUP_REMOVED lines=27> */
[----:B--2---:R1:W-:Y:S01]  /*e710*/  STL [R1+0x2f0], R28 ;  /* 0x0002f01c01007387 */ /* 0x0043e20000100800 */
[----:B0-----:R-:W-:-:S03]  /*e720*/  IMAD.MOV.U32 R0, RZ, RZ, R29 ;  /* 0x000000ffff007224 */ /* 0x001fc600078e001d */
[----:B-1----:R-:W2:Y:S04]  /*e730*/  LDL.LU.64 R28, [R1+0xe0] ;  /* 0x0000e000011c7983 */ /* 0x002ea80000300a00 */
[----:B------:R0:W-:Y:S04]  /*e740*/  STL [R1+0x2ec], R0 ;  /* 0x0002ec0001007387 */ /* 0x0001e80000100800 */
[----:B---3--:R1:W-:Y:S01]  /*e750*/  STL [R1+0x2f8], R2 ;  /* 0x0002f80201007387 */ /* 0x0083e20000100800 */
[----:B0-----:R-:W-:-:S03]  /*e760*/  IMAD.MOV.U32 R0, RZ, RZ, R3 ;  /* 0x000000ffff007224 */ /* 0x001fc600078e0003 */
        /* <DEDUP_REMOVED lines=19> */
[----:B0-----:R-:W-:-:S03]  /*e8a0*/  MOV R0, R15 ;  /* 0x0000000f00007202 */ /* 0x001fc60000000f00 */
        /* <DEDUP_REMOVED lines=63> */
[----:B0-----:R-:W-:-:S03]  /*eca0*/  MOV R0, R29 ;  /* 0x0000001d00007202 */ /* 0x001fc60000000f00 */
        /* <DEDUP_REMOVED lines=447> */
[----:B0-----:R-:W-:-:S03]  /*108a0*/  MOV R0, R7 ;  /* 0x0000000700007202 */ /* 0x001fc60000000f00 */
        /* <DEDUP_REMOVED lines=81> */
[----:B------:R3:W-:Y:S02]  /*10dc0*/  STL [R1+0x7bc], R0 ;  /* 0x0007bc0001007387 */ /* 0x0007e40000100800 */
[----:B---3--:R-:W-:Y:S02]  /*10dd0*/  IMAD.MOV.U32 R0, RZ, RZ, R3 ;  /* 0x000000ffff007224 */ /* 0x008fe400078e0003 */
[----:B------:R0:W-:Y:S04]  /*10de0*/  STL [R1+0x7c8], R2 ;  /* 0x0007c80201007387 */ /* 0x0001e80000100800 */
[----:B0-----:R-:W3:Y:S04]  /*10df0*/  LDL.LU.64 R2, [R1+0x820] ;  /* 0x0008200001027983 */ /* 0x001ee80000300a00 */
        /* <DEDUP_REMOVED lines=33> */
[----:B------:R-:W-:Y:S04]  /*11010*/  STL [R1+0x810], R18 ;  /* 0x0008101201007387 */ /* 0x000fe80000100800 */
[----:B------:R-:W4:Y:S01]  /*11020*/  LDL.LU.64 R20, [R1+0x868] ;  /* 0x0008680001147983 */ /* 0x000f220000300a00 */
[----:B0-----:R-:W-:-:S05]  /*11030*/  IMAD.MOV.U32 R0, RZ, RZ, R19 ;  /* 0x000000ffff007224 */ /* 0x001fca00078e0013 */
[----:B------:R0:W-:Y:S04]  /*11040*/  STL [R1+0x80c], R0 ;  /* 0x00080c0001007387 */ /* 0x0001e80000100800 */
[----:B--2---:R1:W-:Y:S01]  /*11050*/  STL [R1+0x818], R28 ;  /* 0x0008181c01007387 */ /* 0x0043e20000100800 */
[----:B0-----:R-:W-:-:S03]  /*11060*/  IMAD.MOV.U32 R0, RZ, RZ, R29 ;  /* 0x000000ffff007224 */ /* 0x001fc600078e001d */
[----:B-1----:R-:W2:Y:S04]  /*11070*/  LDL.LU.64 R28, [R1+0x870] ;  /* 0x00087000011c7983 */ /* 0x002ea80000300a00 */
[----:B------:R0:W-:Y:S04]  /*11080*/  STL [R1+0x814], R0 ;  /* 0x0008140001007387 */ /* 0x0001e80000100800 */
[----:B---3--:R-:W-:Y:S01]  /*11090*/  STL [R1+0x820], R2 ;  /* 0x0008200201007387 */ /* 0x008fe20000100800 */
[----:B0-----:R-:W-:-:S03]  /*110a0*/  MOV R0, R3 ;  /* 0x0000000300007202 */ /* 0x001fc60000000f00 */
[----:B------:R-:W3:Y:S04]  /*110b0*/  LDL.LU.64 R18, [R1+0x878] ;  /* 0x0008780001127983 */ /* 0x000ee80000300a00 */
[----:B------:R0:W-:Y:S04]  /*110c0*/  STL [R1+0x81c], R0 ;  /* 0x00081c0001007387 */ /* 0x0001e80000100800 */
[----:B------:R-:W-:Y:S01]  /*110d0*/  STL [R1+0x828], R6 ;  /* 0x0008280601007387 */ /* 0x000fe20000100800 */
[----:B0-----:R-:W-:-:S03]  /*110e0*/  IMAD.MOV.U32 R0, RZ, RZ, R7 ;  /* 0x000000ffff007224 */ /* 0x001fc600078e0007 */
[----:B------:R-:W3:Y:S04]  /*110f0*/  LDL.LU.64 R2, [R1+0x220] ;  /* 0x0002200001027983 */ /* 0x000ee80000300a00 */
[----:B------:R0:W-:Y:S04]  /*11100*/  STL [R1+0x824], R0 ;  /* 0x0008240001007387 */ /* 0x0001e80000100800 */
[----:B----4-:R-:W-:Y:S01]  /*11110*/  STL [R1+0x830], R8 ;  /* 0x0008300801007387 */ /* 0x010fe20000100800 */
[----:B0-----:R-:W-:-:S03]  /*11120*/  IMAD.MOV.U32 R0, RZ, RZ, R9 ;  /* 0x000000ffff007224 */ /* 0x001fc600078e0009 */
[----:B------:R-:W4:Y:S04]  /*11130*/  LDL.LU.64 R6, [R1+0x888] ;  /* 0x0008880001067983 */ /* 0x000f280000300a00 */
[----:B------:R0:W-:Y:S04]  /*11140*/  STL [R1+0x82c], R0 ;  /* 0x00082c0001007387 */ /* 0x0001e80000100800 */
[----:B------:R-:W-:Y:S01]  /*11150*/  STL [R1+0x838], R10 ;  /* 0x0008380a01007387 */ /* 0x000fe20000100800 */
[----:B0-----:R-:W-:-:S03]  /*11160*/  IMAD.MOV.U32 R0, RZ, RZ, R11 ;  /* 0x000000ffff007224 */ /* 0x001fc600078e000b */
[----:B------:R-:W4:Y:S04]  /*11170*/  LDL.LU.64 R8, [R1+0x890] ;  /* 0x0008900001087983 */ /* 0x000f280000300a00 */
[----:B------:R0:W-:Y:S02]  /*11180*/  STL [R1+0x834], R0 ;  /* 0x0008340001007387 */ /* 0x0001e40000100800 */
[----:B0-----:R-:W-:Y:S02]  /*11190*/  IMAD.MOV.U32 R0, RZ, RZ, R13 ;  /* 0x000000ffff007224 */ /* 0x001fe400078e000d */
[----:B------:R-:W-:Y:S04]  /*111a0*/  STL [R1+0x840], R12 ;  /* 0x0008400c01007387 */ /* 0x000fe80000100800 */
[----:B------:R-:W4:Y:S04]  /*111b0*/  LDL.LU.64 R10, [R1+0x898] ;  /* 0x00089800010a7983 */ /* 0x000f280000300a00 */
[----:B------:R0:W-:Y:S02]  /*111c0*/  STL [R1+0x83c], R0 ;  /* 0x00083c0001007387 */ /* 0x0001e40000100800 */
[----:B0-----:R-:W-:-:S02]  /*111d0*/  IMAD.MOV.U32 R0, RZ, RZ, R15 ;  /* 0x000000ffff007224 */ /* 0x001fc400078e000f */
[----:B------:R-:W-:Y:S04]  /*111e0*/  STL [R1+0x848], R14 ;  /* 0x0008480e01007387 */ /* 0x000fe80000100800 */
[----:B------:R-:W4:Y:S04]  /*111f0*/  LDL.LU.64 R12, [R1+0x8a0] ;  /* 0x0008a000010c7983 */ /* 0x000f280000300a00 */
[----:B------:R0:W-:Y:S04]  /*11200*/  STL [R1+0x844], R0 ;  /* 0x0008440001007387 */ /* 0x0001e80000100800 */
[----:B------:R1:W-:Y:S01]  /*11210*/  STL [R1+0x850], R22 ;  /* 0x0008501601007387 */ /* 0x0003e20000100800 */
[----:B0-----:R-:W-:-:S03]  /*11220*/  IMAD.MOV.U32 R0, RZ, RZ, R23 ;  /* 0x000000ffff007224 */ /* 0x001fc600078e0017 */
[----:B------:R-:W4:Y:S04]  /*11230*/  LDL.LU.64 R14, [R1+0x8a8] ;  /* 0x0008a800010e7983 */ /* 0x000f280000300a00 */
[----:B------:R-:W-:Y:S04]  /*11240*/  STL [R1+0x858], R16 ;  /* 0x0008581001007387 */ /* 0x000fe80000100800 */
[----:B------:R0:W-:Y:S04]  /*11250*/  STL [R1+0x84c], R0 ;  /* 0x00084c0001007387 */ /* 0x0001e80000100800 */
[----:B-1----:R-:W4:Y:S01]  /*11260*/  LDL.LU.64 R22, [R1+0x1e0] ;  /* 0x0001e00001167983 */ /* 0x002f220000300a00 */
[----:B0-----:R-:W-:-:S03]  /*11270*/  IMAD.MOV.U32 R0, RZ, RZ, R17 ;  /* 0x000000ffff007224 */ /* 0x001fc600078e0011 */
[----:B------:R-:W-:Y:S04]  /*11280*/  STL [R1+0x860], R4 ;  /* 0x0008600401007387 */ /* 0x000fe80000100800 */
[----:B------:R0:W-:Y:S04]  /*11290*/  STL [R1+0x854], R0 ;  /* 0x0008540001007387 */ /* 0x0001e80000100800 */
[----:B------:R-:W4:Y:S01]  /*112a0*/  LDL.LU.64 R16, [R1+0x8b8] ;  /* 0x0008b80001107983 */ /* 0x000f220000300a00 */
[----:B0-----:R-:W-:-:S03]  /*112b0*/  IMAD.MOV.U32 R0, RZ, RZ, R5 ;  /* 0x000000ffff007224 */ /* 0x001fc600078e0005 */
[----:B------:R-:W-:Y:S04]  /*112c0*/  STL [R1+0x868], R20 ;  /* 0x0008681401007387 */ /* 0x000fe80000100800 */
[----:B------:R0:W-:Y:S04]  /*112d0*/  STL [R1+0x85c], R0 ;  /* 0x00085c0001007387 */ /* 0x0001e80000100800 */
[----:B------:R-:W4:Y:S01]  /*112e0*/  LDL.LU.64 R4, [R1+0x8c0] ;  /* 0x0008c00001047983 */ /* 0x000f220000300a00 */
[----:B0-----:R-:W-:-:S03]  /*112f0*/  IMAD.MOV.U32 R0, RZ, RZ, R21 ;  /* 0x000000ffff007224 */ /* 0x001fc600078e0015 */
[----:B--2---:R-:W-:Y:S04]  /*11300*/  STL [R1+0x870], R28 ;  /* 0x0008701c01007387 */ /* 0x004fe80000100800 */
[----:B------:R0:W-:Y:S02]  /*11310*/  STL [R1+0x864], R0 ;  /* 0x0008640001007387 */ /* 0x0001e40000100800 */
[----:B0-----:R-:W-:Y:S02]  /*11320*/  IMAD.MOV.U32 R0, RZ, RZ, R29 ;  /* 0x000000ffff007224 */ /* 0x001fe400078e001d */
[----:B------:R-:W2:Y:S04]  /*11330*/  LDL.LU.64 R28, [R1+0x8c8] ;  /* 0x0008c800011c7983 */ /* 0x000ea80000300a00 */
[----:B------:R3:W-:Y:S02]  /*11340*/  STL [R1+0x86c], R0 ;  /* 0x00086c0001007387 */ /* 0x0007e40000100800 */
[----:B---3--:R-:W-:-:S02]  /*11350*/  IMAD.MOV.U32 R0, RZ, RZ, R19 ;  /* 0x000000ffff007224 */ /* 0x008fc400078e0013 */
        /* <DEDUP_REMOVED lines=37> */
[----:B------:R-:W4:Y:S04]  /*115b0*/  LDL.LU.64 R4, [R1+0x918] ;  /* 0x0009180001047983 */ /* 0x000f280000300a00 */
[----:B------:R2:W-:Y:S02]  /*115c0*/  STL [R1+0x8bc], R0 ;  /* 0x0008bc0001007387 */ /* 0x0005e40000100800 */
[----:B--2---:R-:W-:Y:S02]  /*115d0*/  IMAD.MOV.U32 R0, RZ, RZ, R29 ;  /* 0x000000ffff007224 */ /* 0x004fe400078e001d */
[----:B------:R0:W-:Y:S04]  /*115e0*/  STL [R1+0x8c8], R28 ;  /* 0x0008c81c01007387 */ /* 0x0001e80000100800 */
[----:B0-----:R-:W2:Y:S04]  /*115f0*/  LDL.LU.64 R28, [R1+0x920] ;  /* 0x00092000011c7983 */ /* 0x001ea80000300a00 */
        /* <DEDUP_REMOVED lines=9> */
[----:B----4-:R1:W-:Y:S04]  /*11690*/  STL [R1+0x8e0], R6 ;  /* 0x0008e00601007387 */ /* 0x0103e80000100800 */
[----:B------:R-:W4:Y:S01]  /*116a0*/  LDL.LU.64 R22, [R1+0x938] ;  /* 0x0009380001167983 */ /* 0x000f220000300a00 */
[----:B0-----:R-:W-:-:S03]  /*116b0*/  IMAD.MOV.U32 R0, RZ, RZ, R7 ;  /* 0x000000ffff007224 */ /* 0x001fc600078e0007 */
[----:B------:R-:W-:Y:S04]  /*116c0*/  STL [R1+0x8e8], R8 ;  /* 0x0008e80801007387 */ /* 0x000fe80000100800 */
[----:B------:R0:W-:Y:S04]  /*116d0*/  STL [R1+0x8dc], R0 ;  /* 0x0008dc0001007387 */ /* 0x0001e80000100800 */
[----:B-1----:R-:W4:Y:S01]  /*116e0*/  LDL.LU.64 R6, [R1+0x940] ;  /* 0x0009400001067983 */ /* 0x002f220000300a00 */
[----:B0-----:R-:W-:-:S03]  /*116f0*/  IMAD.MOV.U32 R0, RZ, RZ, R9 ;  /* 0x000000ffff007224 */ /* 0x001fc600078e0009 */
[----:B------:R-:W-:Y:S04]  /*11700*/  STL [R1+0x8f0], R10 ;  /* 0x0008f00a01007387 */ /* 0x000fe80000100800 */
[----:B------:R0:W-:Y:S04]  /*11710*/  STL [R1+0x8e4], R0 ;  /* 0x0008e40001007387 */ /* 0x0001e80000100800 */
[----:B------:R-:W4:Y:S04]  /*11720*/  LDL.LU.64 R8, [R1+0x948] ;  /* 0x0009480001087983 */ /* 0x000f280000300a00 */
[----:B------:R-:W4:Y:S01]  /*11730*/  LDL.LU.64 R16, [R1+0x128] ;  /* 0x0001280001107983 */ /* 0x000f220000300a00 */
[----:B0-----:R-:W-:-:S05]  /*11740*/  IMAD.MOV.U32 R0, RZ, RZ, R11 ;  /* 0x000000ffff007224 */ /* 0x001fca00078e000b */
[----:B------:R0:W-:Y:S04]  /*11750*/  STL [R1+0x8ec], R0 ;  /* 0x0008ec0001007387 */ /* 0x0001e80000100800 */
[----:B------:R-:W-:Y:S01]  /*11760*/  STL [R1+0x8f8], R12 ;  /* 0x0008f80c01007387 */ /* 0x000fe20000100800 */
[----:B0-----:R-:W-:-:S03]  /*11770*/  IMAD.MOV.U32 R0, RZ, RZ, R13 ;  /* 0x000000ffff007224 */ /* 0x001fc600078e000d */
[----:B------:R-:W4:Y:S04]  /*11780*/  LDL.LU.64 R10, [R1+0x958] ;  /* 0x00095800010a7983 */ /* 0x000f280000300a00 */
[----:B------:R0:W-:Y:S02]  /*11790*/  STL [R1+0x8f4], R0 ;  /* 0x0008f40001007387 */ /* 0x0001e40000100800 */
[----:B0-----:R-:W-:Y:S02]  /*117a0*/  IMAD.MOV.U32 R0, RZ, RZ, R15 ;  /* 0x000000ffff007224 */ /* 0x001fe400078e000f */
[----:B------:R0:W-:Y:S04]  /*117b0*/  STL [R1+0x900], R14 ;  /* 0x0009000e01007387 */ /* 0x0001e80000100800 */
[----:B------:R-:W4:Y:S04]  /*117c0*/  LDL.LU.64 R12, [R1+0x960] ;  /* 0x00096000010c7983 */ /* 0x000f280000300a00 */
[----:B------:R1:W-:Y:S04]  /*117d0*/  STL [R1+0x8fc], R0 ;  /* 0x0008fc0001007387 */ /* 0x0003e80000100800 */
[----:B------:R-:W-:Y:S04]  /*117e0*/  STL [R1+0x908], R26 ;  /* 0x0009081a01007387 */ /* 0x000fe80000100800 */
[----:B0-----:R-:W4:Y:S01]  /*117f0*/  LDL.LU.64 R14, [R1+0x968] ;  /* 0x00096800010e7983 */ /* 0x001f220000300a00 */
[----:B-1----:R-:W-:-:S03]  /*11800*/  IMAD.MOV.U32 R0, RZ, RZ, R27 ;  /* 0x000000ffff007224 */ /* 0x002fc600078e001b */
[----:B------:R-:W-:Y:S04]  /*11810*/  STL [R1+0x910], R20 ;  /* 0x0009101401007387 */ /* 0x000fe80000100800 */
[----:B------:R0:W-:Y:S04]  /*11820*/  STL [R1+0x904], R0 ;  /* 0x0009040001007387 */ /* 0x0001e80000100800 */
[----:B------:R-:W-:Y:S01]  /*11830*/  STL [R1+0x918], R4 ;  /* 0x0009180401007387 */ /* 0x000fe20000100800 */
[----:B0-----:R-:W-:-:S05]  /*11840*/  IMAD.MOV.U32 R0, RZ, RZ, R21 ;  /* 0x000000ffff007224 */ /* 0x001fca00078e0015 */
[----:B------:R0:W-:Y:S02]  /*11850*/  STL [R1+0x90c], R0 ;  /* 0x00090c0001007387 */ /* 0x0001e40000100800 */
[----:B0-----:R-:W-:Y:S02]  /*11860*/  IMAD.MOV.U32 R0, RZ, RZ, R5 ;  /* 0x000000ffff007224 */ /* 0x001fe400078e0005 */
[----:B------:R-:W4:Y:S04]  /*11870*/  LDL.LU.64 R4, [R1+0x110] ;  /* 0x0001100001047983 */ /* 0x000f280000300a00 */
[----:B------:R2:W-:Y:S02]  /*11880*/  STL [R1+0x914], R0 ;  /* 0x0009140001007387 */ /* 0x0005e40000100800 */
[----:B--2---:R-:W-:-:S02]  /*11890*/  MOV R0, R29 ;  /* 0x0000001d00007202 */ /* 0x004fc40000000f00 */
        /* <DEDUP_REMOVED lines=9> */
[----:B----4-:R-:W-:Y:S04]  /*11930*/  STL [R1+0x938], R22 ;  /* 0x0009381601007387 */ /* 0x010fe80000100800 */
[----:B------:R0:W-:Y:S04]  /*11940*/  STL [R1+0x92c], R0 ;  /* 0x00092c0001007387 */ /* 0x0001e80000100800 */
[----:B-1----:R-:W4:Y:S01]  /*11950*/  LDL.LU.64 R2, [R1+0x988] ;  /* 0x0009880001027983 */ /* 0x002f220000300a00 */
[----:B0-----:R-:W-:-:S03]  /*11960*/  IMAD.MOV.U32 R0, RZ, RZ, R23 ;  /* 0x000000ffff007224 */ /* 0x001fc600078e0017 */
[----:B------:R-:W-:Y:S04]  /*11970*/  STL [R1+0x940], R6 ;  /* 0x0009400601007387 */ /* 0x000fe80000100800 */
[----:B------:R0:W-:Y:S02]  /*11980*/  STL [R1+0x934], R0 ;  /* 0x0009340001007387 */ /* 0x0001e40000100800 */
[----:B0-----:R-:W-:Y:S02]  /*11990*/  IMAD.MOV.U32 R0, RZ, RZ, R7 ;  /* 0x000000ffff007224 */ /* 0x001fe400078e0007 */
[----:B------:R-:W4:Y:S04]  /*119a0*/  LDL.LU.64 R6, [R1+0xe8] ;  /* 0x0000e80001067983 */ /* 0x000f280000300a00 */
[----:B------:R0:W-:Y:S04]  /*119b0*/  STL [R1+0x93c], R0 ;  /* 0x00093c0001007387 */ /* 0x0001e80000100800 */
[----:B------:R1:W-:Y:S01]  /*119c0*/  STL [R1+0x948], R8 ;  /* 0x0009480801007387 */ /* 0x0003e20000100800 */
[----:B0-----:R-:W-:-:S03]  /*119d0*/  IMAD.MOV.U32 R0, RZ, RZ, R9 ;  /* 0x000000ffff007224 */ /* 0x001fc600078e0009 */
[----:B------:R-:W-:Y:S04]  /*119e0*/  STL [R1+0x950], R16 ;  /* 0x0009501001007387 */ /* 0x000fe80000100800 */
        /* <DEDUP_REMOVED lines=12> */
[----:B-1----:R-:W2:Y:S01]  /*11ab0*/  LDL.LU.64 R12, [R1+0x9b0] ;  /* 0x0009b000010c7983 */ /* 0x002ea20000300a00 */
[----:B0-----:R-:W-:-:S03]  /*11ac0*/  IMAD.MOV.U32 R0, RZ, RZ, R15 ;  /* 0x000000ffff007224 */ /* 0x001fc600078e000f */
[----:B--2---:R0:W-:Y:S04]  /*11ad0*/  STL.64 [R1+0xbe8], R12 ;  /* 0x000be80c01007387 */ /* 0x0041e80000100a00 */
[----:B0-----:R-:W2:Y:S04]  /*11ae0*/  LDL.LU.64 R12, [R1+0x9a8] ;  /* 0x0009a800010c7983 */ /* 0x001ea80000300a00 */
[----:B------:R-:W2:Y:S04]  /*11af0*/  LDL.LU.64 R14, [R1+0x9b8] ;  /* 0x0009b800010e7983 */ /* 0x000ea80000300a00 */
[----:B------:R0:W-:Y:S04]  /*11b00*/  STL [R1+0x964], R0 ;  /* 0x0009640001007387 */ /* 0x0001e80000100800 */
[----:B------:R1:W-:Y:S01]  /*11b10*/  STL [R1+0x970], R4 ;  /* 0x0009700401007387 */ /* 0x0003e20000100800 */
[----:B0-----:R-:W-:-:S03]  /*11b20*/  IMAD.MOV.U32 R0, RZ, RZ, R5 ;  /* 0x000000ffff007224 */ /* 0x001fc600078e0005 */
[----:B-1----:R-:W2:Y:S04]  /*11b30*/  LDL.LU.64 R4, [R1+0x9c0] ;  /* 0x0009c00001047983 */ /* 0x002ea80000300a00 */
[----:B------:R0:W-:Y:S04]  /*11b40*/  STL [R1+0x96c], R0 ;  /* 0x00096c0001007387 */ /* 0x0001e80000100800 */
[----:B------:R1:W-:Y:S01]  /*11b50*/  STL [R1+0x978], R28 ;  /* 0x0009781c01007387 */ /* 0x0003e20000100800 */
[----:B0-----:R-:W-:-:S03]  /*11b60*/  IMAD.MOV.U32 R0, RZ, RZ, R29 ;  /* 0x000000ffff007224 */ /* 0x001fc600078e001d */
[----:B-1----:R-:W2:Y:S04]  /*11b70*/  LDL.LU.64 R28, [R1+0x9c8] ;  /* 0x0009c800011c7983 */ /* 0x002ea80000300a00 */
[----:B------:R0:W-:Y:S04]  /*11b80*/  STL [R1+0x974], R0 ;  /* 0x0009740001007387 */ /* 0x0001e80000100800 */
[----:B---3--:R-:W-:Y:S04]  /*11b90*/  STL [R1+0x980], R18 ;  /* 0x0009801201007387 */ /* 0x008fe80000100800 */
[----:B------:R-:W3:Y:S01]  /*11ba0*/  LDL.LU.64 R24, [R1+0x90] ;  /* 0x0000900001187983 */ /* 0x000ee20000300a00 */
[----:B0-----:R-:W-:-:S03]  /*11bb0*/  IMAD.MOV.U32 R0, RZ, RZ, R19 ;  /* 0x000000ffff007224 */ /* 0x001fc600078e0013 */
[----:B------:R-:W3:Y:S04]  /*11bc0*/  LDL.LU.64 R26, [R1+0x9d8] ;  /* 0x0009d800011a7983 */ /* 0x000ee80000300a00 */
[----:B------:R0:W-:Y:S04]  /*11bd0*/  STL [R1+0x97c], R0 ;  /* 0x00097c0001007387 */ /* 0x0001e80000100800 */
[----:B----4-:R-:W-:Y:S04]  /*11be0*/  STL [R1+0x988], R2 ;  /* 0x0009880201007387 */ /* 0x010fe80000100800 */
[----:B------:R-:W4:Y:S01]  /*11bf0*/  LDL.LU.64 R20, [R1+0x9e0] ;  /* 0x0009e00001147983 */ /* 0x000f220000300a00 */
[----:B0-----:R-:W-:-:S03]  /*11c00*/  IMAD.MOV.U32 R0, RZ, RZ, R3 ;  /* 0x000000ffff007224 */ /* 0x001fc600078e0003 */
[----:B------:R-:W4:Y:S04]  /*11c10*/  LDL.LU.64 R22, [R1+0x9e8] ;  /* 0x0009e80001167983 */ /* 0x000f280000300a00 */
[----:B------:R0:W-:Y:S04]  /*11c20*/  STL [R1+0x984], R0 ;  /* 0x0009840001007387 */ /* 0x0001e80000100800 */
[----:B------:R-:W-:Y:S04]  /*11c30*/  STL [R1+0x990], R6 ;  /* 0x0009900601007387 */ /* 0x000fe80000100800 */
[----:B------:R-:W4:Y:S01]  /*11c40*/  LDL.LU.64 R16, [R1+0x78] ;  /* 0x0000780001107983 */ /* 0x000f220000300a00 */
[----:B0-----:R-:W-:-:S03]  /*11c50*/  IMAD.MOV.U32 R0, RZ, RZ, R7 ;  /* 0x000000ffff007224 */ /* 0x001fc600078e0007 */
[----:B------:R-:W4:Y:S04]  /*11c60*/  LDL.LU.64 R18, [R1+0x9f8] ;  /* 0x0009f80001127983 */ /* 0x000f280000300a00 */
[----:B------:R0:W-:Y:S04]  /*11c70*/  STL [R1+0x98c], R0 ;  /* 0x00098c0001007387 */ /* 0x0001e80000100800 */
[----:B------:R1:W-:Y:S04]  /*11c80*/  STL [R1+0x998], R8 ;  /* 0x0009980801007387 */ /* 0x0003e80000100800 */
[----:B------:R-:W4:Y:S01]  /*11c90*/  LDL.LU.64 R2, [R1+0xa00] ;  /* 0x000a000001027983 */ /* 0x000f220000300a00 */
[----:B0-----:R-:W-:-:S03]  /*11ca0*/  IMAD.MOV.U32 R0, RZ, RZ, R9 ;  /* 0x000000ffff007224 */ /* 0x001fc600078e0009 */
[----:B------:R-:W4:Y:S04]  /*11cb0*/  LDL.LU.64 R6, [R1+0xa08] ;  /* 0x000a080001067983 */ /* 0x000f280000300a00 */
[----:B------:R0:W-:Y:S04]  /*11cc0*/  STL [R1+0x994], R0 ;  /* 0x0009940001007387 */ /* 0x0001e80000100800 */
[----:B------:R-:W-:Y:S04]  /*11cd0*/  STL [R1+0x9a0], R10 ;  /* 0x0009a00a01007387 */ /* 0x000fe80000100800 */
[----:B-1----:R-:W4:Y:S01]  /*11ce0*/  LDL.LU.64 R8, [R1+0x50] ;  /* 0x0000500001087983 */ /* 0x002f220000300a00 */
[----:B0-----:R-:W-:-:S05]  /*11cf0*/  MOV R0, R11 ;  /* 0x0000000b00007202 */ /* 0x001fca0000000f00 */
[----:B------:R0:W-:Y:S04]  /*11d00*/  STL [R1+0x99c], R0 ;  /* 0x00099c0001007387 */ /* 0x0001e80000100800 */
[----:B--2---:R1:W-:Y:S01]  /*11d10*/  STL [R1+0x9a8], R12 ;  /* 0x0009a80c01007387 */ /* 0x0043e20000100800 */
[----:B0-----:R-:W-:-:S03]  /*11d20*/  IMAD.MOV.U32 R0, RZ, RZ, R13 ;  /* 0x000000ffff007224 */ /* 0x001fc600078e000d */
[----:B------:R-:W2:Y:S04]  /*11d30*/  LDL.LU.64 R10, [R1+0xa18] ;  /* 0x000a1800010a7983 */ /* 0x000ea80000300a00 */
[----:B-1----:R-:W3:Y:S04]  /*11d40*/  LDL.LU.64 R12, [R1+0xbe8] ;  /* 0x000be800010c7983 */ /* 0x002ee80000300a00 */
[----:B---3--:R-:W-:Y:S04]  /*11d50*/  STL [R1+0x9b0], R12 ;  /* 0x0009b00c01007387 */ /* 0x008fe80000100800 */
[----:B------:R0:W-:Y:S04]  /*11d60*/  STL [R1+0x9a4], R0 ;  /* 0x0009a40001007387 */ /* 0x0001e80000100800 */
[----:B------:R-:W-:Y:S01]  /*11d70*/  STL [R1+0x9b8], R14 ;  /* 0x0009b80e01007387 */ /* 0x000fe20000100800 */
[----:B0-----:R-:W-:-:S05]  /*11d80*/  IMAD.MOV.U32 R0, RZ, RZ, R13 ;  /* 0x000000ffff007224 */ /* 0x001fca00078e000d */
[----:B------:R0:W-:Y:S04]  /*11d90*/  STL [R1+0x9ac], R0 ;  /* 0x0009ac0001007387 */ /* 0x0001e80000100800 */
[----:B------:R-:W3:Y:S01]  /*11da0*/  LDL.LU.64 R12, [R1+0xa28] ;  /* 0x000a2800010c7983 */ /* 0x000ee20000300a00 */
[----:B0-----:R-:W-:-:S03]  /*11db0*/  IMAD.MOV.U32 R0, RZ, RZ, R15 ;  /* 0x000000ffff007224 */ /* 0x001fc600078e000f */
[----:B------:R-:W-:Y:S04]  /*11dc0*/  STL [R1+0x9c0], R4 ;  /* 0x0009c00401007387 */ /* 0x000fe80000100800 */
[----:B------:R0:W-:Y:S04]  /*11dd0*/  STL [R1+0x9b4], R0 ;  /* 0x0009b40001007387 */ /* 0x0001e80000100800 */
[----:B------:R-:W3:Y:S01]  /*11de0*/  LDL.64 R14, [R1+0xb40] ;  /* 0x000b4000010e7983 */ /* 0x000ee20000100a00 */
[----:B0-----:R-:W-:-:S03]  /*11df0*/  IMAD.MOV.U32 R0, RZ, RZ, R5 ;  /* 0x000000ffff007224 */ /* 0x001fc600078e0005 */
[----:B------:R-:W3:Y:S04]  /*11e00*/  LDL.LU.64 R4, [R1+0xbe0] ;  /* 0x000be00001047983 */ /* 0x000ee80000300a00 */
[----:B------:R-:W-:Y:S04]  /*11e10*/  STL [R1+0x9c8], R28 ;  /* 0x0009c81c01007387 */ /* 0x000fe80000100800 */
[----:B------:R0:W-:Y:S02]  /*11e20*/  STL [R1+0x9bc], R0 ;  /* 0x0009bc0001007387 */ /* 0x0001e40000100800 */
[----:B0-----:R-:W-:-:S02]  /*11e30*/  IMAD.MOV.U32 R0, RZ, RZ, R29 ;  /* 0x000000ffff007224 */ /* 0x001fc400078e001d */
[----:B------:R0:W5:Y:S04]  /*11e40*/  LDL.LU R29, [R1+0xbd8] ;  /* 0x000bd800011d7983 */ /* 0x0001680000300800 */
[----:B------:R-:W-:Y:S04]  /*11e50*/  STL [R1+0x9d0], R24 ;  /* 0x0009d01801007387 */ /* 0x000fe80000100800 */
[----:B------:R1:W-:Y:S04]  /*11e60*/  STL [R1+0x9c4], R0 ;  /* 0x0009c40001007387 */ /* 0x0003e80000100800 */
[----:B------:R-:W-:Y:S01]  /*11e70*/  STL [R1+0x9d8], R26 ;  /* 0x0009d81a01007387 */ /* 0x000fe20000100800 */
[----:B-1----:R-:W-:-:S05]  /*11e80*/  IMAD.MOV.U32 R0, RZ, RZ, R25 ;  /* 0x000000ffff007224 */ /* 0x002fca00078e0019 */
[----:B------:R1:W-:Y:S04]  /*11e90*/  STL [R1+0x9cc], R0 ;  /* 0x0009cc0001007387 */ /* 0x0003e80000100800 */
[----:B----4-:R-:W-:Y:S01]  /*11ea0*/  STL [R1+0x9e0], R20 ;  /* 0x0009e01401007387 */ /* 0x010fe20000100800 */
[----:B-1----:R-:W-:-:S05]  /*11eb0*/  IMAD.MOV.U32 R0, RZ, RZ, R27 ;  /* 0x000000ffff007224 */ /* 0x002fca00078e001b */
[----:B------:R1:W-:Y:S04]  /*11ec0*/  STL [R1+0x9d4], R0 ;  /* 0x0009d40001007387 */ /* 0x0003e80000100800 */
[----:B------:R-:W-:Y:S01]  /*11ed0*/  STL [R1+0x9e8], R22 ;  /* 0x0009e81601007387 */ /* 0x000fe20000100800 */
        /* <DEDUP_REMOVED lines=8> */
[----:B------:R4:W-:Y:S01]  /*11f60*/  STL [R1+0xa00], R2 ;  /* 0x000a000201007387 */ /* 0x0009e20000100800 */
[----:B-1----:R-:W-:-:S05]  /*11f70*/  IMAD.MOV.U32 R0, RZ, RZ, R19 ;  /* 0x000000ffff007224 */ /* 0x002fca00078e0013 */
[----:B------:R1:W-:Y:S01]  /*11f80*/  STL [R1+0x9f4], R0 ;  /* 0x0009f40001007387 */ /* 0x0003e20000100800 */
[----:B----4-:R-:W-:-:S03]  /*11f90*/  IMAD.MOV.U32 R2, RZ, RZ, R7 ;  /* 0x000000ffff027224 */ /* 0x010fc600078e0007 */
[----:B------:R-:W-:Y:S01]  /*11fa0*/  STL [R1+0xa08], R6 ;  /* 0x000a080601007387 */ /* 0x000fe20000100800 */
[----:B-1----:R-:W-:-:S05]  /*11fb0*/  IMAD.MOV.U32 R0, RZ, RZ, R3 ;  /* 0x000000ffff007224 */ /* 0x002fca00078e0003 */
[----:B------:R1:W-:Y:S04]  /*11fc0*/  STL [R1+0x9fc], R0 ;  /* 0x0009fc0001007387 */ /* 0x0003e80000100800 */
[----:B-1----:R-:W4:Y:S04]  /*11fd0*/  LDL R0, [R1+0xb4c] ;  /* 0x000b4c0001007983 */ /* 0x002f280000100800 */
[----:B------:R1:W-:Y:S04]  /*11fe0*/  STL [R1+0xa04], R2 ;  /* 0x000a040201007387 */ /* 0x0003e80000100800 */
[----:B------:R-:W-:Y:S01]  /*11ff0*/  STL [R1+0xa10], R8 ;  /* 0x000a100801007387 */ /* 0x000fe20000100800 */
[----:B-1----:R-:W-:-:S03]  /*12000*/  IMAD.MOV.U32 R2, RZ, RZ, R9 ;  /* 0x000000ffff027224 */ /* 0x002fc600078e0009 */
[----:B--2---:R-:W-:Y:S04]  /*12010*/  STL [R1+0xa18], R10 ;  /* 0x000a180a01007387 */ /* 0x004fe80000100800 */
[----:B------:R1:W-:Y:S02]  /*12020*/  STL [R1+0xa0c], R2 ;  /* 0x000a0c0201007387 */ /* 0x0003e40000100800 */
[----:B-1----:R-:W-:Y:S02]  /*12030*/  IMAD.MOV.U32 R2, RZ, RZ, R11 ;  /* 0x000000ffff027224 */ /* 0x002fe400078e000b */
[----:B---3--:R-:W-:Y:S04]  /*12040*/  STL [R1+0xa20], R4 ;  /* 0x000a200401007387 */ /* 0x008fe80000100800 */
[----:B------:R1:W-:Y:S04]  /*12050*/  STL [R1+0xa14], R2 ;  /* 0x000a140201007387 */ /* 0x0003e80000100800 */
[----:B------:R-:W-:Y:S01]  /*12060*/  STL [R1+0xa1c], R5 ;  /* 0x000a1c0501007387 */ /* 0x000fe20000100800 */
[----:B-1----:R-:W-:-:S03]  /*12070*/  MOV R2, R13 ;  /* 0x0000000d00027202 */ /* 0x002fc60000000f00 */
[----:B------:R-:W-:Y:S04]  /*12080*/  STL [R1+0xa28], R12 ;  /* 0x000a280c01007387 */ /* 0x000fe80000100800 */
[----:B------:R1:W-:Y:S04]  /*12090*/  STL [R1+0xa24], R2 ;  /* 0x000a240201007387 */ /* 0x0003e80000100800 */
[----:B------:R-:W-:Y:S01]  /*120a0*/  STL [R1+0xa30], R14 ;  /* 0x000a300e01007387 */ /* 0x000fe20000100800 */
[----:B-1----:R-:W-:Y:S02]  /*120b0*/  IMAD.MOV.U32 R2, RZ, RZ, R15 ;  /* 0x000000ffff027224 */ /* 0x002fe400078e000f */
[----:B------:R-:W1:Y:S03]  /*120c0*/  LDC R15, c[0x0][0x23c] ;  /* 0x00008f00ff0f7b82 */ /* 0x000e660000000800 */
[----:B------:R1:W-:Y:S02]  /*120d0*/  STL [R1+0xa2c], R2 ;  /* 0x000a2c0201007387 */ /* 0x0003e40000100800 */
[----:B-1----:R-:W-:-:S02]  /*120e0*/  IMAD.SHL.U32 R2, R15, 0x100, RZ ;  /* 0x000001000f027824 */ /* 0x002fc400078e00ff */
[----:B------:R-:W2:Y:S01]  /*120f0*/  LDL R15, [R1+0xb4] ;  /* 0x0000b400010f7983 */ /* 0x000ea20000100800 */
[----:B------:R-:W1:Y:S02]  /*12100*/  S2R R28, SR_TID.X ;  /* 0x00000000001c7919 */ /* 0x000e640000002100 */
[----:B-1----:R-:W-:-:S04]  /*12110*/  SHF.R.U32.HI R28, RZ, 0x4, R28 ;  /* 0x00000004ff1c7819 */ /* 0x002fc8000001161c */
[----:B------:R-:W-:-:S04]  /*12120*/  SGXT.U32 R28, R28, 0x3 ;  /* 0x000000031c1c781a */ /* 0x000fc80000000000 */
[C---:B------:R-:W-:Y:S02]  /*12130*/  LOP3.LUT R3, R28.reuse, 0x80, RZ, 0xfc, !PT ;  /* 0x000000801c037812 */ /* 0x040fe400078efcff */
[C---:B------:R-:W-:Y:S02]  /*12140*/  LOP3.LUT R5, R28.reuse, 0x88, RZ, 0xfc, !PT ;  /* 0x000000881c057812 */ /* 0x040fe400078efcff */
[C---:B------:R-:W-:Y:S02]  /*12150*/  LOP3.LUT R4, R28.reuse, 0x90, RZ, 0xfc, !PT ;  /* 0x000000901c047812 */ /* 0x040fe400078efcff */
[C---:B------:R-:W-:Y:S02]  /*12160*/  LOP3.LUT R3, R28.reuse, 0x98, RZ, 0xfc, !PT ;  /* 0x000000981c037812 */ /* 0x040fe400078efcff */
[C---:B------:R-:W-:Y:S02]  /*12170*/  LOP3.LUT R5, R28.reuse, 0xa0, RZ, 0xfc, !PT ;  /* 0x000000a01c057812 */ /* 0x040fe400078efcff */
[----:B------:R-:W-:-:S02]  /*12180*/  LOP3.LUT R4, R28, 0xa8, RZ, 0xfc, !PT ;  /* 0x000000a81c047812 */ /* 0x000fc400078efcff */
[C---:B------:R-:W-:Y:S02]  /*12190*/  LOP3.LUT R3, R28.reuse, 0xb0, RZ, 0xfc, !PT ;  /* 0x000000b01c037812 */ /* 0x040fe400078efcff */
[C---:B------:R-:W-:Y:S02]  /*121a0*/  LOP3.LUT R5, R28.reuse, 0xc0, RZ, 0xfc, !PT ;  /* 0x000000c01c057812 */ /* 0x040fe400078efcff */
[C---:B------:R-:W-:Y:S02]  /*121b0*/  LOP3.LUT R4, R28.reuse, 0xc8, RZ, 0xfc, !PT ;  /* 0x000000c81c047812 */ /* 0x040fe400078efcff */
[C---:B------:R-:W-:Y:S02]  /*121c0*/  LOP3.LUT R3, R28.reuse, 0xd0, RZ, 0xfc, !PT ;  /* 0x000000d01c037812 */ /* 0x040fe400078efcff */
[C---:B------:R-:W-:Y:S02]  /*121d0*/  LOP3.LUT R5, R28.reuse, 0xd8, RZ, 0xfc, !PT ;  /* 0x000000d81c057812 */ /* 0x040fe400078efcff */
[----:B------:R-:W-:-:S02]  /*121e0*/  LOP3.LUT R4, R28, 0xe0, RZ, 0xfc, !PT ;  /* 0x000000e01c047812 */ /* 0x000fc400078efcff */
[----:B------:R-:W-:Y:S02]  /*121f0*/  LOP3.LUT R3, R28, 0xe8, RZ, 0xfc, !PT ;  /* 0x000000e81c037812 */ /* 0x000fe400078efcff */
[----:B------:R-:W1:Y:S01]  /*12200*/  S2R R28, SR_TID.X ;  /* 0x00000000001c7919 */ /* 0x000e620000002100 */
[----:B------:R-:W-:Y:S02]  /*12210*/  SHF.R.S32.HI R3, RZ, 0x1f, R2 ;  /* 0x0000001fff037819 */ /* 0x000fe40000011402 */
[----:B----4-:R-:W-:-:S05]  /*12220*/  SHF.R.S32.HI R4, RZ, 0x8, R0 ;  /* 0x00000008ff047819 */ /* 0x010fca0000011400 */
[----:B------:R3:W-:Y:S04]  /*12230*/  STL [R1+0xb5c], R4 ;  /* 0x000b5c0401007387 */ /* 0x0007e80000100800 */
[----:B------:R0:W-:Y:S04]  /*12240*/  STL [R1+0x230], RZ ;  /* 0x000230ff01007387 */ /* 0x0001e80000100800 */
[----:B------:R0:W-:Y:S04]  /*12250*/  STL [R1+0x234], RZ ;  /* 0x000234ff01007387 */ /* 0x0001e80000100800 */
[----:B------:R0:W-:Y:S01]  /*12260*/  STL [R1+0x238], RZ ;  /* 0x000238ff01007387 */ /* 0x0001e20000100800 */
[----:B-1----:R-:W-:-:S03]  /*12270*/  LOP3.LUT R28, R28, 0x7f, RZ, 0xc0, !PT ;  /* 0x0000007f1c1c7812 */ /* 0x002fc600078ec0ff */
[----:B------:R0:W-:Y:S04]  /*12280*/  STL [R1+0x23c], RZ ;  /* 0x00023cff01007387 */ /* 0x0001e80000100800 */
[----:B------:R0:W-:Y:S01]  /*12290*/  STL [R1+0x220], RZ ;  /* 0x000220ff01007387 */ /* 0x0001e20000100800 */
[----:B------:R-:W-:-:S03]  /*122a0*/  IMAD.SHL.U32 R28, R28, 0x2, RZ ;  /* 0x000000021c1c7824 */ /* 0x000fc600078e00ff */
[----:B------:R0:W-:Y:S01]  /*122b0*/  STL [R1+0x224], RZ ;  /* 0x000224ff01007387 */ /* 0x0001e20000100800 */
[----:B------:R-:W-:-:S03]  /*122c0*/  SHF.L.U64.HI R0, R2, 0x1, R3 ;  /* 0x0000000102007819 */ /* 0x000fc60000010203 */
[----:B------:R0:W-:Y:S01]  /*122d0*/  STL [R1+0x228], RZ ;  /* 0x000228ff01007387 */ /* 0x0001e20000100800 */
[----:B------:R-:W-:-:S03]  /*122e0*/  LOP3.LUT R2, R28, 0x20, RZ, 0x3c, !PT ;  /* 0x000000201c027812 */ /* 0x000fc600078e3cff */
[----:B------:R0:W-:Y:S01]  /*122f0*/  STL [R1+0x22c], RZ ;  /* 0x00022cff01007387 */ /* 0x0001e20000100800 */
[----:B------:R-:W-:-:S03]  /*12300*/  LOP3.LUT R2, R28, 0x50, RZ, 0x3c, !PT ;  /* 0x000000501c027812 */ /* 0x000fc600078e3cff */
[----:B------:R0:W-:Y:S04]  /*12310*/  STL [R1+0x210], RZ ;  /* 0x000210ff01007387 */ /* 0x0001e80000100800 */
[----:B------:R0:W-:Y:S04]  /*12320*/  STL [R1+0x214], RZ ;  /* 0x000214ff01007387 */ /* 0x0001e80000100800 */
[----:B------:R0:W-:Y:S04]  /*12330*/  STL [R1+0x218], RZ ;  /* 0x000218ff01007387 */ /* 0x0001e80000100800 */
[----:B------:R0:W-:Y:S04]  /*12340*/  STL [R1+0x21c], RZ ;  /* 0x00021cff01007387 */ /* 0x0001e80000100800 */
[----:B------:R0:W-:Y:S04]  /*12350*/  STL [R1+0x200], RZ ;  /* 0x000200ff01007387 */ /* 0x0001e80000100800 */
[----:B------:R0:W-:Y:S04]  /*12360*/  STL [R1+0x204], RZ ;  /* 0x000204ff01007387 */ /* 0x0001e80000100800 */
[----:B------:R0:W-:Y:S04]  /*12370*/  STL [R1+0x208], RZ ;  /* 0x000208ff01007387 */ /* 0x0001e80000100800 */
[----:B------:R0:W-:Y:S01]  /*12380*/  STL [R1+0x20c], RZ ;  /* 0x00020cff01007387 */ /* 0x0001e20000100800 */
[----:B------:R-:W-:Y:S01]  /*12390*/  USHF.L.U32 UR6, UR6, 0x8, URZ ;  /* 0x0000000806067899 */ /* 0x000fe2000800063f */
[----:B------:R-:W-:-:S02]  /*123a0*/  LOP3.LUT R3, R28, 0x10, RZ, 0x3c, !PT ;  /* 0x000000101c037812 */ /* 0x000fc400078e3cff */
[C---:B---3--:R-:W-:Y:S01]  /*123b0*/  LOP3.LUT R4, R28.reuse, 0x30, RZ, 0x3c, !PT ;  /* 0x000000301c047812 */ /* 0x048fe200078e3cff */
[----:B------:R-:W-:Y:S01]  /*123c0*/  USHF.R.S32.HI UR7, URZ, 0x1f, UR6 ;  /* 0x0000001f3f077899 */ /* 0x000fe20008011406 */
[C---:B------:R-:W-:Y:S02]  /*123d0*/  LOP3.LUT R3, R28.reuse, 0x40, RZ, 0x3c, !PT ;  /* 0x000000401c037812 */ /* 0x040fe400078e3cff */
[C---:B------:R-:W-:Y:S02]  /*123e0*/  LOP3.LUT R4, R28.reuse, 0x60, RZ, 0x3c, !PT ;  /* 0x000000601c047812 */ /* 0x040fe400078e3cff */
[----:B------:R-:W-:Y:S01]  /*123f0*/  LOP3.LUT R3, R28, 0x70, RZ, 0x3c, !PT ;  /* 0x000000701c037812 */ /* 0x000fe200078e3cff */
[----:B------:R-:W-:Y:S01]  /*12400*/  UMOV UR4, URZ ;  /* 0x0000003f00047c82 */ /* 0x000fe20008000000 */
[----:B------:R-:W-:Y:S02]  /*12410*/  USHF.L.U32 UR10, UR6, 0x1, URZ ;  /* 0x00000001060a7899 */ /* 0x000fe4000800063f */
[----:B------:R-:W-:Y:S01]  /*12420*/  USHF.L.U64.HI UR7, UR6, 0x1, UR7 ;  /* 0x0000000106077899 */ /* 0x000fe20008010207 */
[----:B--2---:R-:W-:-:S05]  /*12430*/  LOP3.LUT R2, R15, 0x40, RZ, 0x3c, !PT ;  /* 0x000000400f027812 */ /* 0x004fca00078e3cff */
[----:B------:R0:W-:Y:S06]  /*12440*/  STL [R1+0xbcc], R2 ;  /* 0x000bcc0201007387 */ /* 0x0001ec0000100800 */
.L_x_2:
[----:B-----5:R-:W2:Y:S04]  /*12450*/  LDL R3, [R1+0xa40] ;  /* 0x000a400001037983 */ /* 0x020ea80000100800 */
[----:B0-----:R-:W2:Y:S01]  /*12460*/  LDL R2, [R1+0xa50] ;  /* 0x000a500001027983 */ /* 0x001ea20000100800 */
[----:B------:R-:W-:Y:S01]  /*12470*/  UIMAD UR6, UR4, -0x100, UR11 ;  /* 0xffffff00040678a4 */ /* 0x000fe2000f8e020b */
[----:B------:R-:W0:Y:S02]  /*12480*/  S2R R5, SR_TID.X ;  /* 0x0000000000057919 */ /* 0x000e240000002100 */
[----:B------:R1:W-:Y:S04]  /*12490*/  STL [R1+0x1488], R24 ;  /* 0x0014881801007387 */ /* 0x0003e80000100800 */
[----:B------:R3:W-:Y:S04]  /*124a0*/  STL [R1+0x1484], R23 ;  /* 0x0014841701007387 */ /* 0x0007e80000100800 */
[----:B------:R-:W-:Y:S04]  /*124b0*/  STL [R1+0x1480], R22 ;  /* 0x0014801601007387 */ /* 0x000fe80000100800 */
[----:B------:R-:W-:Y:S04]  /*124c0*/  STL [R1+0x147c], R19 ;  /* 0x00147c1301007387 */ /* 0x000fe80000100800 */
[----:B------:R-:W-:Y:S04]  /*124d0*/  STL [R1+0x1478], R28 ;  /* 0x0014781c01007387 */ /* 0x000fe80000100800 */
[----:B------:R-:W-:Y:S04]  /*124e0*/  STL [R1+0x1474], R12 ;  /* 0x0014740c01007387 */ /* 0x000fe80000100800 */
[----:B-----5:R-:W-:Y:S04]  /*124f0*/  STL [R1+0x1388], R29 ;  /* 0x0013881d01007387 */ /* 0x020fe80000100800 */
[----:B------:R-:W-:Y:S01]  /*12500*/  STL [R1+0x138c], R29 ;  /* 0x00138c1d01007387 */ /* 0x000fe20000100800 */
[----:B0-----:R-:W-:-:S02]  /*12510*/  SHF.R.U32.HI R4, RZ, 0x4, R5 ;  /* 0x00000004ff047819 */ /* 0x001fc40000011605 */
[----:B------:R-:W-:Y:S01]  /*12520*/  SHF.R.U32.HI R5, RZ, 0x4, R5 ;  /* 0x00000004ff057819 */ /* 0x000fe20000011605 */
[----:B------:R-:W-:Y:S01]  /*12530*/  STL [R1+0x1390], R29 ;  /* 0x0013901d01007387 */ /* 0x000fe20000100800 */
[----:B------:R-:W-:Y:S02]  /*12540*/  SGXT.U32 R4, R4, 0x3 ;  /* 0x000000030404781a */ /* 0x000fe40000000000 */
[----:B------:R-:W-:Y:S01]  /*12550*/  SGXT.U32 R5, R5, 0x3 ;  /* 0x000000030505781a */ /* 0x000fe20000000000 */
[----:B------:R-:W-:Y:S01]  /*12560*/  STL [R1+0x1394], R29 ;  /* 0x0013941d01007387 */ /* 0x000fe20000100800 */
[----:B------:R-:W-:-:S03]  /*12570*/  LOP3.LUT R6, R4, 0x8, RZ, 0xfc, !PT ;  /* 0x0000000804067812 */ /* 0x000fc600078efcff */
[----:B------:R-:W-:Y:S01]  /*12580*/  STL [R1+0x1398], R29 ;  /* 0x0013981d01007387 */ /* 0x000fe20000100800 */
[----:B------:R-:W-:Y:S02]  /*12590*/  ISETP.GE.AND P0, PT, R6, UR6, PT ;  /* 0x0000000606007c0c */ /* 0x000fe4000bf06270 */
[C---:B------:R-:W-:Y:S01]  /*125a0*/  LOP3.LUT R6, R5.reuse, 0x10, RZ, 0xfc, !PT ;  /* 0x0000001005067812 */ /* 0x040fe200078efcff */
[----:B------:R-:W-:Y:S01]  /*125b0*/  STL [R1+0x139c], R29 ;  /* 0x00139c1d01007387 */ /* 0x000fe20000100800 */
[----:B------:R-:W-:Y:S02]  /*125c0*/  LOP3.LUT R5, R5, 0x18, RZ, 0xfc, !PT ;  /* 0x0000001805057812 */ /* 0x000fe400078efcff */
[----:B------:R-:W-:Y:S01]  /*125d0*/  ISETP.GE.AND P1, PT, R6, UR6, PT ;  /* 0x0000000606007c0c */ /* 0x000fe2000bf26270 */
[----:B------:R-:W-:Y:S01]  /*125e0*/  STL [R1+0x13a0], R29 ;  /* 0x0013a01d01007387 */ /* 0x000fe20000100800 */
[----:B------:R-:W-:-:S03]  /*125f0*/  ISETP.GE.AND P2, PT, R5, UR6, PT ;  /* 0x0000000605007c0c */ /* 0x000fc6000bf46270 */
[----:B------:R-:W-:Y:S04]  /*12600*/  STL [R1+0x13a4], R29 ;  /* 0x0013a41d01007387 */ /* 0x000fe80000100800 */
[----:B------:R-:W-:Y:S04]  /*12610*/  STL [R1+0x13a8], R29 ;  /* 0x0013a81d01007387 */ /* 0x000fe80000100800 */
[----:B------:R-:W-:Y:S04]  /*12620*/  STL [R1+0x13ac], R29 ;  /* 0x0013ac1d01007387 */ /* 0x000fe80000100800 */
[----:B------:R-:W-:Y:S04]  /*12630*/  STL [R1+0x13b0], R29 ;  /* 0x0013b01d01007387 */ /* 0x000fe80000100800 */
[----:B------:R-:W-:Y:S01]  /*12640*/  STL [R1+0x13b4], R29 ;  /* 0x0013b41d01007387 */ /* 0x000fe20000100800 */
[----:B------:R-:W0:Y:S03]  /*12650*/  S2R R4, SR_TID.X ;  /* 0x0000000000047919 */ /* 0x000e260000002100 */
[----:B------:R-:W-:Y:S04]  /*12660*/  STL [R1+0x13b8], R29 ;  /* 0x0013b81d01007387 */ /* 0x000fe80000100800 */
[----:B------:R-:W-:Y:S04]  /*12670*/  STL [R1+0x13bc], R29 ;  /* 0x0013bc1d01007387 */ /* 0x000fe80000100800 */
[----:B------:R-:W-:Y:S04]  /*12680*/  STL [R1+0x13c0], R29 ;  /* 0x0013c01d01007387 */ /* 0x000fe80000100800 */
[----:B------:R-:W-:Y:S04]  /*12690*/  STL [R1+0x13c4], R29 ;  /* 0x0013c41d01007387 */ /* 0x000fe80000100800 */
[----:B------:R-:W-:Y:S04]  /*126a0*/  STL [R1+0x13c8], R29 ;  /* 0x0013c81d01007387 */ /* 0x000fe80000100800 */
[----:B------:R-:W-:Y:S04]  /*126b0*/  STL [R1+0x13cc], R29 ;  /* 0x0013cc1d01007387 */ /* 0x000fe80000100800 */
[----:B------:R-:W-:Y:S04]  /*126c0*/  STL [R1+0x13d0], R29 ;  /* 0x0013d01d01007387 */ /* 0x000fe80000100800 */
[----:B------:R-:W-:Y:S01]  /*126d0*/  STL [R1+0x13d4], R29 ;  /* 0x0013d41d01007387 */ /* 0x000fe20000100800 */
[----:B0-----:R-:W-:-:S03]  /*126e0*/  SHF.R.U32.HI R4, RZ, 0x4, R4 ;  /* 0x00000004ff047819 */ /* 0x001fc60000011604 */
[----:B------:R-:W-:Y:S01]  /*126f0*/  STL [R1+0x13d8], R29 ;  /* 0x0013d81d01007387 */ /* 0x000fe20000100800 */
[----:B------:R-:W-:-:S03]  /*12700*/  SGXT.U32 R4, R4, 0x3 ;  /* 0x000000030404781a */ /* 0x000fc60000000000 */
[----:B------:R-:W-:Y:S04]  /*12710*/  STL [R1+0x13dc], R29 ;  /* 0x0013dc1d01007387 */ /* 0x000fe80000100800 */
        /* <DEDUP_REMOVED lines=27> */
[----:B------:R-:W-:-:S03]  /*128d0*/  LOP3.LUT R6, R4, 0x20, RZ, 0xfc, !PT ;  /* 0x0000002004067812 */ /* 0x000fc600078efcff */
[----:B------:R-:W-:Y:S04]  /*128e0*/  STL [R1+0x1464], R29 ;  /* 0x0014641d01007387 */ /* 0x000fe80000100800 */
[----:B------:R-:W-:Y:S04]  /*128f0*/  STL [R1+0x146c], R29 ;  /* 0x00146c1d01007387 */ /* 0x000fe80000100800 */
[----:B------:R-:W-:Y:S04]  /*12900*/  STL [R1+0x1470], R29 ;  /* 0x0014701d01007387 */ /* 0x000fe80000100800 */
[----:B------:R-:W-:Y:S04]  /*12910*/  STL [R1+0xd1c], R0 ;  /* 0x000d1c0001007387 */ /* 0x000fe80000100800 */
[----:B------:R-:W4:Y:S04]  /*12920*/  LDL R5, [R1+0xa4c] ;  /* 0x000a4c0001057983 */ /* 0x000f280000100800 */
[----:B------:R-:W3:Y:S01]  /*12930*/  LDL R4, [R1+0xa70] ;  /* 0x000a700001047983 */ /* 0x000ee20000100800 */
[----:B------:R-:W-:-:S02]  /*12940*/  PRMT R13, RZ, 0x7610, R13 ;  /* 0x00007610ff0d7816 */ /* 0x000fc4000000000d */
[----:B------:R-:W-:Y:S01]  /*12950*/  PRMT R14, RZ, 0x7610, R14 ;  /* 0x00007610ff0e7816 */ /* 0x000fe2000000000e */
[----:B-1----:R-:W3:Y:S01]  /*12960*/  LDL R24, [R1+0xa6c] ;  /* 0x000a6c0001187983 */ /* 0x002ee20000100800 */
[----:B------:R-:W-:-:S03]  /*12970*/  ISETP.GE.AND P3, PT, R6, UR6, PT ;  /* 0x0000000606007c0c */ /* 0x000fc6000bf66270 */
[----:B------:R-:W3:Y:S04]  /*12980*/  LDL R6, [R1+0xa68] ;  /* 0x000a680001067983 */ /* 0x000ee80000100800 */
[----:B--2---:R4:W2:Y:S02]  /*12990*/  @!P0 LDG.E.U16 R13, desc[UR8][R2.64] ;  /* 0x00000008020d8981 */ /* 0x0048a4000c1e1500 */
[----:B----4-:R-:W-:Y:S02]  /*129a0*/  @!P1 IMAD.MOV.U32 R3, RZ, RZ, R5 ;  /* 0x000000ffff039224 */ /* 0x010fe400078e0005 */
[----:B---3--:R-:W-:-:S05]  /*129b0*/  @!P1 IMAD.MOV.U32 R2, RZ, RZ, R4 ;  /* 0x000000ffff029224 */ /* 0x008fca00078e0004 */
[----:B------:R0:W3:Y:S02]  /*129c0*/  @!P1 LDG.E.U16 R14, desc[UR8][R2.64] ;  /* 0x00000008020e9981 */ /* 0x0000e4000c1e1500 */
[----:B0-----:R-:W0:Y:S02]  /*129d0*/  S2R R3, SR_TID.X ;  /* 0x0000000000037919 */ /* 0x001e240000002100 */
[----:B0-----:R-:W-:Y:S01]  /*129e0*/  SHF.R.U32.HI R3, RZ, 0x4, R3 ;  /* 0x00000004ff037819 */ /* 0x001fe20000011603 */
[----:B--2---:R-:W-:Y:S03]  /*129f0*/  STL [R1+0x1384], R13 ;  /* 0x0013840d01007387 */ /* 0x004fe60000100800 */
[----:B------:R-:W-:Y:S01]  /*12a00*/  SGXT.U32 R3, R3, 0x3 ;  /* 0x000000030303781a */ /* 0x000fe20000000000 */
        /* <DEDUP_REMOVED lines=8> */
[----:B------:R-:W2:Y:S01]  /*12a90*/  LDL R3, [R1+0xa48] ;  /* 0x000a480001037983 */ /* 0x000ea20000100800 */
[----:B------:R-:W0:Y:S01]  /*12aa0*/  S2R R11, SR_TID.X ;  /* 0x00000000000b7919 */ /* 0x000e220000002100 */
[----:B------:R-:W-:-:S02]  /*12ab0*/  PRMT R15, RZ, 0x7610, R15 ;  /* 0x00007610ff0f7816 */ /* 0x000fc4000000000f */
[----:B------:R-:W-:Y:S01]  /*12ac0*/  ISETP.GE.AND P1, PT, R2, UR6, PT ;  /* 0x0000000602007c0c */ /* 0x000fe2000bf26270 */
[----:B------:R-:W-:Y:S01]  /*12ad0*/  @!P2 IMAD.MOV.U32 R2, RZ, RZ, R24 ;  /* 0x000000ffff02a224 */ /* 0x000fe200078e0018 */
[----:B------:R-:W4:Y:S04]  /*12ae0*/  LDL R5, [R1+0xa58] ;  /* 0x000a580001057983 */ /* 0x000f280000100800 */
[----:B------:R-:W4:Y:S01]  /*12af0*/  LDL R4, [R1+0xa5c] ;  /* 0x000a5c0001047983 */ /* 0x000f220000100800 */
[----:B0-----:R-:W-:-:S04]  /*12b00*/  SHF.R.U32.HI R11, RZ, 0x4, R11 ;  /* 0x00000004ff0b7819 */ /* 0x001fc8000001160b */
[----:B------:R-:W-:-:S04]  /*12b10*/  SGXT.U32 R11, R11, 0x3 ;  /* 0x000000030b0b781a */ /* 0x000fc80000000000 */
[----:B------:R-:W-:-:S04]  /*12b20*/  LOP3.LUT R11, R11, 0x28, RZ, 0xfc, !PT ;  /* 0x000000280b0b7812 */ /* 0x000fc800078efcff */
[----:B------:R-:W-:Y:S02]  /*12b30*/  ISETP.GE.AND P0, PT, R11, UR6, PT ;  /* 0x000000060b007c0c */ /* 0x000fe4000bf06270 */
[----:B------:R-:W4:Y:S04]  /*12b40*/  LDL R11, [R1+0xa64] ;  /* 0x000a6400010b7983 */ /* 0x000f280000100800 */
[----:B---3--:R-:W-:Y:S01]  /*12b50*/  STL [R1+0x1380], R14 ;  /* 0x0013800e01007387 */ /* 0x008fe20000100800 */
[----:B------:R-:W-:Y:S02]  /*12b60*/  PRMT R16, RZ, 0x7610, R16 ;  /* 0x00007610ff107816 */ /* 0x000fe40000000010 */
[----:B------:R-:W-:Y:S01]  /*12b70*/  PRMT R18, RZ, 0x7610, R18 ;  /* 0x00007610ff127816 */ /* 0x000fe20000000012 */
[----:B------:R-:W3:Y:S04]  /*12b80*/  LDL R24, [R1+0xb3c] ;  /* 0x000b3c0001187983 */ /* 0x000ee80000100800 */
[----:B--2---:R0:W2:Y:S02]  /*12b90*/  @!P2 LDG.E.U16 R15, desc[UR8][R2.64] ;  /* 0x00000008020fa981 */ /* 0x0040a4000c1e1500 */
[----:B0-----:R-:W0:Y:S02]  /*12ba0*/  S2R R3, SR_TID.X ;  /* 0x0000000000037919 */ /* 0x001e240000002100 */
[----:B----4-:R-:W4:Y:S04]  /*12bb0*/  @!P1 LDG.E.U16 R18, desc[UR8][R4.64] ;  /* 0x0000000804129981 */ /* 0x010f28000c1e1500 */
[----:B------:R-:W2:Y:S01]  /*12bc0*/  LDL R5, [R1+0xb1c] ;  /* 0x000b1c0001057983 */ /* 0x000ea20000100800 */
[----:B0-----:R-:W-:-:S03]  /*12bd0*/  LEA.HI R2, R3, 0x38, RZ, 0x1c ;  /* 0x0000003803027811 */ /* 0x001fc600078fe0ff */
[----:B------:R-:W3:Y:S01]  /*12be0*/  LDL R3, [R1+0xa44] ;  /* 0x000a440001037983 */ /* 0x000ee20000100800 */
[----:B------:R-:W-:Y:S01]  /*12bf0*/  ISETP.GE.AND P2, PT, R2, UR6, PT ;  /* 0x0000000602007c0c */ /* 0x000fe2000bf46270 */
[----:B------:R-:W-:Y:S02]  /*12c00*/  @!P3 IMAD.MOV.U32 R2, RZ, RZ, R6 ;  /* 0x000000ffff02b224 */ /* 0x000fe400078e0006 */
[----:B------:R-:W0:Y:S03]  /*12c10*/  S2R R6, SR_TID.X ;  /* 0x0000000000067919 */ /* 0x000e260000002100 */
[----:B---3--:R1:W3:Y:S02]  /*12c20*/  @!P3 LDG.E.U16 R16, desc[UR8][R2.64] ;  /* 0x000000080210b981 */ /* 0x0082e4000c1e1500 */
[----:B-1----:R-:W1:Y:S02]  /*12c30*/  S2R R3, SR_TID.X ;  /* 0x0000000000037919 */ /* 0x002e640000002100 */
[----:B-1----:R-:W-:-:S02]  /*12c40*/  SHF.R.U32.HI R2, RZ, 0x4, R3 ;  /* 0x00000004ff027819 */ /* 0x002fc40000011603 */
[----:B------:R-:W4:Y:S01]  /*12c50*/  LDL R3, [R1+0xa60] ;  /* 0x000a600001037983 */ /* 0x000f220000100800 */
[----:B0-----:R-:W-:Y:S02]  /*12c60*/  SHF.R.U32.HI R6, RZ, 0x4, R6 ;  /* 0x00000004ff067819 */ /* 0x001fe40000011606 */
[----:B------:R-:W-:Y:S02]  /*12c70*/  SGXT.U32 R2, R2, 0x3 ;  /* 0x000000030202781a */ /* 0x000fe40000000000 */
[----:B------:R-:W-:Y:S02]  /*12c80*/  SGXT.U32 R6, R6, 0x3 ;  /* 0x000000030606781a */ /* 0x000fe40000000000 */
[----:B------:R-:W-:-:S04]  /*12c90*/  LOP3.LUT R2, R2, 0x40, RZ, 0xfc, !PT ;  /* 0x0000004002027812 */ /* 0x000fc800078efcff */
[----:B------:R-:W-:Y:S01]  /*12ca0*/  ISETP.GE.AND P3, PT, R2, UR6, PT ;  /* 0x0000000602007c0c */ /* 0x000fe2000bf66270 */
[----:B------:R-:W-:Y:S01]  /*12cb0*/  @!P0 IMAD.MOV.U32 R2, RZ, RZ, R11 ;  /* 0x000000ffff028224 */ /* 0x000fe200078e000b */
[----:B------:R-:W-:Y:S02]  /*12cc0*/  LOP3.LUT R11, R6, 0x48, RZ, 0xfc, !PT ;  /* 0x00000048060b7812 */ /* 0x000fe400078efcff */
[----:B------:R-:W0:Y:S01]  /*12cd0*/  S2R R6, SR_TID.X ;  /* 0x0000000000067919 */ /* 0x000e220000002100 */
[----:B------:R-:W-:Y:S02]  /*12ce0*/  PRMT R17, RZ, 0x7610, R17 ;  /* 0x00007610ff117816 */ /* 0x000fe40000000011 */
[----:B0-----:R-:W-:-:S04]  /*12cf0*/  SHF.R.U32.HI R6, RZ, 0x4, R6 ;  /* 0x00000004ff067819 */ /* 0x001fc80000011606 */
[----:B------:R-:W-:-:S04]  /*12d00*/  SGXT.U32 R6, R6, 0x3 ;  /* 0x000000030606781a */ /* 0x000fc80000000000 */
[----:B------:R-:W-:-:S04]  /*12d10*/  LOP3.LUT R4, R6, 0x50, RZ, 0xfc, !PT ;  /* 0x0000005006047812 */ /* 0x000fc800078efcff */
[----:B------:R-:W-:Y:S01]  /*12d20*/  ISETP.GE.AND P1, PT, R4, UR6, PT ;  /* 0x0000000604007c0c */ /* 0x000fe2000bf26270 */
[----:B------:R-:W-:Y:S01]  /*12d30*/  @!P2 IMAD.MOV.U32 R4, RZ, RZ, R24 ;  /* 0x000000ffff04a224 */ /* 0x000fe200078e0018 */
[----:B----4-:R0:W4:Y:S02]  /*12d40*/  @!P0 LDG.E.U16 R17, desc[UR8][R2.64] ;  /* 0x0000000802118981 */ /* 0x010124000c1e1500 */
[----:B0-----:R-:W-:-:S06]  /*12d50*/  PRMT R2, RZ, 0x7610, R2 ;  /* 0x00007610ff027816 */ /* 0x001fcc0000000002 */
[----:B--2---:R0:W2:Y:S04]  /*12d60*/  @!P2 LDG.E.U16 R2, desc[UR8][R4.64] ;  /* 0x000000080402a981 */ /* 0x0040a8000c1e1500 */
[----:B------:R-:W0:Y:S04]  /*12d70*/  LDL R4, [R1+0xa54] ;  /* 0x000a540001047983 */ /* 0x000e280000100800 */
[----:B------:R-:W0:Y:S01]  /*12d80*/  LDL R5, [R1+0xa94] ;  /* 0x000a940001057983 */ /* 0x000e220000100800 */
[----:B------:R-:W-:Y:S01]  /*12d90*/  PRMT R23, RZ, 0x7610, R23 ;  /* 0x00007610ff177816 */ /* 0x000fe20000000017 */
[----:B------:R-:W1:Y:S01]  /*12da0*/  S2R R6, SR_TID.X ;  /* 0x0000000000067919 */ /* 0x000e620000002100 */
[----:B0-----:R-:W-:-:S04]  /*12db0*/  @!P3 LOP3.LUT R5, R5, R4, RZ, 0x3c, !PT ;  /* 0x000000040505b212 */ /* 0x001fc800078e3cff */
[----:B------:R-:W-:-:S04]  /*12dc0*/  @!P3 LOP3.LUT R4, R5, R4, RZ, 0x3c, !PT ;  /* 0x000000040504b212 */ /* 0x000fc800078e3cff */
[----:B------:R-:W-:-:S05]  /*12dd0*/  @!P3 LOP3.LUT R5, R5, R4, RZ, 0x3c, !PT ;  /* 0x000000040505b212 */ /* 0x000fca00078e3cff */
[----:B------:R-:W3:Y:S01]  /*12de0*/  @!P3 LDG.E.U16 R23, desc[UR8][R4.64] ;  /* 0x000000080417b981 */ /* 0x000ee2000c1e1500 */
[----:B-1----:R-:W-:-:S04]  /*12df0*/  SHF.R.U32.HI R6, RZ, 0x4, R6 ;  /* 0x00000004ff067819 */ /* 0x002fc80000011606 */
[----:B------:R-:W-:-:S04]  /*12e00*/  SGXT.U32 R6, R6, 0x3 ;  /* 0x000000030606781a */ /* 0x000fc80000000000 */
[----:B------:R-:W-:Y:S02]  /*12e10*/  LOP3.LUT R24, R6, 0x58, RZ, 0xfc, !PT ;  /* 0x0000005806187812 */ /* 0x000fe400078efcff */
[----:B------:R-:W-:Y:S02]  /*12e20*/  ISETP.GE.AND P0, PT, R11, UR6, PT ;  /* 0x000000060b007c0c */ /* 0x000fe4000bf06270 */
[----:B------:R-:W4:Y:S01]  /*12e30*/  LDL R11, [R1+0xaa4] ;  /* 0x000aa400010b7983 */ /* 0x000f220000100800 */
[----:B------:R-:W-:-:S03]  /*12e40*/  ISETP.GE.AND P2, PT, R24, UR6, PT ;  /* 0x0000000618007c0c */ /* 0x000fc6000bf46270 */
[----:B------:R-:W2:Y:S04]  /*12e50*/  LDL.LU R24, [R1+0x1488] ;  /* 0x0014880001187983 */ /* 0x000ea80000300800 */
[----:B---3--:R0:W-:Y:S04]  /*12e60*/  STL [R1+0x28], R23 ;  /* 0x0000281701007387 */ /* 0x0081e80000100800 */
[----:B------:R-:W3:Y:S04]  /*12e70*/  LDL R4, [R1+0xa78] ;  /* 0x000a780001047983 */ /* 0x000ee80000100800 */
[----:B------:R-:W3:Y:S01]  /*12e80*/  LDL R5, [R1+0xa9c] ;  /* 0x000a9c0001057983 */ /* 0x000ee20000100800 */
[----:B------:R-:W-:Y:S01]  /*12e90*/  PRMT R7, RZ, 0x7610, R7 ;  /* 0x00007610ff077816 */ /* 0x000fe20000000007 */
[----:B------:R-:W0:Y:S01]  /*12ea0*/  S2R R6, SR_TID.X ;  /* 0x0000000000067919 */ /* 0x000e220000002100 */
[----:B---3--:R-:W-:-:S04]  /*12eb0*/  @!P0 LOP3.LUT R5, R5, R4, RZ, 0x3c, !PT ;  /* 0x0000000405058212 */ /* 0x008fc800078e3cff */
[----:B------:R-:W-:-:S04]  /*12ec0*/  @!P0 LOP3.LUT R4, R5, R4, RZ, 0x3c, !PT ;  /* 0x0000000405048212 */ /* 0x000fc800078e3cff */
[----:B------:R-:W-:-:S05]  /*12ed0*/  @!P0 LOP3.LUT R5, R5, R4, RZ, 0x3c, !PT ;  /* 0x0000000405058212 */ /* 0x000fca00078e3cff */
[----:B------:R-:W3:Y:S01]  /*12ee0*/  @!P0 LDG.E.U16 R7, desc[UR8][R4.64] ;  /* 0x0000000804078981 */ /* 0x000ee2000c1e1500 */
[----:B0-----:R-:W-:-:S04]  /*12ef0*/  SHF.R.U32.HI R23, RZ, 0x4, R6 ;  /* 0x00000004ff177819 */ /* 0x001fc80000011606 */
[----:B------:R-:W-:-:S04]  /*12f00*/  SGXT.U32 R23, R23, 0x3 ;  /* 0x000000031717781a */ /* 0x000fc80000000000 */
[----:B------:R-:W-:-:S04]  /*12f10*/  LOP3.LUT R23, R23, 0x60, RZ, 0xfc, !PT ;  /* 0x0000006017177812 */ /* 0x000fc800078efcff */
[----:B------:R-:W-:Y:S02]  /*12f20*/  ISETP.GE.AND P3, PT, R23, UR6, PT ;  /* 0x0000000617007c0c */ /* 0x000fe4000bf66270 */
[----:B------:R-:W2:Y:S04]  /*12f30*/  LDL.LU R23, [R1+0x1484] ;  /* 0x0014840001177983 */ /* 0x000ea80000300800 */
[----:B---3--:R0:W-:Y:S04]  /*12f40*/  STL [R1+0x24], R7 ;  /* 0x0000240701007387 */ /* 0x0081e80000100800 */
[----:B------:R-:W3:Y:S01]  /*12f50*/  LDL R5, [R1+0xa7c] ;  /* 0x000a7c0001057983 */ /* 0x000ee20000100800 */
[----:B------:R-:W-:Y:S01]  /*12f60*/  PRMT R10, RZ, 0x7610, R10 ;  /* 0x00007610ff0a7816 */ /* 0x000fe2000000000a */
[----:B----4-:R-:W-:-:S05]  /*12f70*/  @!P1 IMAD.MOV.U32 R4, RZ, RZ, R11 ;  /* 0x000000ffff049224 */ /* 0x010fca00078e000b */
[----:B---3--:R-:W3:Y:S04]  /*12f80*/  @!P1 LDG.E.U16 R10, desc[UR8][R4.64] ;  /* 0x00000008040a9981 */ /* 0x008ee8000c1e1500 */
[----:B------:R-:W4:Y:S04]  /*12f90*/  LDL R4, [R1+0xa80] ;  /* 0x000a800001047983 */ /* 0x000f280000100800 */
[----:B------:R-:W4:Y:S01]  /*12fa0*/  LDL R5, [R1+0xaac] ;  /* 0x000aac0001057983 */ /* 0x000f220000100800 */
[----:B------:R-:W-:-:S04]  /*12fb0*/  SHF.R.U32.HI R6, RZ, 0x4, R6 ;  /* 0x00000004ff067819 */ /* 0x000fc80000011606 */
[----:B------:R-:W-:Y:S02]  /*12fc0*/  SGXT.U32 R6, R6, 0x3 ;  /* 0x000000030606781a */ /* 0x000fe40000000000 */
[----:B------:R-:W-:Y:S02]  /*12fd0*/  PRMT R28, RZ, 0x7610, R28 ;  /* 0x00007610ff1c7816 */ /* 0x000fe4000000001c */
[----:B0-----:R-:W-:-:S04]  /*12fe0*/  LOP3.LUT R7, R6, 0x68, RZ, 0xfc, !PT ;  /* 0x0000006806077812 */ /* 0x001fc800078efcff */
[----:B------:R-:W-:Y:S02]  /*12ff0*/  ISETP.GE.AND P0, PT, R7, UR6, PT ;  /* 0x0000000607007c0c */ /* 0x000fe4000bf06270 */
[----:B------:R-:W2:Y:S04]  /*13000*/  LDL R7, [R1+0xabc] ;  /* 0x000abc0001077983 */ /* 0x000ea80000100800 */
[----:B---3--:R0:W-:Y:S01]  /*13010*/  STL [R1+0x20], R10 ;  /* 0x0000200a01007387 */ /* 0x0081e20000100800 */
[-C--:B----4-:R-:W-:Y:S02]  /*13020*/  @!P2 LOP3.LUT R5, R5, R4.reuse, RZ, 0x3c, !PT ;  /* 0x000000040505a212 */ /* 0x090fe400078e3cff */
[----:B------:R-:W-:Y:S01]  /*13030*/  PRMT R22, RZ, 0x7610, R22 ;  /* 0x00007610ff167816 */ /* 0x000fe20000000016 */
[----:B------:R-:W1:Y:S01]  /*13040*/  S2R R6, SR_TID.X ;  /* 0x0000000000067919 */ /* 0x000e620000002100 */
[C---:B------:R-:W-:Y:S01]  /*13050*/  @!P2 LOP3.LUT R4, R5.reuse, R4, RZ, 0x3c, !PT ;  /* 0x000000040504a212 */ /* 0x040fe200078e3cff */
[----:B------:R-:W3:Y:S03]  /*13060*/  S2R R11, SR_TID.X ;  /* 0x00000000000b7919 */ /* 0x000ee60000002100 */
[----:B------:R-:W-:Y:S01]  /*13070*/  @!P2 LOP3.LUT R5, R5, R4, RZ, 0x3c, !PT ;  /* 0x000000040505a212 */ /* 0x000fe200078e3cff */
[----:B0-----:R-:W4:Y:S04]  /*13080*/  LDL R10, [R1+0xa90] ;  /* 0x000a9000010a7983 */ /* 0x001f280000100800 */
[----:B------:R0:W2:Y:S04]  /*13090*/  @!P2 LDG.E.U16 R28, desc[UR8][R4.64] ;  /* 0x00000008041ca981 */ /* 0x0000a8000c1e1500 */
[----:B------:R-:W0:Y:S04]  /*130a0*/  LDL R4, [R1+0xa84] ;  /* 0x000a840001047983 */ /* 0x000e280000100800 */
[----:B------:R-:W0:Y:S02]  /*130b0*/  LDL R5, [R1+0xab4] ;  /* 0x000ab40001057983 */ /* 0x000e240000100800 */
[----:B0-----:R-:W-:-:S04]  /*130c0*/  @!P3 LOP3.LUT R5, R5, R4, RZ, 0x3c, !PT ;  /* 0x000000040505b212 */ /* 0x001fc800078e3cff */
[----:B------:R-:W-:-:S04]  /*130d0*/  @!P3 LOP3.LUT R4, R5, R4, RZ, 0x3c, !PT ;  /* 0x000000040504b212 */ /* 0x000fc800078e3cff */
[----:B------:R-:W-:-:S05]  /*130e0*/  @!P3 LOP3.LUT R5, R5, R4, RZ, 0x3c, !PT ;  /* 0x000000040505b212 */ /* 0x000fca00078e3cff */
[----:B------:R0:W4:Y:S02]  /*130f0*/  @!P3 LDG.E.U16 R22, desc[UR8][R4.64] ;  /* 0x000000080416b981 */ /* 0x000124000c1e1500 */
[----:B0-----:R-:W0:Y:S01]  /*13100*/  S2R R5, SR_TID.X ;  /* 0x0000000000057919 */ /* 0x001e220000002100 */
[----:B-1----:R-:W-:-:S04]  /*13110*/  SHF.R.U32.HI R6, RZ, 0x4, R6 ;  /* 0x00000004ff067819 */ /* 0x002fc80000011606 */
[----:B------:R-:W-:Y:S02]  /*13120*/  SGXT.U32 R6, R6, 0x3 ;  /* 0x000000030606781a */ /* 0x000fe40000000000 */
[----:B---3--:R-:W-:Y:S02]  /*13130*/  LEA.HI R11, R11, 0x78, RZ, 0x1c ;  /* 0x000000780b0b7811 */ /* 0x008fe400078fe0ff */
[----:B------:R-:W-:Y:S02]  /*13140*/  LOP3.LUT R6, R6, 0x70, RZ, 0xfc, !PT ;  /* 0x0000007006067812 */ /* 0x000fe400078efcff */
[----:B------:R-:W-:Y:S02]  /*13150*/  ISETP.GE.AND P2, PT, R11, UR6, PT ;  /* 0x000000060b007c0c */ /* 0x000fe4000bf46270 */
[----:B------:R-:W-:Y:S02]  /*13160*/  ISETP.GE.AND P1, PT, R6, UR6, PT ;  /* 0x0000000606007c0c */ /* 0x000fe4000bf26270 */
[----:B------:R-:W3:Y:S04]  /*13170*/  LDL R6, [R1+0xac4] ;  /* 0x000ac40001067983 */ /* 0x000ee80000100800 */
[----:B--2---:R1:W-:Y:S04]  /*13180*/  STL [R1+0x1c], R28 ;  /* 0x00001c1c01007387 */ /* 0x0043e80000100800 */
[----:B------:R-:W2:Y:S04]  /*13190*/  LDL R11, [R1+0xb38] ;  /* 0x000b3800010b7983 */ /* 0x000ea80000100800 */
[----:B-1----:R-:W2:Y:S01]  /*131a0*/  LDL R28, [R1+0xb18] ;  /* 0x000b1800011c7983 */ /* 0x002ea20000100800 */
[----:B0-----:R-:W-:-:S04]  /*131b0*/  SHF.R.U32.HI R5, RZ, 0x4, R5 ;  /* 0x00000004ff057819 */ /* 0x001fc80000011605 */
[----:B------:R-:W-:-:S04]  /*131c0*/  SGXT.U32 R5, R5, 0x3 ;  /* 0x000000030505781a */ /* 0x000fc80000000000 */
[----:B------:R-:W-:Y:S01]  /*131d0*/  LOP3.LUT R4, R5, 0x80, RZ, 0xfc, !PT ;  /* 0x0000008005047812 */ /* 0x000fe200078efcff */
[----:B----4-:R0:W-:Y:S04]  /*131e0*/  STL [R1+0x18], R22 ;  /* 0x0000181601007387 */ /* 0x0101e80000100800 */
[----:B0-----:R-:W4:Y:S04]  /*131f0*/  LDL.LU R22, [R1+0x1480] ;  /* 0x0014800001167983 */ /* 0x001f280000300800 */
[----:B------:R-:W3:Y:S01]  /*13200*/  LDL R5, [R1+0xa88] ;  /* 0x000a880001057983 */ /* 0x000ee20000100800 */
[----:B------:R-:W-:-:S02]  /*13210*/  PRMT R19, RZ, 0x7610, R19 ;  /* 0x00007610ff137816 */ /* 0x000fc40000000013 */
[----:B------:R-:W-:Y:S01]  /*13220*/  ISETP.GE.AND P3, PT, R4, UR6, PT ;  /* 0x0000000604007c0c */ /* 0x000fe2000bf66270 */
[----:B------:R-:W-:Y:S01]  /*13230*/  @!P0 IMAD.MOV.U32 R4, RZ, RZ, R7 ;  /* 0x000000ffff048224 */ /* 0x000fe200078e0007 */
[----:B------:R-:W-:-:S04]  /*13240*/  PRMT R9, RZ, 0x7610, R9 ;  /* 0x00007610ff097816 */ /* 0x000fc80000000009 */
[----:B---3--:R0:W3:Y:S02]  /*13250*/  @!P0 LDG.E.U16 R19, desc[UR8][R4.64] ;  /* 0x0000000804138981 */ /* 0x0080e4000c1e1500 */
[----:B0-----:R-:W0:Y:S01]  /*13260*/  S2R R5, SR_TID.X ;  /* 0x0000000000057919 */ /* 0x001e220000002100 */
[----:B------:R-:W-:Y:S01]  /*13270*/  @!P1 IMAD.MOV.U32 R4, RZ, RZ, R6 ;  /* 0x000000ffff049224 */ /* 0x000fe200078e0006 */
[----:B0-----:R-:W-:-:S04]  /*13280*/  SHF.R.U32.HI R5, RZ, 0x4, R5 ;  /* 0x00000004ff057819 */ /* 0x001fc80000011605 */
[----:B------:R-:W-:-:S04]  /*13290*/  SGXT.U32 R5, R5, 0x3 ;  /* 0x000000030505781a */ /* 0x000fc80000000000 */
[----:B------:R-:W-:-:S04]  /*132a0*/  LOP3.LUT R5, R5, 0x88, RZ, 0xfc, !PT ;  /* 0x0000008805057812 */ /* 0x000fc800078efcff */
[----:B------:R-:W-:Y:S01]  /*132b0*/  ISETP.GE.AND P0, PT, R5, UR6, PT ;  /* 0x0000000605007c0c */ /* 0x000fe2000bf06270 */
[----:B------:R-:W-:-:S05]  /*132c0*/  @!P1 IMAD.MOV.U32 R5, RZ, RZ, R10 ;  /* 0x000000ffff059224 */ /* 0x000fca00078e000a */
[----:B------:R2:W4:Y:S01]  /*132d0*/  @!P1 LDG.E.U16 R9, desc[UR8][R4.64] ;  /* 0x0000000804099981 */ /* 0x000522000c1e1500 */
[----:B------:R-:W-:Y:S01]  /*132e0*/  PRMT R8, RZ, 0x7610, R8 ;  /* 0x00007610ff087816 */ /* 0x000fe20000000008 */
[----:B--2---:R-:W-:Y:S02]  /*132f0*/  @!P2 IMAD.MOV.U32 R4, RZ, RZ, R11 ;  /* 0x000000ffff04a224 */ /* 0x004fe400078e000b */
[----:B------:R-:W-:-:S05]  /*13300*/  @!P2 IMAD.MOV.U32 R5, RZ, RZ, R28 ;  /* 0x000000ffff05a224 */ /* 0x000fca00078e001c */
[----:B------:R0:W2:Y:S04]  /*13310*/  @!P2 LDG.E.U16 R8, desc[UR8][R4.64] ;  /* 0x000000080408a981 */ /* 0x0000a8000c1e1500 */
[----:B---3--:R1:W-:Y:S04]  /*13320*/  STL [R1+0x14], R19 ;  /* 0x0000141301007387 */ /* 0x0083e80000100800 */
[----:B-1----:R-:W3:Y:S04]  /*13330*/  LDL.LU R19, [R1+0x147c] ;  /* 0x00147c0001137983 */ /* 0x002ee80000300800 */
[----:B------:R-:W3:Y:S04]  /*13340*/  LDL R6, [R1+0xad4] ;  /* 0x000ad40001067983 */ /* 0x000ee80000100800 */
[----:B------:R-:W3:Y:S04]  /*13350*/  LDL R10, [R1+0xaa8] ;  /* 0x000aa800010a7983 */ /* 0x000ee80000100800 */
[----:B----4-:R1:W-:Y:S04]  /*13360*/  STL [R1+0x10], R9 ;  /* 0x0000100901007387 */ /* 0x0103e80000100800 */
[----:B------:R-:W0:Y:S04]  /*13370*/  LDL R4, [R1+0xa98] ;  /* 0x000a980001047983 */ /* 0x000e280000100800 */
[----:B------:R-:W0:Y:S01]  /*13380*/  LDL R5, [R1+0xacc] ;  /* 0x000acc0001057983 */ /* 0x000e220000100800 */
[----:B------:R-:W-:Y:S01]  /*13390*/  PRMT R12, RZ, 0x7610, R12 ;  /* 0x00007610ff0c7816 */ /* 0x000fe2000000000c */
[----:B------:R-:W4:Y:S01]  /*133a0*/  S2R R7, SR_TID.X ;  /* 0x0000000000077919 */ /* 0x000f220000002100 */
[----:B------:R-:W2:Y:S01]  /*133b0*/  S2R R11, SR_TID.X ;  /* 0x00000000000b7919 */ /* 0x000ea20000002100 */
[----:B-1----:R-:W3:Y:S01]  /*133c0*/  LDL R9, [R1+0xadc] ;  /* 0x000adc0001097983 */ /* 0x002ee20000100800 */
[----:B----4-:R-:W-:-:S04]  /*133d0*/  SHF.R.U32.HI R7, RZ, 0x4, R7 ;  /* 0x00000004ff077819 */ /* 0x010fc80000011607 */
[----:B------:R-:W-:Y:S02]  /*133e0*/  SGXT.U32 R7, R7, 0x3 ;  /* 0x000000030707781a */ /* 0x000fe40000000000 */
[----:B0-----:R-:W-:-:S04]  /*133f0*/  @!P3 LOP3.LUT R5, R5, R4, RZ, 0x3c, !PT ;  /* 0x000000040505b212 */ /* 0x001fc800078e3cff */
[----:B------:R-:W-:-:S04]  /*13400*/  @!P3 LOP3.LUT R4, R5, R4, RZ, 0x3c, !PT ;  /* 0x000000040504b212 */ /* 0x000fc800078e3cff */
[----:B------:R-:W-:-:S05]  /*13410*/  @!P3 LOP3.LUT R5, R5, R4, RZ, 0x3c, !PT ;  /* 0x000000040505b212 */ /* 0x000fca00078e3cff */
[----:B------:R2:W4:Y:S01]  /*13420*/  @!P3 LDG.E.U16 R12, desc[UR8][R4.64] ;  /* 0x00000008040cb981 */ /* 0x000522000c1e1500 */
[----:B------:R-:W-:-:S04]  /*13430*/  LOP3.LUT R7, R7, 0x90, RZ, 0xfc, !PT ;  /* 0x0000009007077812 */ /* 0x000fc800078efcff */
[----:B------:R-:W-:Y:S02]  /*13440*/  ISETP.GE.AND P1, PT, R7, UR6, PT ;  /* 0x0000000607007c0c */ /* 0x000fe4000bf26270 */
[----:B------:R-:W0:Y:S01]  /*13450*/  S2R R7, SR_TID.X ;  /* 0x0000000000077919 */ /* 0x000e220000002100 */
[----:B--2---:R-:W-:Y:S01]  /*13460*/  SHF.R.U32.HI R5, RZ, 0x4, R11 ;  /* 0x00000004ff057819 */ /* 0x004fe2000001160b */
[----:B------:R1:W-:Y:S03]  /*13470*/  STL [R1+0xc], R8 ;  /* 0x00000c0801007387 */ /* 0x0003e60000100800 */
[----:B------:R-:W-:-:S04]  /*13480*/  SGXT.U32 R5, R5, 0x3 ;  /* 0x000000030505781a */ /* 0x000fc80000000000 */
[----:B------:R-:W-:Y:S01]  /*13490*/  LOP3.LUT R4, R5, 0xa0, RZ, 0xfc, !PT ;  /* 0x000000a005047812 */ /* 0x000fe200078efcff */
[----:B-1----:R-:W2:Y:S01]  /*134a0*/  LDL R8, [R1+0xab0] ;  /* 0x000ab00001087983 */ /* 0x002ea20000100800 */
[----:B0-----:R-:W-:-:S04]  /*134b0*/  SHF.R.U32.HI R7, RZ, 0x4, R7 ;  /* 0x00000004ff077819 */ /* 0x001fc80000011607 */
[----:B------:R-:W-:-:S04]  /*134c0*/  SGXT.U32 R7, R7, 0x3 ;  /* 0x000000030707781a */ /* 0x000fc80000000000 */
[----:B------:R-:W-:Y:S02]  /*134d0*/  LOP3.LUT R28, R7, 0x98, RZ, 0xfc, !PT ;  /* 0x00000098071c7812 */ /* 0x000fe400078efcff */
[----:B------:R-:W2:Y:S02]  /*134e0*/  LDL R7, [R1+0xae4] ;  /* 0x000ae40001077983 */ /* 0x000ea40000100800 */
[----:B------:R-:W-:Y:S02]  /*134f0*/  ISETP.GE.AND P2, PT, R28, UR6, PT ;  /* 0x000000061c007c0c */ /* 0x000fe4000bf46270 */
[----:B------:R-:W2:Y:S04]  /*13500*/  LDL.LU R28, [R1+0x1478] ;  /* 0x00147800011c7983 */ /* 0x000ea80000300800 */
[----:B----4-:R0:W-:Y:S04]  /*13510*/  STL [R1+0x8], R12 ;  /* 0x0000080c01007387 */ /* 0x0101e80000100800 */
[----:B0-----:R-:W4:Y:S04]  /*13520*/  LDL.LU R12, [R1+0x1474] ;  /* 0x00147400010c7983 */ /* 0x001f280000300800 */
[----:B------:R-:W2:Y:S01]  /*13530*/  LDL R5, [R1+0xaa0] ;  /* 0x000aa00001057983 */ /* 0x000ea20000100800 */
[----:B------:R-:W-:-:S02]  /*13540*/  PRMT R29, RZ, 0x7610, R29 ;  /* 0x00007610ff1d7816 */ /* 0x000fc4000000001d */
[----:B------:R-:W-:Y:S02]  /*13550*/  ISETP.GE.AND P3, PT, R4, UR6, PT ;  /* 0x0000000604007c0c */ /* 0x000fe4000bf66270 */
[----:B---3--:R-:W-:Y:S02]  /*13560*/  @!P0 MOV R4, R6 ;  /* 0x0000000600048202 */ /* 0x008fe40000000f00 */
[----:B------:R-:W-:-:S03]  /*13570*/  PRMT R0, RZ, 0x7610, R0 ;  /* 0x00007610ff007816 */ /* 0x000fc60000000000 */
[----:B--2---:R0:W2:Y:S02]  /*13580*/  @!P0 LDG.E.U16 R29, desc[UR8][R4.64] ;  /* 0x00000008041d8981 */ /* 0x0040a4000c1e1500 */
[----:B0-----:R-:W-:Y:S02]  /*13590*/  @!P1 IMAD.MOV.U32 R4, RZ, RZ, R9 ;  /* 0x000000ffff049224 */ /* 0x001fe400078e0009 */
[----:B------:R-:W-:Y:S01]  /*135a0*/  @!P1 IMAD.MOV.U32 R5, RZ, RZ, R10 ;  /* 0x000000ffff059224 */ /* 0x000fe200078e000a */
[----:B------:R-:W-:Y:S01]  /*135b0*/  PRMT R21, RZ, 0x7610, R21 ;  /* 0x00007610ff157816 */ /* 0x000fe20000000015 */
[----:B------:R-:W3:Y:S04]  /*135c0*/  LDL R10, [R1+0xab8] ;  /* 0x000ab800010a7983 */ /* 0x000ee80000100800 */
[----:B------:R0:W4:Y:S02]  /*135d0*/  @!P1 LDG.E.U16 R0, desc[UR8][R4.64] ;  /* 0x0000000804009981 */ /* 0x000124000c1e1500 */
[----:B0-----:R-:W-:-:S02]  /*135e0*/  @!P2 IMAD.MOV.U32 R4, RZ, RZ, R7 ;  /* 0x000000ffff04a224 */ /* 0x001fc400078e0007 */
[----:B------:R-:W-:-:S05]  /*135f0*/  @!P2 IMAD.MOV.U32 R5, RZ, RZ, R8 ;  /* 0x000000ffff05a224 */ /* 0x000fca00078e0008 */
[----:B------:R3:W3:Y:S01]  /*13600*/  @!P2 LDG.E.U16 R21, desc[UR8][R4.64] ;  /* 0x000000080415a981 */ /* 0x0006e2000c1e1500 */
[----:B------:R-:W0:Y:S01]  /*13610*/  S2R R6, SR_TID.X ;  /* 0x0000000000067919 */ /* 0x000e220000002100 */
[----:B------:R-:W1:Y:S02]  /*13620*/  S2R R7, SR_TID.X ;  /* 0x0000000000077919 */ /* 0x000e640000002100 */
[----:B----4-:R4:W-:Y:S04]  /*13630*/  STL [R1], R0 ;  /* 0x0000000001007387 */ /* 0x0109e80000100800 */
[----:B----4-:R-:W4:Y:S01]  /*13640*/  LDL R0, [R1+0xaec] ;  /* 0x000aec0001007983 */ /* 0x010f220000100800 */
[----:B------:R-:W-:Y:S02]  /*13650*/  SHF.R.U32.HI R11, RZ, 0x4, R11 ;  /* 0x00000004ff0b7819 */ /* 0x000fe4000001160b */
[----:B0-----:R-:W-:-:S02]  /*13660*/  SHF.R.U32.HI R6, RZ, 0x4, R6 ;  /* 0x00000004ff067819 */ /* 0x001fc40000011606 */
[----:B------:R-:W-:Y:S02]  /*13670*/  SGXT.U32 R11, R11, 0x3 ;  /* 0x000000030b0b781a */ /* 0x000fe40000000000 */
[----:B------:R-:W-:Y:S02]  /*13680*/  SGXT.U32 R6, R6, 0x3 ;  /* 0x000000030606781a */ /* 0x000fe40000000000 */
[----:B------:R-:W-:Y:S01]  /*13690*/  LOP3.LUT R11, R11, 0xa8, RZ, 0xfc, !PT ;  /* 0x000000a80b0b7812 */ /* 0x000fe200078efcff */
[----:B--2---:R0:W-:Y:S01]  /*136a0*/  STL [R1+0x4], R29 ;  /* 0x0000041d01007387 */ /* 0x0041e20000100800 */
[----:B------:R-:W-:Y:S02]  /*136b0*/  LOP3.LUT R9, R6, 0xb0, RZ, 0xfc, !PT ;  /* 0x000000b006097812 */ /* 0x000fe400078efcff */
[----:B------:R-:W-:Y:S01]  /*136c0*/  ISETP.GE.AND P4, PT, R11, UR6, PT ;  /* 0x000000060b007c0c */ /* 0x000fe2000bf86270 */
[----:B---3--:R-:W-:Y:S01]  /*136d0*/  @!P3 IMAD.MOV.U32 R5, RZ, RZ, R10 ;  /* 0x000000ffff05b224 */ /* 0x008fe200078e000a */
[----:B------:R-:W-:Y:S01]  /*136e0*/  PRMT R27, RZ, 0x7610, R27 ;  /* 0x00007610ff1b7816 */ /* 0x000fe2000000001b */
[----:B------:R-:W2:Y:S01]  /*136f0*/  LDL R11, [R1+0xafc] ;  /* 0x000afc00010b7983 */ /* 0x000ea20000100800 */
[----:B-1----:R-:W-:-:S03]  /*13700*/  LEA.HI R8, R7, 0xb8, RZ, 0x1c ;  /* 0x000000b807087811 */ /* 0x002fc600078fe0ff */
[----:B0-----:R-:W3:Y:S01]  /*13710*/  LDL R29, [R1+0xac0] ;  /* 0x000ac000011d7983 */ /* 0x001ee20000100800 */
[----:B------:R-:W-:-:S03]  /*13720*/  ISETP.GE.AND P0, PT, R9, UR6, PT ;  /* 0x0000000609007c0c */ /* 0x000fc6000bf06270 */
[----:B------:R-:W-:Y:S01]  /*13730*/  STL [R1+0x1338], R21 ;  /* 0x0013381501007387 */ /* 0x000fe20000100800 */
[----:B------:R-:W-:-:S03]  /*13740*/  ISETP.GE.AND P1, PT, R8, UR6, PT ;  /* 0x0000000608007c0c */ /* 0x000fc6000bf26270 */
[----:B------:R-:W-:Y:S04]  /*13750*/  STL [R1+0x133c], R21 ;  /* 0x00133c1501007387 */ /* 0x000fe80000100800 */
[----:B------:R-:W-:Y:S04]  /*13760*/  STL [R1+0x1378], R21 ;  /* 0x0013781501007387 */ /* 0x000fe80000100800 */
[----:B------:R-:W-:Y:S04]  /*13770*/  STL [R1+0x137c], R21 ;  /* 0x00137c1501007387 */ /* 0x000fe80000100800 */
[----:B------:R-:W3:Y:S04]  /*13780*/  LDL R9, [R1+0xac8] ;  /* 0x000ac80001097983 */ /* 0x000ee80000100800 */
[----:B------:R-:W3:Y:S01]  /*13790*/  LDL R8, [R1+0xaf8] ;  /* 0x000af80001087983 */ /* 0x000ee20000100800 */
[----:B----4-:R-:W-:-:S05]  /*137a0*/  @!P3 IMAD.MOV.U32 R4, RZ, RZ, R0 ;  /* 0x000000ffff04b224 */ /* 0x010fca00078e0000 */
[----:B------:R2:W4:Y:S01]  /*137b0*/  @!P3 LDG.E.U16 R27, desc[UR8][R4.64] ;  /* 0x00000008041bb981 */ /* 0x000522000c1e1500 */
[----:B------:R-:W-:Y:S02]  /*137c0*/  SHF.R.U32.HI R7, RZ, 0x4, R7 ;  /* 0x00000004ff077819 */ /* 0x000fe40000011607 */
[----:B------:R-:W-:Y:S02]  /*137d0*/  PRMT R26, RZ, 0x7610, R26 ;  /* 0x00007610ff1a7816 */ /* 0x000fe4000000001a */
[----:B------:R-:W-:-:S04]  /*137e0*/  SGXT.U32 R7, R7, 0x3 ;  /* 0x000000030707781a */ /* 0x000fc80000000000 */
[----:B------:R-:W-:Y:S01]  /*137f0*/  LOP3.LUT R0, R7, 0xc0, RZ, 0xfc, !PT ;  /* 0x000000c007007812 */ /* 0x000fe200078efcff */
[----:B--2---:R-:W-:Y:S02]  /*13800*/  @!P4 IMAD.MOV.U32 R4, RZ, RZ, R11 ;  /* 0x000000ffff04c224 */ /* 0x004fe400078e000b */
[----:B---3--:R-:W-:Y:S01]  /*13810*/  @!P4 IMAD.MOV.U32 R5, RZ, RZ, R29 ;  /* 0x000000ffff05c224 */ /* 0x008fe200078e001d */
[----:B------:R-:W-:Y:S02]  /*13820*/  PRMT R20, RZ, 0x7610, R20 ;  /* 0x00007610ff147816 */ /* 0x000fe40000000014 */
[----:B------:R-:W-:Y:S02]  /*13830*/  ISETP.GE.AND P2, PT, R0, UR6, PT ;  /* 0x0000000600007c0c */ /* 0x000fe4000bf46270 */
[----:B------:R0:W2:Y:S02]  /*13840*/  @!P4 LDG.E.U16 R26, desc[UR8][R4.64] ;  /* 0x00000008041ac981 */ /* 0x0000a4000c1e1500 */
[----:B0-----:R-:W-:-:S02]  /*13850*/  @!P0 IMAD.MOV.U32 R5, RZ, RZ, R9 ;  /* 0x000000ffff058224 */ /* 0x001fc400078e0009 */
[----:B------:R-:W-:-:S05]  /*13860*/  @!P0 IMAD.MOV.U32 R4, RZ, RZ, R8 ;  /* 0x000000ffff048224 */ /* 0x000fca00078e0008 */
[----:B------:R-:W3:Y:S04]  /*13870*/  @!P0 LDG.E.U16 R20, desc[UR8][R4.64] ;  /* 0x0000000804148981 */ /* 0x000ee8000c1e1500 */
[----:B----4-:R-:W-:Y:S04]  /*13880*/  STL [R1+0x1340], R27 ;  /* 0x0013401b01007387 */ /* 0x010fe80000100800 */
[----:B------:R-:W-:Y:S04]  /*13890*/  STL [R1+0x1344], R27 ;  /* 0x0013441b01007387 */ /* 0x000fe80000100800 */
[----:B------:R-:W4:Y:S04]  /*138a0*/  LDL R7, [R1+0xb14] ;  /* 0x000b140001077983 */ /* 0x000f280000100800 */
[----:B------:R-:W4:Y:S01]  /*138b0*/  LDL R0, [R1+0xb34] ;  /* 0x000b340001007983 */ /* 0x000f220000100800 */
[----:B------:R-:W-:-:S03]  /*138c0*/  PRMT R25, RZ, 0x7610, R25 ;  /* 0x00007610ff197816 */ /* 0x000fc60000000019 */
[----:B--2---:R-:W-:Y:S04]  /*138d0*/  STL [R1+0x1334], R26 ;  /* 0x0013341a01007387 */ /* 0x004fe80000100800 */
[----:B------:R-:W-:Y:S04]  /*138e0*/  STL [R1+0x1348], R26 ;  /* 0x0013481a01007387 */ /* 0x000fe80000100800 */
[----:B------:R-:W-:Y:S04]  /*138f0*/  STL [R1+0x134c], R26 ;  /* 0x00134c1a01007387 */ /* 0x000fe80000100800 */
[----:B------:R-:W2:Y:S04]  /*13900*/  LDL R29, [R1+0xb04] ;  /* 0x000b0400011d7983 */ /* 0x000ea80000100800 */
[----:B---3--:R-:W-:Y:S04]  /*13910*/  STL [R1+0x1330], R20 ;  /* 0x0013301401007387 */ /* 0x008fe80000100800 */
[----:B------:R-:W-:Y:S04]  /*13920*/  STL [R1+0x1350], R20 ;  /* 0x0013501401007387 */ /* 0x000fe80000100800 */
[----:B------:R-:W-:Y:S01]  /*13930*/  STL [R1+0x1354], R20 ;  /* 0x0013541401007387 */ /* 0x000fe20000100800 */
[----:B------:R-:W0:Y:S03]  /*13940*/  S2R R10, SR_TID.X ;  /* 0x00000000000a7919 */ /* 0x000e260000002100 */
[----:B------:R-:W3:Y:S01]  /*13950*/  LDL R9, [R1+0xb10] ;  /* 0x000b100001097983 */ /* 0x000ee20000100800 */
[----:B------:R-:W-:-:S03]  /*13960*/  PRMT R24, RZ, 0x7610, R24 ;  /* 0x00007610ff187816 */ /* 0x000fc60000000018 */
[----:B------:R-:W3:Y:S01]  /*13970*/  LDL R8, [R1+0xae0] ;  /* 0x000ae00001087983 */ /* 0x000ee20000100800 */
[----:B----4-:R-:W-:Y:S02]  /*13980*/  @!P1 IMAD.MOV.U32 R5, RZ, RZ, R7 ;  /* 0x000000ffff059224 */ /* 0x010fe400078e0007 */
[----:B------:R-:W-:Y:S01]  /*13990*/  @!P1 IMAD.MOV.U32 R4, RZ, RZ, R0 ;  /* 0x000000ffff049224 */ /* 0x000fe200078e0000 */
[----:B0-----:R-:W-:Y:S01]  /*139a0*/  SHF.R.U32.HI R10, RZ, 0x4, R10 ;  /* 0x00000004ff0a7819 */ /* 0x001fe2000001160a */
[----:B------:R-:W4:Y:S04]  /*139b0*/  LDL R7, [R1+0xb0c] ;  /* 0x000b0c0001077983 */ /* 0x000f280000100800 */
[----:B------:R2:W4:Y:S04]  /*139c0*/  @!P1 LDG.E.U16 R25, desc[UR8][R4.64] ;  /* 0x0000000804199981 */ /* 0x000528000c1e1500 */
[----:B------:R-:W3:Y:S01]  /*139d0*/  LDL R5, [R1+0xad0] ;  /* 0x000ad00001057983 */ /* 0x000ee20000100800 */
[----:B------:R-:W-:-:S04]  /*139e0*/  SGXT.U32 R10, R10, 0x3 ;  /* 0x000000030a0a781a */ /* 0x000fc80000000000 */
[C---:B------:R-:W-:Y:S02]  /*139f0*/  LOP3.LUT R11, R10.reuse, 0xc8, RZ, 0xfc, !PT ;  /* 0x000000c80a0b7812 */ /* 0x040fe400078efcff */
[----:B------:R-:W-:-:S04]  /*13a00*/  LOP3.LUT R10, R10, 0xd0, RZ, 0xfc, !PT ;  /* 0x000000d00a0a7812 */ /* 0x000fc800078efcff */
[----:B------:R-:W-:Y:S02]  /*13a10*/  ISETP.GE.AND P4, PT, R10, UR6, PT ;  /* 0x000000060a007c0c */ /* 0x000fe4000bf86270 */
[----:B------:R-:W4:Y:S01]  /*13a20*/  LDL R10, [R1+0xad8] ;  /* 0x000ad800010a7983 */ /* 0x000f220000100800 */
[----:B--2---:R-:W-:Y:S01]  /*13a30*/  @!P2 IMAD.MOV.U32 R4, RZ, RZ, R29 ;  /* 0x000000ffff04a224 */ /* 0x004fe200078e001d */
[----:B------:R-:W-:Y:S02]  /*13a40*/  ISETP.GE.AND P3, PT, R11, UR6, PT ;  /* 0x000000060b007c0c */ /* 0x000fe4000bf66270 */
[----:B------:R-:W0:Y:S02]  /*13a50*/  S2R R11, SR_TID.X ;  /* 0x00000000000b7919 */ /* 0x000e240000002100 */
[----:B0-----:R-:W-:Y:S01]  /*13a60*/  SHF.R.U32.HI R11, RZ, 0x4, R11 ;  /* 0x00000004ff0b7819 */ /* 0x001fe2000001160b */
[----:B---3--:R0:W2:Y:S03]  /*13a70*/  @!P2 LDG.E.U16 R24, desc[UR8][R4.64] ;  /* 0x000000080418a981 */ /* 0x0080a6000c1e1500 */
[----:B------:R-:W-:-:S04]  /*13a80*/  SGXT.U32 R11, R11, 0x3 ;  /* 0x000000030b0b781a */ /* 0x000fc80000000000 */
[----:B------:R-:W-:Y:S02]  /*13a90*/  LOP3.LUT R0, R11, 0xd8, RZ, 0xfc, !PT ;  /* 0x000000d80b007812 */ /* 0x000fe400078efcff */
[----:B------:R-:W1:Y:S01]  /*13aa0*/  S2R R11, SR_TID.X ;  /* 0x00000000000b7919 */ /* 0x000e620000002100 */
[----:B------:R-:W-:Y:S01]  /*13ab0*/  PRMT R23, RZ, 0x7610, R23 ;  /* 0x00007610ff177816 */ /* 0x000fe20000000017 */
[----:B0-----:R-:W-:Y:S02]  /*13ac0*/  @!P3 IMAD.MOV.U32 R4, RZ, RZ, R9 ;  /* 0x000000ffff04b224 */ /* 0x001fe400078e0009 */
[----:B----4-:R-:W-:Y:S01]  /*13ad0*/  @!P3 IMAD.MOV.U32 R5, RZ, RZ, R10 ;  /* 0x000000ffff05b224 */ /* 0x010fe200078e000a */
[----:B------:R-:W-:Y:S01]  /*13ae0*/  PRMT R22, RZ, 0x7610, R22 ;  /* 0x00007610ff167816 */ /* 0x000fe20000000016 */
[----:B------:R-:W-:Y:S04]  /*13af0*/  STL [R1+0x132c], R25 ;  /* 0x00132c1901007387 */ /* 0x000fe80000100800 */
[----:B------:R0:W3:Y:S01]  /*13b00*/  @!P3 LDG.E.U16 R23, desc[UR8][R4.64] ;  /* 0x000000080417b981 */ /* 0x0000e2000c1e1500 */
[----:B------:R-:W-:-:S03]  /*13b10*/  ISETP.GE.AND P0, PT, R0, UR6, PT ;  /* 0x0000000600007c0c */ /* 0x000fc6000bf06270 */
[----:B------:R-:W-:Y:S01]  /*13b20*/  STL [R1+0x1358], R25 ;  /* 0x0013581901007387 */ /* 0x000fe20000100800 */
[----:B0-----:R-:W-:Y:S01]  /*13b30*/  @!P4 MOV R4, R7 ;  /* 0x000000070004c202 */ /* 0x001fe20000000f00 */
[----:B------:R-:W-:Y:S01]  /*13b40*/  @!P4 IMAD.MOV.U32 R5, RZ, RZ, R8 ;  /* 0x000000ffff05c224 */ /* 0x000fe200078e0008 */
[----:B-1----:R-:W-:Y:S01]  /*13b50*/  SHF.R.U32.HI R11, RZ, 0x4, R11 ;  /* 0x00000004ff0b7819 */ /* 0x002fe2000001160b */
[----:B------:R-:W-:Y:S03]  /*13b60*/  STL [R1+0x135c], R25 ;  /* 0x00135c1901007387 */ /* 0x000fe60000100800 */
[----:B------:R-:W-:Y:S01]  /*13b70*/  SGXT.U32 R11, R11, 0x3 ;  /* 0x000000030b0b781a */ /* 0x000fe20000000000 */
[----:B------:R-:W4:Y:S03]  /*13b80*/  LDL.LU R0, [R1+0xaf4] ;  /* 0x000af40001007983 */ /* 0x000f260000300800 */
[----:B------:R-:W-:Y:S01]  /*13b90*/  LOP3.LUT R11, R11, 0xe0, RZ, 0xfc, !PT ;  /* 0x000000e00b0b7812 */ /* 0x000fe200078efcff */
[----:B------:R-:W4:Y:S03]  /*13ba0*/  @!P4 LDG.E.U16 R22, desc[UR8][R4.64] ;  /* 0x000000080416c981 */ /* 0x000f26000c1e1500 */
[----:B------:R-:W-:Y:S01]  /*13bb0*/  ISETP.GE.AND P1, PT, R11, UR6, PT ;  /* 0x000000060b007c0c */ /* 0x000fe2000bf26270 */
[----:B--2---:R-:W-:Y:S04]  /*13bc0*/  STL [R1+0x1328], R24 ;  /* 0x0013281801007387 */ /* 0x004fe80000100800 */
[----:B------:R-:W-:Y:S04]  /*13bd0*/  STL [R1+0x1360], R24 ;  /* 0x0013601801007387 */ /* 0x000fe80000100800 */
[----:B------:R-:W-:Y:S04]  /*13be0*/  STL [R1+0x1364], R24 ;  /* 0x0013641801007387 */ /* 0x000fe80000100800 */
[----:B------:R-:W2:Y:S04]  /*13bf0*/  LDL R29, [R1+0xae8] ;  /* 0x000ae800011d7983 */ /* 0x000ea80000100800 */
[----:B------:R-:W2:Y:S01]  /*13c00*/  LDL R11, [R1+0xb08] ;  /* 0x000b0800010b7983 */ /* 0x000ea20000100800 */
[----:B------:R-:W0:Y:S03]  /*13c10*/  S2R R7, SR_TID.X ;  /* 0x0000000000077919 */ /* 0x000e260000002100 */
[----:B---3--:R-:W-:Y:S04]  /*13c20*/  STL [R1+0x1324], R23 ;  /* 0x0013241701007387 */ /* 0x008fe80000100800 */
[----:B------:R-:W-:Y:S04]  /*13c30*/  STL [R1+0x1368], R23 ;  /* 0x0013681701007387 */ /* 0x000fe80000100800 */
[----:B------:R-:W-:Y:S04]  /*13c40*/  STL [R1+0x136c], R23 ;  /* 0x00136c1701007387 */ /* 0x000fe80000100800 */
[----:B------:R-:W3:Y:S01]  /*13c50*/  LDL R10, [R1+0xb24] ;  /* 0x000b2400010a7983 */ /* 0x000ee20000100800 */
[----:B------:R-:W-:-:S02]  /*13c60*/  PRMT R19, RZ, 0x7610, R19 ;  /* 0x00007610ff137816 */ /* 0x000fc40000000013 */
[--C-:B0-----:R-:W-:Y:S02]  /*13c70*/  SHF.R.U32.HI R8, RZ, 0x4, R7.reuse ;  /* 0x00000004ff087819 */ /* 0x101fe40000011607 */
[----:B------:R-:W-:-:S04]  /*13c80*/  SHF.R.U32.HI R7, RZ, 0x4, R7 ;  /* 0x00000004ff077819 */ /* 0x000fc80000011607 */
[----:B------:R-:W-:Y:S01]  /*13c90*/  SGXT.U32 R7, R7, 0x3 ;  /* 0x000000030707781a */ /* 0x000fe20000000000 */
[----:B----4-:R-:W-:Y:S03]  /*13ca0*/  STL [R1+0x1320], R22 ;  /* 0x0013201601007387 */ /* 0x010fe60000100800 */
[----:B------:R-:W-:Y:S01]  /*13cb0*/  LOP3.LUT R5, R7, 0xf0, RZ, 0xfc, !PT ;  /* 0x000000f007057812 */ /* 0x000fe200078efcff */
[----:B------:R-:W-:Y:S03]  /*13cc0*/  STL [R1+0x1370], R22 ;  /* 0x0013701601007387 */ /* 0x000fe60000100800 */
[----:B------:R-:W-:Y:S01]  /*13cd0*/  ISETP.GE.AND P3, PT, R5, UR6, PT ;  /* 0x0000000605007c0c */ /* 0x000fe2000bf66270 */
[----:B------:R-:W-:Y:S04]  /*13ce0*/  STL [R1+0x1374], R22 ;  /* 0x0013741601007387 */ /* 0x000fe80000100800 */
[----:B------:R-:W4:Y:S04]  /*13cf0*/  LDL R7, [R1+0xb30] ;  /* 0x000b300001077983 */ /* 0x000f280000100800 */
[----:B------:R-:W4:Y:S01]  /*13d00*/  LDL R9, [R1+0xaf0] ;  /* 0x000af00001097983 */ /* 0x000f220000100800 */
[----:B--2---:R-:W-:-:S02]  /*13d10*/  @!P0 IMAD.MOV.U32 R5, RZ, RZ, R29 ;  /* 0x000000ffff058224 */ /* 0x004fc400078e001d */
[----:B------:R-:W-:-:S05]  /*13d20*/  @!P0 IMAD.MOV.U32 R4, RZ, RZ, R11 ;  /* 0x000000ffff048224 */ /* 0x000fca00078e000b */
[----:B------:R0:W2:Y:S01]  /*13d30*/  @!P0 LDG.E.U16 R19, desc[UR8][R4.64] ;  /* 0x0000000804138981 */ /* 0x0000a2000c1e1500 */
[----:B------:R-:W-:Y:S01]  /*13d40*/  SGXT.U32 R8, R8, 0x3 ;  /* 0x000000030808781a */ /* 0x000fe20000000000 */
[----:B------:R-:W1:Y:S03]  /*13d50*/  S2R R6, SR_TID.X ;  /* 0x0000000000067919 */ /* 0x000e660000002100 */
[----:B------:R-:W-:-:S04]  /*13d60*/  LOP3.LUT R8, R8, 0xe8, RZ, 0xfc, !PT ;  /* 0x000000e808087812 */ /* 0x000fc800078efcff */
[----:B------:R-:W-:Y:S02]  /*13d70*/  ISETP.GE.AND P2, PT, R8, UR6, PT ;  /* 0x0000000608007c0c */ /* 0x000fe4000bf46270 */
[----:B------:R-:W4:Y:S01]  /*13d80*/  S2R R8, SR_TID.X ;  /* 0x0000000000087919 */ /* 0x000f220000002100 */
[----:B------:R-:W-:Y:S01]  /*13d90*/  PRMT R3, RZ, 0x7610, R3 ;  /* 0x00007610ff037816 */ /* 0x000fe20000000003 */
[----:B0-----:R-:W-:Y:S02]  /*13da0*/  @!P1 IMAD.MOV.U32 R5, RZ, RZ, R0 ;  /* 0x000000ffff059224 */ /* 0x001fe400078e0000 */
[----:B---3--:R-:W-:-:S05]  /*13db0*/  @!P1 IMAD.MOV.U32 R4, RZ, RZ, R10 ;  /* 0x000000ffff049224 */ /* 0x008fca00078e000a */
[----:B------:R0:W3:Y:S01]  /*13dc0*/  @!P1 LDG.E.U16 R3, desc[UR8][R4.64] ;  /* 0x0000000804039981 */ /* 0x0000e2000c1e1500 */
[----:B-1----:R-:W-:-:S04]  /*13dd0*/  SHF.R.U32.HI R6, RZ, 0x4, R6 ;  /* 0x00000004ff067819 */ /* 0x002fc80000011606 */
[----:B------:R-:W-:Y:S02]  /*13de0*/  SGXT.U32 R6, R6, 0x3 ;  /* 0x000000030606781a */ /* 0x000fe40000000000 */
[----:B0-----:R-:W-:Y:S02]  /*13df0*/  PRMT R4, RZ, 0x7610, R4 ;  /* 0x00007610ff047816 */ /* 0x001fe40000000004 */
[----:B------:R-:W-:Y:S02]  /*13e00*/  ISETP.GE.AND P0, PT, R6, UR6, PT ;  /* 0x0000000606007c0c */ /* 0x000fe4000bf06270 */
[----:B----4-:R-:W-:Y:S02]  /*13e10*/  LEA.HI R11, R8, 0xf8, RZ, 0x1c ;  /* 0x000000f8080b7811 */ /* 0x010fe400078fe0ff */
[----:B------:R-:W4:Y:S01]  /*13e20*/  LDL R8, [R1+0xb00] ;  /* 0x000b000001087983 */ /* 0x000f220000100800 */
[----:B------:R-:W-:Y:S02]  /*13e30*/  @!P2 IMAD.MOV.U32 R6, RZ, RZ, R7 ;  /* 0x000000ffff06a224 */ /* 0x000fe400078e0007 */
[----:B------:R-:W-:-:S05]  /*13e40*/  @!P2 IMAD.MOV.U32 R7, RZ, RZ, R9 ;  /* 0x000000ffff07a224 */ /* 0x000fca00078e0009 */
[----:B------:R4:W3:Y:S04]  /*13e50*/  @!P2 LDG.E.U16 R4, desc[UR8][R6.64] ;  /* 0x000000080604a981 */ /* 0x0008e8000c1e1500 */
[----:B--2---:R-:W-:Y:S04]  /*13e60*/  STL [R1+0x131c], R19 ;  /* 0x00131c1301007387 */ /* 0x004fe80000100800 */
[----:B------:R0:W-:Y:S04]  /*13e70*/  STL [R1+0xd20], R0 ;  /* 0x000d200001007387 */ /* 0x0001e80000100800 */
[----:B0-----:R-:W2:Y:S01]  /*13e80*/  LDL.LU R0, [R1+0xb2c] ;  /* 0x000b2c0001007983 */ /* 0x001ea20000300800 */
[----:B------:R-:W0:Y:S01]  /*13e90*/  S2R R10, SR_TID.X ;  /* 0x00000000000a7919 */ /* 0x000e220000002100 */
[----:B------:R-:W-:-:S02]  /*13ea0*/  ISETP.GE.AND P4, PT, R11, UR6, PT ;  /* 0x000000060b007c0c */ /* 0x000fc4000bf86270 */
[----:B------:R-:W-:Y:S01]  /*13eb0*/  PRMT R5, RZ, 0x7610, R5 ;  /* 0x00007610ff057816 */ /* 0x000fe20000000005 */
[----:B----4-:R-:W-:Y:S01]  /*13ec0*/  @!P3 IMAD.MOV.U32 R7, RZ, RZ, R8 ;  /* 0x000000ffff07b224 */ /* 0x010fe200078e0008 */
[----:B0-----:R-:W-:Y:S01]  /*13ed0*/  LOP3.LUT R29, R10, 0x7f, RZ, 0xc0, !PT ;  /* 0x0000007f0a1d7812 */ /* 0x001fe200078ec0ff */
[----:B---3--:R-:W-:Y:S04]  /*13ee0*/  STL [R1+0x1318], R4 ;  /* 0x0013180401007387 */ /* 0x008fe80000100800 */
[----:B------:R-:W3:Y:S04]  /*13ef0*/  LDL R9, [R1+0x248] ;  /* 0x0002480001097983 */ /* 0x000ee80000100800 */
[----:B------:R-:W3:Y:S04]  /*13f00*/  LDL R8, [R1+0x24c] ;  /* 0x00024c0001087983 */ /* 0x000ee80000100800 */
[----:B------:R-:W4:Y:S04]  /*13f10*/  LDL R11, [R1+0xa24] ;  /* 0x000a2400010b7983 */ /* 0x000f280000100800 */
[----:B------:R-:W4:Y:S04]  /*13f20*/  LDL R10, [R1+0xa28] ;  /* 0x000a2800010a7983 */ /* 0x000f280000100800 */
[----:B--2---:R-:W-:Y:S04]  /*13f30*/  STL [R1+0xd48], R0 ;  /* 0x000d480001007387 */ /* 0x004fe80000100800 */
        /* <DEDUP_REMOVED lines=19> */
[----:B------:R-:W-:-:S03]  /*14070*/  @!P3 IMAD.MOV.U32 R6, RZ, RZ, R0 ;  /* 0x000000ffff06b224 */ /* 0x000fc600078e0000 */
        /* <DEDUP_REMOVED lines=9> */
[----:B------:R0:W2:Y:S04]  /*14110*/  @!P3 LDG.E.U16 R5, desc[UR8][R6.64] ;  /* 0x000000080605b981 */ /* 0x0000a8000c1e1500 */
[----:B------:R-:W0:Y:S04]  /*14120*/  LDL R6, [R1+0xb20] ;  /* 0x000b200001067983 */ /* 0x000e280000100800 */
[----:B------:R-:W0:Y:S01]  /*14130*/  LDL R7, [R1+0xb28] ;  /* 0x000b280001077983 */ /* 0x000e220000100800 */
[----:B------:R-:W-:-:S02]  /*14140*/  ISETP.GE.AND P1, PT, R29, UR6, PT ;  /* 0x000000061d007c0c */ /* 0x000fc4000bf26270 */
[----:B------:R-:W-:Y:S02]  /*14150*/  PRMT R28, RZ, 0x7610, R28 ;  /* 0x00007610ff1c7816 */ /* 0x000fe4000000001c */
[----:B------:R-:W-:-:S04]  /*14160*/  LOP3.LUT R29, R29, 0x80, RZ, 0xfc, !PT ;  /* 0x000000801d1d7812 */ /* 0x000fc800078efcff */
[----:B------:R-:W-:Y:S02]  /*14170*/  ISETP.GE.AND P2, PT, R29, UR6, PT ;  /* 0x000000061d007c0c */ /* 0x000fe4000bf46270 */
[----:B------:R-:W3:Y:S01]  /*14180*/  LDL.LU R29, [R1+0x1470] ;  /* 0x00147000011d7983 */ /* 0x000ee20000300800 */
[----:B0-----:R-:W-:-:S04]  /*14190*/  @!P4 LOP3.LUT R7, R7, R6, RZ, 0x3c, !PT ;  /* 0x000000060707c212 */ /* 0x001fc800078e3cff */
[----:B------:R-:W-:-:S04]  /*141a0*/  @!P4 LOP3.LUT R6, R7, R6, RZ, 0x3c, !PT ;  /* 0x000000060706c212 */ /* 0x000fc800078e3cff */
[----:B------:R-:W-:-:S05]  /*141b0*/  @!P4 LOP3.LUT R7, R7, R6, RZ, 0x3c, !PT ;  /* 0x000000060707c212 */ /* 0x000fca00078e3cff */
[----:B------:R0:W2:Y:S04]  /*141c0*/  @!P4 LDG.E.U16 R28, desc[UR8][R6.64] ;  /* 0x00000008061cc981 */ /* 0x0000a8000c1e1500 */
[----:B------:R-:W0:Y:S04]  /*141d0*/  LDL R6, [R1+0xa74] ;  /* 0x000a740001067983 */ /* 0x000e280000100800 */
[----:B------:R-:W0:Y:S01]  /*141e0*/  LDL R7, [R1+0xa8c] ;  /* 0x000a8c0001077983 */ /* 0x000e220000100800 */
[----:B------:R-:W-:Y:S02]  /*141f0*/  PRMT R12, RZ, 0x7610, R12 ;  /* 0x00007610ff0c7816 */ /* 0x000fe4000000000c */
[----:B---3--:R-:W-:-:S02]  /*14200*/  PRMT R29, RZ, 0x7610, R29 ;  /* 0x00007610ff1d7816 */ /* 0x008fc4000000001d */
[----:B0-----:R-:W-:-:S04]  /*14210*/  @!P0 LOP3.LUT R7, R7, R6, RZ, 0x3c, !PT ;  /* 0x0000000607078212 */ /* 0x001fc800078e3cff */
[----:B------:R-:W-:-:S04]  /*14220*/  @!P0 LOP3.LUT R6, R7, R6, RZ, 0x3c, !PT ;  /* 0x0000000607068212 */ /* 0x000fc800078e3cff */
[----:B------:R-:W-:-:S05]  /*14230*/  @!P0 LOP3.LUT R7, R7, R6, RZ, 0x3c, !PT ;  /* 0x0000000607078212 */ /* 0x000fca00078e3cff */
[----:B------:R0:W3:Y:S01]  /*14240*/  @!P0 LDG.E.U16 R12, desc[UR8][R6.64] ;  /* 0x00000008060c8981 */ /* 0x0000e2000c1e1500 */
[----:B------:R-:W-:Y:S06]  /*14250*/  BAR.SYNC.DEFER_BLOCKING 0x0 ;  /* 0x0000000000007b1d */ /* 0x000fec0000010000 */
[----:B------:R-:W2:Y:S01]  /*14260*/  @!P1 LDG.E.U16 R29, desc[UR8][R8.64] ;  /* 0x00000008081d9981 */ /* 0x000ea2000c1e1500 */
[----:B0-----:R-:W-:-:S06]  /*14270*/  PRMT R7, RZ, 0x7610, R7 ;  /* 0x00007610ff077816 */ /* 0x001fcc0000000007 */
[----:B----4-:R0:W4:Y:S04]  /*14280*/  @!P2 LDG.E.U16 R7, desc[UR8][R10.64] ;  /* 0x000000080a07a981 */ /* 0x010128000c1e1500 */
[----:B--2---:R1:W-:Y:S04]  /*14290*/  STL [R1+0x1fc], R29 ;  /* 0x0001fc1d01007387 */ /* 0x0043e80000100800 */
[----:B-1----:R-:W2:Y:S04]  /*142a0*/  LDL.LU R29, [R1+0x146c] ;  /* 0x00146c00011d7983 */ /* 0x002ea80000300800 */
[----:B------:R-:W3:Y:S04]  /*142b0*/  LDL R8, [R1+0xa2c] ;  /* 0x000a2c0001087983 */ /* 0x000ee80000100800 */
[----:B------:R-:W3:Y:S04]  /*142c0*/  LDL R9, [R1+0xa30] ;  /* 0x000a300001097983 */ /* 0x000ee80000100800 */
[----:B------:R-:W0:Y:S04]  /*142d0*/  LDL R10, [R1+0x9ac] ;  /* 0x0009ac00010a7983 */ /* 0x000e280000100800 */
[----:B------:R-:W0:Y:S01]  /*142e0*/  LDL R11, [R1+0x9b0] ;  /* 0x0009b000010b7983 */ /* 0x000e220000100800 */
[----:B------:R-:W-:-:S02]  /*142f0*/  PRMT R6, RZ, 0x7610, R6 ;  /* 0x00007610ff067816 */ /* 0x000fc40000000006 */
[----:B---3--:R-:W-:-:S04]  /*14300*/  @!P1 LOP3.LUT R9, R9, R8, RZ, 0x3c, !PT ;  /* 0x0000000809099212 */ /* 0x008fc800078e3cff */
[----:B------:R-:W-:Y:S02]  /*14310*/  @!P1 LOP3.LUT R8, R9, R8, RZ, 0x3c, !PT ;  /* 0x0000000809089212 */ /* 0x000fe400078e3cff */
[----:B0-----:R-:W-:Y:S02]  /*14320*/  @!P1 LOP3.LUT R11, R11, R10, RZ, 0x3c, !PT ;  /* 0x0000000a0b0b9212 */ /* 0x001fe400078e3cff */
[----:B------:R-:W-:Y:S02]  /*14330*/  @!P1 LOP3.LUT R9, R9, R8, RZ, 0x3c, !PT ;  /* 0x0000000809099212 */ /* 0x000fe400078e3cff */
[----:B------:R-:W-:-:S03]  /*14340*/  @!P1 LOP3.LUT R10, R11, R10, RZ, 0x3c, !PT ;  /* 0x0000000a0b0a9212 */ /* 0x000fc600078e3cff */
[----:B------:R0:W3:Y:S01]  /*14350*/  @!P1 LDG.E.U16 R6, desc[UR8][R8.64] ;  /* 0x0000000808069981 */ /* 0x0000e2000c1e1500 */
[----:B------:R-:W-:Y:S02]  /*14360*/  @!P1 LOP3.LUT R11, R11, R10, RZ, 0x3c, !PT ;  /* 0x0000000a0b0b9212 */ /* 0x000fe400078e3cff */
[----:B0-----:R-:W-:-:S06]  /*14370*/  PRMT R8, RZ, 0x7610, R8 ;  /* 0x00007610ff087816 */ /* 0x001fcc0000000008 */
[----:B------:R0:W4:Y:S04]  /*14380*/  @!P1 LDG.E.U16 R8, desc[UR8][R10.64] ;  /* 0x000000080a089981 */ /* 0x000128000c1e1500 */
[----:B------:R-:W0:Y:S04]  /*14390*/  LDL R10, [R1+0x9a4] ;  /* 0x0009a400010a7983 */ /* 0x000e280000100800 */
[----:B------:R-:W0:Y:S01]  /*143a0*/  LDL R11, [R1+0x9a8] ;  /* 0x0009a800010b7983 */ /* 0x000e220000100800 */
[----:B------:R-:W-:Y:S02]  /*143b0*/  PRMT R9, RZ, 0x7610, R9 ;  /* 0x00007610ff097816 */ /* 0x000fe40000000009 */
[----:B0-----:R-:W-:-:S04]  /*143c0*/  @!P2 LOP3.LUT R11, R11, R10, RZ, 0x3c, !PT ;  /* 0x0000000a0b0ba212 */ /* 0x001fc800078e3cff */
[----:B------:R-:W-:-:S04]  /*143d0*/  @!P2 LOP3.LUT R10, R11, R10, RZ, 0x3c, !PT ;  /* 0x0000000a0b0aa212 */ /* 0x000fc800078e3cff */
[----:B------:R-:W-:-:S05]  /*143e0*/  @!P2 LOP3.LUT R11, R11, R10, RZ, 0x3c, !PT ;  /* 0x0000000a0b0ba212 */ /* 0x000fca00078e3cff */
[----:B------:R0:W4:Y:S04]  /*143f0*/  @!P2 LDG.E.U16 R9, desc[UR8][R10.64] ;  /* 0x000000080a09a981 */ /* 0x000128000c1e1500 */
[----:B------:R-:W0:Y:S04]  /*14400*/  LDL R10, [R1+0x92c] ;  /* 0x00092c00010a7983 */ /* 0x000e280000100800 */
[----:B------:R-:W0:Y:S01]  /*14410*/  LDL R11, [R1+0x930] ;  /* 0x00093000010b7983 */ /* 0x000e220000100800 */
[----:B------:R-:W-:Y:S02]  /*14420*/  PRMT R13, RZ, 0x7610, R13 ;  /* 0x00007610ff0d7816 */ /* 0x000fe4000000000d */
[----:B0-----:R-:W-:-:S04]  /*14430*/  @!P1 LOP3.LUT R11, R11, R10, RZ, 0x3c, !PT ;  /* 0x0000000a0b0b9212 */ /* 0x001fc800078e3cff */
[----:B------:R-:W-:-:S04]  /*14440*/  @!P1 LOP3.LUT R10, R11, R10, RZ, 0x3c, !PT ;  /* 0x0000000a0b0a9212 */ /* 0x000fc800078e3cff */
[----:B------:R-:W-:-:S05]  /*14450*/  @!P1 LOP3.LUT R11, R11, R10, RZ, 0x3c, !PT ;  /* 0x0000000a0b0b9212 */ /* 0x000fca00078e3cff */
[----:B------:R-:W2:Y:S04]  /*14460*/  @!P1 LDG.E.U16 R13, desc[UR8][R10.64] ;  /* 0x000000080a0d9981 */ /* 0x000ea8000c1e1500 */
[----:B--2---:R0:W-:Y:S04]  /*14470*/  STL [R1+0x30], R13 ;  /* 0x0000300d01007387 */ /* 0x0041e80000100800 */
[----:B0-----:R-:W2:Y:S04]  /*14480*/  LDL.LU R13, [R1+0x1468] ;  /* 0x00146800010d7983 */ /* 0x001ea80000300800 */
[----:B------:R-:W3:Y:S04]  /*14490*/  LDL R10, [R1+0x924] ;  /* 0x00092400010a7983 */ /* 0x000ee80000100800 */
[----:B------:R-:W3:Y:S01]  /*144a0*/  LDL R11, [R1+0x928] ;  /* 0x00092800010b7983 */ /* 0x000ee20000100800 */
[----:B------:R-:W-:-:S02]  /*144b0*/  PRMT R29, RZ, 0x7610, R29 ;  /* 0x00007610ff1d7816 */ /* 0x000fc4000000001d */
[----:B---3--:R-:W-:-:S04]  /*144c0*/  @!P2 LOP3.LUT R11, R11, R10, RZ, 0x3c, !PT ;  /* 0x0000000a0b0ba212 */ /* 0x008fc800078e3cff */
[----:B------:R-:W-:-:S04]  /*144d0*/  @!P2 LOP3.LUT R10, R11, R10, RZ, 0x3c, !PT ;  /* 0x0000000a0b0aa212 */ /* 0x000fc800078e3cff */
[----:B------:R-:W-:-:S05]  /*144e0*/  @!P2 LOP3.LUT R11, R11, R10, RZ, 0x3c, !PT ;  /* 0x0000000a0b0ba212 */ /* 0x000fca00078e3cff */
[----:B------:R-:W3:Y:S04]  /*144f0*/  @!P2 LDG.E.U16 R29, desc[UR8][R10.64] ;  /* 0x000000080a1da981 */ /* 0x000ee8000c1e1500 */
[----:B---3--:R0:W-:Y:S04]  /*14500*/  STL [R1+0x34], R29 ;  /* 0x0000341d01007387 */ /* 0x0081e80000100800 */
[----:B0-----:R-:W3:Y:S04]  /*14510*/  LDL.LU R29, [R1+0x1464] ;  /* 0x00146400011d7983 */ /* 0x001ee80000300800 */
[----:B------:R-:W4:Y:S04]  /*14520*/  LDL R10, [R1+0x8ac] ;  /* 0x0008ac00010a7983 */ /* 0x000f280000100800 */
[----:B------:R-:W4:Y:S01]  /*14530*/  LDL R11, [R1+0x8b0] ;  /* 0x0008b000010b7983 */ /* 0x000f220000100800 */
[----:B--2---:R-:W-:-:S02]  /*14540*/  PRMT R13, RZ, 0x7610, R13 ;  /* 0x00007610ff0d7816 */ /* 0x004fc4000000000d */
[----:B----4-:R-:W-:-:S04]  /*14550*/  @!P1 LOP3.LUT R11, R11, R10, RZ, 0x3c, !PT ;  /* 0x0000000a0b0b9212 */ /* 0x010fc800078e3cff */
[----:B------:R-:W-:-:S04]  /*14560*/  @!P1 LOP3.LUT R10, R11, R10, RZ, 0x3c, !PT ;  /* 0x0000000a0b0a9212 */ /* 0x000fc800078e3cff */
[----:B------:R-:W-:-:S05]  /*14570*/  @!P1 LOP3.LUT R11, R11, R10, RZ, 0x3c, !PT ;  /* 0x0000000a0b0b9212 */ /* 0x000fca00078e3cff */
[----:B------:R-:W2:Y:S04]  /*14580*/  @!P1 LDG.E.U16 R13, desc[UR8][R10.64] ;  /* 0x000000080a0d9981 */ /* 0x000ea8000c1e1500 */
[----:B--2---:R0:W-:Y:S04]  /*14590*/  STL [R1+0x38], R13 ;  /* 0x0000380d01007387 */ /* 0x0041e80000100800 */
[----:B0-----:R-:W2:Y:S04]  /*145a0*/  LDL.LU R13, [R1+0x1460] ;  /* 0x00146000010d7983 */ /* 0x001ea80000300800 */
[----:B------:R-:W4:Y:S04]  /*145b0*/  LDL R10, [R1+0x8a4] ;  /* 0x0008a400010a7983 */ /* 0x000f280000100800 */
[----:B------:R-:W4:Y:S01]  /*145c0*/  LDL R11, [R1+0x8a8] ;  /* 0x0008a800010b7983 */ /* 0x000f220000100800 */
[----:B---3--:R-:W-:-:S02]  /*145d0*/  PRMT R29, RZ, 0x7610, R29 ;  /* 0x00007610ff1d7816 */ /* 0x008fc4000000001d */
[----:B----4-:R-:W-:-:S04]  /*145e0*/  @!P2 LOP3.LUT R11, R11, R10, RZ, 0x3c, !PT ;  /* 0x0000000a0b0ba212 */ /* 0x010fc800078e3cff */
        /* <DEDUP_REMOVED lines=412> */
[----:B------:R-:W-:-:S02]  /*15fb0*/  PRMT R0, RZ, 0x7610, R0 ;  /* 0x00007610ff007816 */ /* 0x000fc40000000000 */
[----:B----4-:R-:W-:-:S04]  /*15fc0*/  @!P2 LOP3.LUT R11, R11, R10, RZ, 0x3c, !PT ;  /* 0x0000000a0b0ba212 */ /* 0x010fc800078e3cff */
[----:B------:R-:W-:-:S04]  /*15fd0*/  @!P2 LOP3.LUT R10, R11, R10, RZ, 0x3c, !PT ;  /* 0x0000000a0b0aa212 */ /* 0x000fc800078e3cff */
[----:B------:R-:W-:-:S05]  /*15fe0*/  @!P2 LOP3.LUT R11, R11, R10, RZ, 0x3c, !PT ;  /* 0x0000000a0b0ba212 */ /* 0x000fca00078e3cff */
[----:B------:R0:W4:Y:S04]  /*15ff0*/  @!P2 LDG.E.U16 R0, desc[UR8][R10.64] ;  /* 0x000000080a00a981 */ /* 0x000128000c1e1500 */
[----:B------:R-:W0:Y:S04]  /*16000*/  LDL R10, [R1+0x49c] ;  /* 0x00049c00010a7983 */ /* 0x000e280000100800 */
[----:B------:R-:W0:Y:S01]  /*16010*/  LDL R11, [R1+0x4a0] ;  /* 0x0004a000010b7983 */ /* 0x000e220000100800 */
[----:B---3--:R-:W-:Y:S02]  /*16020*/  PRMT R29, RZ, 0x7610, R29 ;  /* 0x00007610ff1d7816 */ /* 0x008fe4000000001d */
[----:B0-----:R-:W-:-:S04]  /*16030*/  @!P1 LOP3.LUT R11, R11, R10, RZ, 0x3c, !PT ;  /* 0x0000000a0b0b9212 */ /* 0x001fc800078e3cff */
[----:B------:R-:W-:-:S04]  /*16040*/  @!P1 LOP3.LUT R10, R11, R10, RZ, 0x3c, !PT ;  /* 0x0000000a0b0a9212 */ /* 0x000fc800078e3cff */
[----:B------:R-:W-:-:S05]  /*16050*/  @!P1 LOP3.LUT R11, R11, R10, RZ, 0x3c, !PT ;  /* 0x0000000a0b0b9212 */ /* 0x000fca00078e3cff */
[----:B------:R-:W3:Y:S04]  /*16060*/  @!P1 LDG.E.U16 R29, desc[UR8][R10.64] ;  /* 0x000000080a1d9981 */ /* 0x000ee8000c1e1500 */
[----:B----4-:R-:W-:Y:S04]  /*16070*/  STL [R1+0x12cc], R0 ;  /* 0x0012cc0001007387 */ /* 0x010fe80000100800 */
[----:B------:R-:W-:Y:S04]  /*16080*/  STL [R1+0x12d0], R0 ;  /* 0x0012d00001007387 */ /* 0x000fe80000100800 */
[----:B------:R-:W-:Y:S04]  /*16090*/  STL [R1+0x12d4], R0 ;  /* 0x0012d40001007387 */ /* 0x000fe80000100800 */
[----:B------:R-:W-:Y:S04]  /*160a0*/  STL [R1+0x12d8], R0 ;  /* 0x0012d80001007387 */ /* 0x000fe80000100800 */
[----:B------:R-:W-:Y:S04]  /*160b0*/  STL [R1+0x12fc], R0 ;  /* 0x0012fc0001007387 */ /* 0x000fe80000100800 */
[----:B------:R-:W-:Y:S04]  /*160c0*/  STL [R1+0x1300], R0 ;  /* 0x0013000001007387 */ /* 0x000fe80000100800 */
        /* <DEDUP_REMOVED lines=74> */
[----:B--2---:R-:W-:Y:S02]  /*16570*/  PRMT R13, RZ, 0x7610, R13 ;  /* 0x00007610ff0d7816 */ /* 0x004fe4000000000d */
[----:B0-----:R-:W-:-:S04]  /*16580*/  @!P2 LOP3.LUT R11, R11, R10, RZ, 0x3c, !PT ;  /* 0x0000000a0b0ba212 */ /* 0x001fc800078e3cff */
[----:B------:R-:W-:-:S04]  /*16590*/  @!P2 LOP3.LUT R10, R11, R10, RZ, 0x3c, !PT ;  /* 0x0000000a0b0aa212 */ /* 0x000fc800078e3cff */
[----:B------:R-:W-:-:S05]  /*165a0*/  @!P2 LOP3.LUT R11, R11, R10, RZ, 0x3c, !PT ;  /* 0x0000000a0b0ba212 */ /* 0x000fca00078e3cff */
[----:B------:R-:W2:Y:S04]  /*165b0*/  @!P2 LDG.E.U16 R13, desc[UR8][R10.64] ;  /* 0x000000080a0da981 */ /* 0x000ea8000c1e1500 */
[----:B----4-:R0:W-:Y:S04]  /*165c0*/  STL [R1+0x1d0], R23 ;  /* 0x0001d01701007387 */ /* 0x0101e80000100800 */
[----:B0-----:R-:W4:Y:S04]  /*165d0*/  LDL R23, [R1+0xa08] ;  /* 0x000a080001177983 */ /* 0x001f280000100800 */
[----:B------:R-:W-:Y:S04]  /*165e0*/  STL [R1+0x12dc], R12 ;  /* 0x0012dc0c01007387 */ /* 0x000fe80000100800 */
[----:B------:R-:W-:Y:S04]  /*165f0*/  STL [R1+0x12e0], R12 ;  /* 0x0012e00c01007387 */ /* 0x000fe80000100800 */
[----:B------:R-:W-:Y:S04]  /*16600*/  STL [R1+0x1304], R12 ;  /* 0x0013040c01007387 */ /* 0x000fe80000100800 */
        /* <DEDUP_REMOVED lines=9> */
[----:B--2---:R-:W-:Y:S04]  /*166a0*/  STL [R1+0x12e4], R13 ;  /* 0x0012e40d01007387 */ /* 0x004fe80000100800 */
[----:B------:R-:W-:Y:S04]  /*166b0*/  STL [R1+0x12e8], R13 ;  /* 0x0012e80d01007387 */ /* 0x000fe80000100800 */
[----:B------:R-:W-:Y:S04]  /*166c0*/  STL [R1+0x1314], R13 ;  /* 0x0013140d01007387 */ /* 0x000fe80000100800 */
[----:B---3--:R0:W-:Y:S04]  /*166d0*/  STL [R1+0x1f4], R14 ;  /* 0x0001f40e01007387 */ /* 0x0081e80000100800 */
[----:B0-----:R-:W2:Y:S04]  /*166e0*/  LDL.LU R14, [R1+0x1380] ;  /* 0x00138000010e7983 */ /* 0x001ea80000300800 */
[----:B------:R-:W3:Y:S01]  /*166f0*/  LDL R11, [R1+0xa04] ;  /* 0x000a0400010b7983 */ /* 0x000ee20000100800 */
[----:B------:R-:W-:Y:S01]  /*16700*/  PRMT R20, RZ, 0x7610, R20 ;  /* 0x00007610ff147816 */ /* 0x000fe20000000014 */
[----:B----4-:R-:W-:-:S02]  /*16710*/  @!P2 IMAD.MOV.U32 R10, RZ, RZ, R23 ;  /* 0x000000ffff0aa224 */ /* 0x010fc400078e0017 */
[----:B--2---:R-:W-:Y:S04]  /*16720*/  STL [R1+0x12ec], R14 ;  /* 0x0012ec0e01007387 */ /* 0x004fe80000100800 */
[----:B---3--:R-:W2:Y:S01]  /*16730*/  @!P2 LDG.E.U16 R20, desc[UR8][R10.64] ;  /* 0x000000080a14a981 */ /* 0x008ea2000c1e1500 */
[----:B------:R-:W-:-:S03]  /*16740*/  PRMT R26, RZ, 0x7610, R26 ;  /* 0x00007610ff1a7816 */ /* 0x000fc6000000001a */
[----:B------:R-:W3:Y:S04]  /*16750*/  LDL R23, [R1+0x90c] ;  /* 0x00090c0001177983 */ /* 0x000ee80000100800 */
[----:B------:R-:W4:Y:S04]  /*16760*/  LDL R10, [R1+0x98c] ;  /* 0x00098c00010a7983 */ /* 0x000f280000100800 */
[----:B------:R-:W4:Y:S04]  /*16770*/  LDL R11, [R1+0x990] ;  /* 0x00099000010b7983 */ /* 0x000f280000100800 */
[----:B--2---:R0:W-:Y:S04]  /*16780*/  STL [R1+0x1f0], R20 ;  /* 0x0001f01401007387 */ /* 0x0041e80000100800 */
[----:B0-----:R-:W2:Y:S01]  /*16790*/  LDL R20, [R1+0x910] ;  /* 0x0009100001147983 */ /* 0x001ea20000100800 */
[----:B----4-:R-:W-:-:S04]  /*167a0*/  @!P1 LOP3.LUT R11, R11, R10, RZ, 0x3c, !PT ;  /* 0x0000000a0b0b9212 */ /* 0x010fc800078e3cff */
[----:B------:R-:W-:-:S04]  /*167b0*/  @!P1 LOP3.LUT R10, R11, R10, RZ, 0x3c, !PT ;  /* 0x0000000a0b0a9212 */ /* 0x000fc800078e3cff */
[----:B------:R-:W-:Y:S01]  /*167c0*/  @!P1 LOP3.LUT R11, R11, R10, RZ, 0x3c, !PT ;  /* 0x0000000a0b0b9212 */ /* 0x000fe200078e3cff */
[----:B------:R-:W-:Y:S04]  /*167d0*/  STL [R1+0x1308], R15 ;  /* 0x0013080f01007387 */ /* 0x000fe80000100800 */
[----:B------:R0:W4:Y:S04]  /*167e0*/  @!P1 LDG.E.U16 R26, desc[UR8][R10.64] ;  /* 0x000000080a1a9981 */ /* 0x000128000c1e1500 */
[----:B------:R-:W0:Y:S04]  /*167f0*/  LDL R10, [R1+0x984] ;  /* 0x00098400010a7983 */ /* 0x000e280000100800 */
[----:B------:R-:W0:Y:S01]  /*16800*/  LDL R11, [R1+0x988] ;  /* 0x00098800010b7983 */ /* 0x000e220000100800 */
[----:B------:R-:W-:-:S02]  /*16810*/  PRMT R27, RZ, 0x7610, R27 ;  /* 0x00007610ff1b7816 */ /* 0x000fc4000000001b */
[----:B0-----:R-:W-:-:S04]  /*16820*/  @!P2 LOP3.LUT R11, R11, R10, RZ, 0x3c, !PT ;  /* 0x0000000a0b0ba212 */ /* 0x001fc800078e3cff */
[----:B------:R-:W-:-:S04]  /*16830*/  @!P2 LOP3.LUT R10, R11, R10, RZ, 0x3c, !PT ;  /* 0x0000000a0b0aa212 */ /* 0x000fc800078e3cff */
[----:B------:R-:W-:-:S05]  /*16840*/  @!P2 LOP3.LUT R11, R11, R10, RZ, 0x3c, !PT ;  /* 0x0000000a0b0ba212 */ /* 0x000fca00078e3cff */
[----:B------:R2:W3:Y:S01]  /*16850*/  @!P2 LDG.E.U16 R27, desc[UR8][R10.64] ;  /* 0x000000080a1ba981 */ /* 0x0004e2000c1e1500 */
[----:B------:R-:W-:-:S03]  /*16860*/  PRMT R22, RZ, 0x7610, R22 ;  /* 0x00007610ff167816 */ /* 0x000fc60000000016 */
[----:B----4-:R0:W-:Y:S01]  /*16870*/  STL [R1+0x1ec], R26 ;  /* 0x0001ec1a01007387 */ /* 0x0101e20000100800 */
[----:B--2---:R-:W-:Y:S02]  /*16880*/  @!P1 IMAD.MOV.U32 R10, RZ, RZ, R20 ;  /* 0x000000ffff0a9224 */ /* 0x004fe400078e0014 */
[----:B---3--:R-:W-:Y:S01]  /*16890*/  @!P1 IMAD.MOV.U32 R11, RZ, RZ, R23 ;  /* 0x000000ffff0b9224 */ /* 0x008fe200078e0017 */
[----:B0-----:R-:W2:Y:S04]  /*168a0*/  LDL.LU R26, [R1+0x24] ;  /* 0x00002400011a7983 */ /* 0x001ea80000300800 */
[----:B------:R-:W-:Y:S04]  /*168b0*/  STL [R1+0x12f0], R16 ;  /* 0x0012f01001007387 */ /* 0x000fe80000100800 */
[----:B------:R-:W-:Y:S04]  /*168c0*/  STL [R1+0x12f4], R16 ;  /* 0x0012f41001007387 */ /* 0x000fe80000100800 */
[----:B------:R-:W3:Y:S04]  /*168d0*/  @!P1 LDG.E.U16 R22, desc[UR8][R10.64] ;  /* 0x000000080a169981 */ /* 0x000ee8000c1e1500 */
[----:B------:R0:W-:Y:S04]  /*168e0*/  STL [R1+0x1e8], R27 ;  /* 0x0001e81b01007387 */ /* 0x0001e80000100800 */
[----:B0-----:R-:W4:Y:S04]  /*168f0*/  LDL.LU R27, [R1+0x20] ;  /* 0x00002000011b7983 */ /* 0x001f280000300800 */
[----:B------:R-:W-:Y:S04]  /*16900*/  STL [R1+0x12f8], R17 ;  /* 0x0012f81101007387 */ /* 0x000fe80000100800 */
[----:B------:R-:W-:Y:S04]  /*16910*/  STL [R1+0x130c], R17 ;  /* 0x00130c1101007387 */ /* 0x000fe80000100800 */
[----:B------:R-:W2:Y:S04]  /*16920*/  LDL R10, [R1+0x904] ;  /* 0x00090400010a7983 */ /* 0x000ea80000100800 */
[----:B------:R-:W2:Y:S01]  /*16930*/  LDL R11, [R1+0x908] ;  /* 0x00090800010b7983 */ /* 0x000ea20000100800 */
[----:B------:R-:W-:-:S03]  /*16940*/  PRMT R24, RZ, 0x7610, R24 ;  /* 0x00007610ff187816 */ /* 0x000fc60000000018 */
[----:B------:R-:W4:Y:S04]  /*16950*/  LDL R20, [R1+0x888] ;  /* 0x0008880001147983 */ /* 0x000f280000100800 */
[----:B---3--:R0:W-:Y:S04]  /*16960*/  STL [R1+0x1e4], R22 ;  /* 0x0001e41601007387 */ /* 0x0081e80000100800 */
[----:B0-----:R-:W3:Y:S04]  /*16970*/  LDL.LU R22, [R1+0x1c] ;  /* 0x00001c0001167983 */ /* 0x001ee80000300800 */
[----:B------:R-:W3:Y:S04]  /*16980*/  LDL.LU R23, [R1+0x18] ;  /* 0x0000180001177983 */ /* 0x000ee80000300800 */
[----:B------:R-:W-:Y:S01]  /*16990*/  STL [R1+0x1310], R18 ;  /* 0x0013101201007387 */ /* 0x000fe20000100800 */
[----:B--2---:R-:W-:-:S04]  /*169a0*/  @!P2 LOP3.LUT R11, R11, R10, RZ, 0x3c, !PT ;  /* 0x0000000a0b0ba212 */ /* 0x004fc800078e3cff */
[----:B------:R-:W-:-:S04]  /*169b0*/  @!P2 LOP3.LUT R10, R11, R10, RZ, 0x3c, !PT ;  /* 0x0000000a0b0aa212 */ /* 0x000fc800078e3cff */
[----:B------:R-:W-:-:S05]  /*169c0*/  @!P2 LOP3.LUT R11, R11, R10, RZ, 0x3c, !PT ;  /* 0x0000000a0b0ba212 */ /* 0x000fca00078e3cff */
[----:B------:R-:W2:Y:S04]  /*169d0*/  @!P2 LDG.E.U16 R24, desc[UR8][R10.64] ;  /* 0x000000080a18a981 */ /* 0x000ea8000c1e1500 */
[----:B------:R-:W4:Y:S04]  /*169e0*/  LDL R10, [R1+0x88c] ;  /* 0x00088c00010a7983 */ /* 0x000f280000100800 */
[----:B------:R-:W4:Y:S01]  /*169f0*/  LDL R11, [R1+0x890] ;  /* 0x00089000010b7983 */ /* 0x000f220000100800 */
[----:B------:R-:W-:-:S03]  /*16a00*/  PRMT R25, RZ, 0x7610, R25 ;  /* 0x00007610ff197816 */ /* 0x000fc60000000019 */
[----:B--2---:R0:W-:Y:S04]  /*16a10*/  STL [R1+0x1e0], R24 ;  /* 0x0001e01801007387 */ /* 0x0041e80000100800 */
[----:B0-----:R-:W2:Y:S01]  /*16a20*/  LDL.LU R24, [R1+0x14] ;  /* 0x0000140001187983 */ /* 0x001ea20000300800 */
[----:B----4-:R-:W-:-:S04]  /*16a30*/  @!P1 LOP3.LUT R11, R11, R10, RZ, 0x3c, !PT ;  /* 0x0000000a0b0b9212 */ /* 0x010fc800078e3cff */
[----:B------:R-:W-:-:S04]  /*16a40*/  @!P1 LOP3.LUT R10, R11, R10, RZ, 0x3c, !PT ;  /* 0x0000000a0b0a9212 */ /* 0x000fc800078e3cff */
[----:B------:R-:W-:-:S05]  /*16a50*/  @!P1 LOP3.LUT R11, R11, R10, RZ, 0x3c, !PT ;  /* 0x0000000a0b0b9212 */ /* 0x000fca00078e3cff */
[----:B------:R0:W4:Y:S04]  /*16a60*/  @!P1 LDG.E.U16 R25, desc[UR8][R10.64] ;  /* 0x000000080a199981 */ /* 0x000128000c1e1500 */
[----:B------:R-:W3:Y:S04]  /*16a70*/  LDL.LU R10, [R1+0x28] ;  /* 0x00002800010a7983 */ /* 0x000ee80000300800 */
[----:B------:R-:W2:Y:S01]  /*16a80*/  LDL R11, [R1+0x884] ;  /* 0x00088400010b7983 */ /* 0x000ea20000100800 */
[----:B------:R-:W-:-:S03]  /*16a90*/  PRMT R21, RZ, 0x7610, R21 ;  /* 0x00007610ff157816 */ /* 0x000fc60000000015 */
[----:B---3--:R0:W-:Y:S02]  /*16aa0*/  STS.U16 [R29+UR5+0x10800], R10 ;  /* 0x0108000a1d007988 */ /* 0x0081e40008000405 */
[----:B0-----:R-:W-:-:S05]  /*16ab0*/  @!P2 IMAD.MOV.U32 R10, RZ, RZ, R20 ;  /* 0x000000ffff0aa224 */ /* 0x001fca00078e0014 */
[----:B--2---:R-:W2:Y:S04]  /*16ac0*/  @!P2 LDG.E.U16 R21, desc[UR8][R10.64] ;  /* 0x000000080a15a981 */ /* 0x004ea8000c1e1500 */
[----:B----4-:R0:W-:Y:S04]  /*16ad0*/  STL [R1+0x1dc], R25 ;  /* 0x0001dc1901007387 */ /* 0x0101e80000100800 */
[----:B0-----:R-:W3:Y:S04]  /*16ae0*/  LDL.LU R25, [R1+0x10] ;  /* 0x0000100001197983 */ /* 0x001ee80000300800 */
[----:B------:R-:W4:Y:S04]  /*16af0*/  LDL.LU R20, [R1+0xc] ;  /* 0x00000c0001147983 */ /* 0x000f280000300800 */
[----:B--2---:R0:W-:Y:S04]  /*16b00*/  STL [R1+0x1d8], R21 ;  /* 0x0001d81501007387 */ /* 0x0041e80000100800 */
[----:B0-----:R-:W2:Y:S04]  /*16b10*/  LDL.LU R21, [R1+0x137c] ;  /* 0x00137c0001157983 */ /* 0x001ea80000300800 */
[----:B------:R-:W3:Y:S04]  /*16b20*/  LDL R10, [R1+0x80c] ;  /* 0x00080c00010a7983 */ /* 0x000ee80000100800 */
[----:B------:R-:W3:Y:S01]  /*16b30*/  LDL R11, [R1+0x810] ;  /* 0x00081000010b7983 */ /* 0x000ee20000100800 */
[----:B--2---:R-:W-:-:S02]  /*16b40*/  PRMT R21, RZ, 0x7610, R21 ;  /* 0x00007610ff157816 */ /* 0x004fc40000000015 */
[----:B---3--:R-:W-:-:S04]  /*16b50*/  @!P1 LOP3.LUT R11, R11, R10, RZ, 0x3c, !PT ;  /* 0x0000000a0b0b9212 */ /* 0x008fc800078e3cff */
[----:B------:R-:W-:-:S04]  /*16b60*/  @!P1 LOP3.LUT R10, R11, R10, RZ, 0x3c, !PT ;  /* 0x0000000a0b0a9212 */ /* 0x000fc800078e3cff */
[----:B------:R-:W-:-:S05]  /*16b70*/  @!P1 LOP3.LUT R11, R11, R10, RZ, 0x3c, !PT ;  /* 0x0000000a0b0b9212 */ /* 0x000fca00078e3cff */
[----:B------:R-:W2:Y:S04]  /*16b80*/  @!P1 LDG.E.U16 R21, desc[UR8][R10.64] ;  /* 0x000000080a159981 */ /* 0x000ea8000c1e1500 */
[----:B------:R0:W-:Y:S04]  /*16b90*/  STS.U16 [R29+UR5+0x10900], R26 ;  /* 0x0109001a1d007988 */ /* 0x0001e80008000405 */
[----:B0-----:R-:W3:Y:S04]  /*16ba0*/  LDL.LU R26, [R1+0x8] ;  /* 0x00000800011a7983 */ /* 0x001ee80000300800 */
[----:B--2---:R0:W-:Y:S04]  /*16bb0*/  STL [R1+0x1d4], R21 ;  /* 0x0001d41501007387 */ /* 0x0041e80000100800 */
[----:B0-----:R-:W2:Y:S04]  /*16bc0*/  LDL.LU R21, [R1+0x1378] ;  /* 0x0013780001157983 */ /* 0x001ea80000300800 */
[----:B------:R-:W4:Y:S04]  /*16bd0*/  LDL R10, [R1+0x804] ;  /* 0x00080400010a7983 */ /* 0x000f280000100800 */
[----:B------:R-:W4:Y:S01]  /*16be0*/  LDL R11, [R1+0x808] ;  /* 0x00080800010b7983 */ /* 0x000f220000100800 */
[----:B--2---:R-:W-:-:S02]  /*16bf0*/  PRMT R21, RZ, 0x7610, R21 ;  /* 0x00007610ff157816 */ /* 0x004fc40000000015 */
[----:B----4-:R-:W-:-:S04]  /*16c00*/  @!P2 LOP3.LUT R11, R11, R10, RZ, 0x3c, !PT ;  /* 0x0000000a0b0ba212 */ /* 0x010fc800078e3cff */
[----:B------:R-:W-:-:S04]  /*16c10*/  @!P2 LOP3.LUT R10, R11, R10, RZ, 0x3c, !PT ;  /* 0x0000000a0b0aa212 */ /* 0x000fc800078e3cff */
[----:B------:R-:W-:-:S05]  /*16c20*/  @!P2 LOP3.LUT R11, R11, R10, RZ, 0x3c, !PT ;  /* 0x0000000a0b0ba212 */ /* 0x000fca00078e3cff */
[----:B------:R-:W2:Y:S04]  /*16c30*/  @!P2 LDG.E.U16 R21, desc[UR8][R10.64] ;  /* 0x000000080a15a981 */ /* 0x000ea8000c1e1500 */
[----:B------:R0:W-:Y:S04]  /*16c40*/  STS.U16 [R29+UR5+0x10a00], R27 ;  /* 0x010a001b1d007988 */ /* 0x0001e80008000405 */
[----:B0-----:R-:W4:Y:S04]  /*16c50*/  LDL.LU R27, [R1+0x4] ;  /* 0x00000400011b7983 */ /* 0x001f280000300800 */
[----:B------:R-:W3:Y:S04]  /*16c60*/  LDL R10, [R1+0x78c] ;  /* 0x00078c00010a7983 */ /* 0x000ee80000100800 */
[----:B------:R-:W3:Y:S04]  /*16c70*/  LDL R11, [R1+0x790] ;  /* 0x00079000010b7983 */ /* 0x000ee80000100800 */
[----:B------:R-:W-:Y:S04]  /*16c80*/  STS.U16 [R29+UR5+0x10b00], R22 ;  /* 0x010b00161d007988 */ /* 0x000fe80008000405 */
[----:B--2---:R0:W-:Y:S04]  /*16c90*/  STL [R1+0x1c0], R21 ;  /* 0x0001c01501007387 */ /* 0x0041e80000100800 */
[----:B0-----:R-:W2:Y:S04]  /*16ca0*/  LDL.LU R21, [R1] ;  /* 0x0000000001157983 */ /* 0x001ea80000300800 */
[----:B------:R-:W4:Y:S01]  /*16cb0*/  LDL.LU R22, [R1+0x1374] ;  /* 0x0013740001167983 */ /* 0x000f220000300800 */
[----:B---3--:R-:W-:-:S04]  /*16cc0*/  @!P1 LOP3.LUT R11, R11, R10, RZ, 0x3c, !PT ;  /* 0x0000000a0b0b9212 */ /* 0x008fc800078e3cff */
[----:B------:R-:W-:-:S04]  /*16cd0*/  @!P1 LOP3.LUT R10, R11, R10, RZ, 0x3c, !PT ;  /* 0x0000000a0b0a9212 */ /* 0x000fc800078e3cff */
[----:B------:R-:W-:Y:S02]  /*16ce0*/  @!P1 LOP3.LUT R11, R11, R10, RZ, 0x3c, !PT ;  /* 0x0000000a0b0b9212 */ /* 0x000fe400078e3cff */
[----:B----4-:R-:W-:-:S06]  /*16cf0*/  PRMT R22, RZ, 0x7610, R22 ;  /* 0x00007610ff167816 */ /* 0x010fcc0000000016 */
[----:B------:R-:W3:Y:S04]  /*16d00*/  @!P1 LDG.E.U16 R22, desc[UR8][R10.64] ;  /* 0x000000080a169981 */ /* 0x000ee8000c1e1500 */
[----:B------:R-:W-:Y:S04]  /*16d10*/  STS.U16 [R29+UR5+0x10c00], R23 ;  /* 0x010c00171d007988 */ /* 0x000fe80008000405 */
[----:B---3--:R0:W-:Y:S04]  /*16d20*/  STL [R1+0x1b0], R22 ;  /* 0x0001b01601007387 */ /* 0x0081e80000100800 */
[----:B0-----:R-:W3:Y:S04]  /*16d30*/  LDL.LU R22, [R1+0x1370] ;  /* 0x0013700001167983 */ /* 0x001ee80000300800 */
[----:B------:R-:W4:Y:S04]  /*16d40*/  LDL R10, [R1+0x784] ;  /* 0x00078400010a7983 */ /* 0x000f280000100800 */
[----:B------:R-:W4:Y:S04]  /*16d50*/  LDL R11, [R1+0x788] ;  /* 0x00078800010b7983 */ /* 0x000f280000100800 */
[----:B------:R-:W2:Y:S01]  /*16d60*/  LDL.LU R23, [R1+0x136c] ;  /* 0x00136c0001177983 */ /* 0x000ea20000300800 */
[----:B----4-:R-:W-:-:S04]  /*16d70*/  @!P2 LOP3.LUT R11, R11, R10, RZ, 0x3c, !PT ;  /* 0x0000000a0b0ba212 */ /* 0x010fc800078e3cff */
[C---:B------:R-:W-:Y:S02]  /*16d80*/  @!P2 LOP3.LUT R10, R11.reuse, R10, RZ, 0x3c, !PT ;  /* 0x0000000a0b0aa212 */ /* 0x040fe400078e3cff */
[----:B--2---:R-:W-:Y:S02]  /*16d90*/  PRMT R23, RZ, 0x7610, R23 ;  /* 0x00007610ff177816 */ /* 0x004fe40000000017 */
[----:B------:R-:W-:-:S05]  /*16da0*/  @!P2 LOP3.LUT R11, R11, R10, RZ, 0x3c, !PT ;  /* 0x0000000a0b0ba212 */ /* 0x000fca00078e3cff */
[----:B------:R-:W2:Y:S04]  /*16db0*/  @!P2 LDG.E.U16 R23, desc[UR8][R10.64] ;  /* 0x000000080a17a981 */ /* 0x000ea8000c1e1500 */
[----:B------:R-:W-:Y:S04]  /*16dc0*/  STS.U16 [R29+UR5+0x10d00], R24 ;  /* 0x010d00181d007988 */ /* 0x000fe80008000405 */
[----:B--2---:R0:W-:Y:S04]  /*16dd0*/  STL [R1+0x1a0], R23 ;  /* 0x0001a01701007387 */ /* 0x0041e80000100800 */
[----:B0-----:R-:W2:Y:S04]  /*16de0*/  LDL.LU R23, [R1+0x1368] ;  /* 0x0013680001177983 */ /* 0x001ea80000300800 */
[----:B------:R-:W4:Y:S04]  /*16df0*/  LDL R10, [R1+0x70c] ;  /* 0x00070c00010a7983 */ /* 0x000f280000100800 */
[----:B------:R-:W4:Y:S04]  /*16e00*/  LDL R11, [R1+0x710] ;  /* 0x00071000010b7983 */ /* 0x000f280000100800 */
[----:B------:R-:W3:Y:S01]  /*16e10*/  LDL.LU R24, [R1+0x1364] ;  /* 0x0013640001187983 */ /* 0x000ee20000300800 */
[----:B----4-:R-:W-:-:S04]  /*16e20*/  @!P1 LOP3.LUT R11, R11, R10, RZ, 0x3c, !PT ;  /* 0x0000000a0b0b9212 */ /* 0x010fc800078e3cff */
[C---:B------:R-:W-:Y:S02]  /*16e30*/  @!P1 LOP3.LUT R10, R11.reuse, R10, RZ, 0x3c, !PT ;  /* 0x0000000a0b0a9212 */ /* 0x040fe400078e3cff */
[----:B---3--:R-:W-:Y:S02]  /*16e40*/  PRMT R24, RZ, 0x7610, R24 ;  /* 0x00007610ff187816 */ /* 0x008fe40000000018 */
[----:B------:R-:W-:-:S05]  /*16e50*/  @!P1 LOP3.LUT R11, R11, R10, RZ, 0x3c, !PT ;  /* 0x0000000a0b0b9212 */ /* 0x000fca00078e3cff */
        /* <DEDUP_REMOVED lines=56> */
[----:B--2---:R0:W-:Y:S04]  /*171e0*/  STL [R1+0x13c], R21 ;  /* 0x00013c1501007387 */ /* 0x0041e80000100800 */
[----:B0-----:R-:W2:Y:S04]  /*171f0*/  LDL.LU R21, [R1+0x1338] ;  /* 0x0013380001157983 */ /* 0x001ea80000300800 */
[----:B------:R-:W4:Y:S04]  /*17200*/  LDL R10, [R1+0x58c] ;  /* 0x00058c00010a7983 */ /* 0x000f280000100800 */
[----:B------:R-:W4:Y:S04]  /*17210*/  LDL R11, [R1+0x590] ;  /* 0x00059000010b7983 */ /* 0x000f280000100800 */
[----:B------:R0:W-:Y:S02]  /*17220*/  STS.U16 [R29+UR5+0x10700], R2 ;  /* 0x010700021d007988 */ /* 0x0001e40008000405 */
[----:B0-----:R-:W-:-:S02]  /*17230*/  PRMT R2, RZ, 0x7610, R2 ;  /* 0x00007610ff027816 */ /* 0x001fc40000000002 */
[----:B----4-:R-:W-:-:S04]  /*17240*/  @!P1 LOP3.LUT R11, R11, R10, RZ, 0x3c, !PT ;  /* 0x0000000a0b0b9212 */ /* 0x010fc800078e3cff */
        /* <DEDUP_REMOVED lines=9> */
[----:B------:R-:W3:Y:S04]  /*172e0*/  @!P2 LDG.E.U16 R26, desc[UR8][R10.64] ;  /* 0x000000080a1aa981 */ /* 0x000ee8000c1e1500 */
[----:B----4-:R0:W-:Y:S04]  /*172f0*/  STL [R1+0x12c], R2 ;  /* 0x00012c0201007387 */ /* 0x0101e80000100800 */
[----:B0-----:R-:W4:Y:S04]  /*17300*/  LDL R2, [R1+0x488] ;  /* 0x0004880001027983 */ /* 0x001f280000100800 */
[----:B---3--:R0:W-:Y:S04]  /*17310*/  STL [R1+0x120], R26 ;  /* 0x0001201a01007387 */ /* 0x0081e80000100800 */
[----:B0-----:R-:W3:Y:S04]  /*17320*/  LDL.LU R26, [R1+0x1334] ;  /* 0x00133400011a7983 */ /* 0x001ee80000300800 */
[----:B------:R-:W2:Y:S04]  /*17330*/  LDL R10, [R1+0x50c] ;  /* 0x00050c00010a7983 */ /* 0x000ea80000100800 */
[----:B------:R-:W2:Y:S01]  /*17340*/  LDL R11, [R1+0x510] ;  /* 0x00051000010b7983 */ /* 0x000ea20000100800 */
[----:B------:R-:W-:-:S02]  /*17350*/  PRMT R20, RZ, 0x7610, R20 ;  /* 0x00007610ff147816 */ /* 0x000fc40000000014 */
[----:B--2---:R-:W-:-:S04]  /*17360*/  @!P1 LOP3.LUT R11, R11, R10, RZ, 0x3c, !PT ;  /* 0x0000000a0b0b9212 */ /* 0x004fc800078e3cff */
[----:B------:R-:W-:-:S04]  /*17370*/  @!P1 LOP3.LUT R10, R11, R10, RZ, 0x3c, !PT ;  /* 0x0000000a0b0a9212 */ /* 0x000fc800078e3cff */
[----:B------:R-:W-:-:S05]  /*17380*/  @!P1 LOP3.LUT R11, R11, R10, RZ, 0x3c, !PT ;  /* 0x0000000a0b0b9212 */ /* 0x000fca00078e3cff */
[----:B------:R-:W2:Y:S04]  /*17390*/  @!P1 LDG.E.U16 R20, desc[UR8][R10.64] ;  /* 0x000000080a149981 */ /* 0x000ea8000c1e1500 */
[----:B--2---:R0:W-:Y:S04]  /*173a0*/  STL [R1+0x110], R20 ;  /* 0x0001101401007387 */ /* 0x0041e80000100800 */
[----:B0-----:R-:W2:Y:S04]  /*173b0*/  LDL.LU R20, [R1+0x1330] ;  /* 0x0013300001147983 */ /* 0x001ea80000300800 */
[----:B------:R-:W4:Y:S04]  /*173c0*/  LDL R10, [R1+0x504] ;  /* 0x00050400010a7983 */ /* 0x000f280000100800 */
[----:B------:R-:W4:Y:S01]  /*173d0*/  LDL R11, [R1+0x508] ;  /* 0x00050800010b7983 */ /* 0x000f220000100800 */
[----:B------:R-:W-:-:S02]  /*173e0*/  PRMT R25, RZ, 0x7610, R25 ;  /* 0x00007610ff197816 */ /* 0x000fc40000000019 */
[----:B----4-:R-:W-:-:S04]  /*173f0*/  @!P2 LOP3.LUT R11, R11, R10, RZ, 0x3c, !PT ;  /* 0x0000000a0b0ba212 */ /* 0x010fc800078e3cff */
[----:B------:R-:W-:-:S04]  /*17400*/  @!P2 LOP3.LUT R10, R11, R10, RZ, 0x3c, !PT ;  /* 0x0000000a0b0aa212 */ /* 0x000fc800078e3cff */
[----:B------:R-:W-:-:S05]  /*17410*/  @!P2 LOP3.LUT R11, R11, R10, RZ, 0x3c, !PT ;  /* 0x0000000a0b0ba212 */ /* 0x000fca00078e3cff */
[----:B------:R-:W4:Y:S04]  /*17420*/  @!P2 LDG.E.U16 R25, desc[UR8][R10.64] ;  /* 0x000000080a19a981 */ /* 0x000f28000c1e1500 */
[----:B----4-:R0:W-:Y:S04]  /*17430*/  STL [R1+0x100], R25 ;  /* 0x0001001901007387 */ /* 0x0101e80000100800 */
[----:B0-----:R-:W4:Y:S04]  /*17440*/  LDL.LU R25, [R1+0x132c] ;  /* 0x00132c0001197983 */ /* 0x001f280000300800 */
[----:B------:R-:W3:Y:S04]  /*17450*/  LDL R10, [R1+0x48c] ;  /* 0x00048c00010a7983 */ /* 0x000ee80000100800 */
[----:B------:R-:W3:Y:S01]  /*17460*/  LDL R11, [R1+0x490] ;  /* 0x00049000010b7983 */ /* 0x000ee20000100800 */
[----:B------:R-:W-:-:S02]  /*17470*/  PRMT R24, RZ, 0x7610, R24 ;  /* 0x00007610ff187816 */ /* 0x000fc40000000018 */
[----:B---3--:R-:W-:-:S04]  /*17480*/  @!P1 LOP3.LUT R11, R11, R10, RZ, 0x3c, !PT ;  /* 0x0000000a0b0b9212 */ /* 0x008fc800078e3cff */
[----:B------:R-:W-:-:S04]  /*17490*/  @!P1 LOP3.LUT R10, R11, R10, RZ, 0x3c, !PT ;  /* 0x0000000a0b0a9212 */ /* 0x000fc800078e3cff */
[----:B------:R-:W-:-:S05]  /*174a0*/  @!P1 LOP3.LUT R11, R11, R10, RZ, 0x3c, !PT ;  /* 0x0000000a0b0b9212 */ /* 0x000fca00078e3cff */
[----:B------:R-:W3:Y:S01]  /*174b0*/  @!P1 LDG.E.U16 R24, desc[UR8][R10.64] ;  /* 0x000000080a189981 */ /* 0x000ee2000c1e1500 */
[----:B------:R-:W-:-:S03]  /*174c0*/  PRMT R23, RZ, 0x7610, R23 ;  /* 0x00007610ff177816 */ /* 0x000fc60000000017 */
[----:B---3--:R0:W-:Y:S04]  /*174d0*/  STL [R1+0xec], R24 ;  /* 0x0000ec1801007387 */ /* 0x0081e80000100800 */
[----:B0-----:R-:W3:Y:S04]  /*174e0*/  LDL.LU R24, [R1+0x1328] ;  /* 0x0013280001187983 */ /* 0x001ee80000300800 */
[----:B------:R-:W2:Y:S01]  /*174f0*/  LDL R11, [R1+0x484] ;  /* 0x00048400010b7983 */ /* 0x000ea20000100800 */
[----:B------:R-:W-:-:S03]  /*17500*/  @!P2 IMAD.MOV.U32 R10, RZ, RZ, R2 ;  /* 0x000000ffff0aa224 */ /* 0x000fc600078e0002 */
[----:B------:R-:W4:Y:S04]  /*17510*/  LDL R2, [R1+0x388] ;  /* 0x0003880001027983 */ /* 0x000f280000100800 */
[----:B--2---:R-:W2:Y:S04]  /*17520*/  @!P2 LDG.E.U16 R23, desc[UR8][R10.64] ;  /* 0x000000080a17a981 */ /* 0x004ea8000c1e1500 */
        /* <DEDUP_REMOVED lines=20> */
[----:B------:R-:W2:Y:S04]  /*17670*/  LDL R10, [R1+0x38c] ;  /* 0x00038c00010a7983 */ /* 0x000ea80000100800 */
[----:B------:R-:W2:Y:S04]  /*17680*/  LDL R11, [R1+0x390] ;  /* 0x00039000010b7983 */ /* 0x000ea80000100800 */
[----:B------:R0:W-:Y:S02]  /*17690*/  STS.U16 [R29+UR5+0x10600], R18 ;  /* 0x010600121d007988 */ /* 0x0001e40008000405 */
[----:B0-----:R-:W-:-:S02]  /*176a0*/  PRMT R18, RZ, 0x7610, R18 ;  /* 0x00007610ff127816 */ /* 0x001fc40000000012 */
[----:B--2---:R-:W-:-:S04]  /*176b0*/  @!P1 LOP3.LUT R11, R11, R10, RZ, 0x3c, !PT ;  /* 0x0000000a0b0b9212 */ /* 0x004fc800078e3cff */
[----:B------:R-:W-:-:S04]  /*176c0*/  @!P1 LOP3.LUT R10, R11, R10, RZ, 0x3c, !PT ;  /* 0x0000000a0b0a9212 */ /* 0x000fc800078e3cff */
[----:B------:R-:W-:-:S05]  /*176d0*/  @!P1 LOP3.LUT R11, R11, R10, RZ, 0x3c, !PT ;  /* 0x0000000a0b0b9212 */ /* 0x000fca00078e3cff */
[----:B------:R-:W2:Y:S04]  /*176e0*/  @!P1 LDG.E.U16 R18, desc[UR8][R10.64] ;  /* 0x000000080a129981 */ /* 0x000ea8000c1e1500 */
[----:B------:R0:W-:Y:S01]  /*176f0*/  STS.U16 [R29+UR5+0x11c00], R3 ;  /* 0x011c00031d007988 */ /* 0x0001e20008000405 */
[----:B------:R-:W-:-:S03]  /*17700*/  PRMT R4, RZ, 0x7610, R4 ;  /* 0x00007610ff047816 */ /* 0x000fc60000000004 */
[----:B--2---:R1:W-:Y:S04]  /*17710*/  STL [R1+0xdc], R18 ;  /* 0x0000dc1201007387 */ /* 0x0043e80000100800 */
[----:B0-----:R-:W2:Y:S04]  /*17720*/  LDL R3, [R1+0x384] ;  /* 0x0003840001037983 */ /* 0x001ea80000100800 */
[----:B-1----:R-:W3:Y:S04]  /*17730*/  LDL R18, [R1+0x290] ;  /* 0x0002900001127983 */ /* 0x002ee80000100800 */
[----:B--2---:R-:W2:Y:S04]  /*17740*/  @!P2 LDG.E.U16 R4, desc[UR8][R2.64] ;  /* 0x000000080204a981 */ /* 0x004ea8000c1e1500 */
        /* <DEDUP_REMOVED lines=9> */
[----:B------:R-:W4:Y:S04]  /*177e0*/  @!P1 LDG.E.U16 R12, desc[UR8][R2.64] ;  /* 0x00000008020c9981 */ /* 0x000f28000c1e1500 */
[----:B------:R-:W3:Y:S04]  /*177f0*/  LDL R2, [R1+0x304] ;  /* 0x0003040001027983 */ /* 0x000ee80000100800 */
[----:B------:R-:W3:Y:S04]  /*17800*/  LDL R3, [R1+0x308] ;  /* 0x0003080001037983 */ /* 0x000ee80000100800 */
[----:B------:R0:W-:Y:S02]  /*17810*/  STS.U16 [R29+UR5+0x10200], R14 ;  /* 0x0102000e1d007988 */ /* 0x0001e40008000405 */
[----:B0-----:R-:W-:-:S02]  /*17820*/  PRMT R14, RZ, 0x7610, R14 ;  /* 0x00007610ff0e7816 */ /* 0x001fc4000000000e */
[----:B----4-:R0:W-:Y:S04]  /*17830*/  STL [R1+0xd4], R12 ;  /* 0x0000d40c01007387 */ /* 0x0101e80000100800 */
[----:B0-----:R-:W4:Y:S01]  /*17840*/  LDL.LU R12, [R1+0x30] ;  /* 0x00003000010c7983 */ /* 0x001f220000300800 */
[----:B---3--:R-:W-:-:S04]  /*17850*/  @!P2 LOP3.LUT R3, R3, R2, RZ, 0x3c, !PT ;  /* 0x000000020303a212 */ /* 0x008fc800078e3cff */
[----:B------:R-:W-:-:S04]  /*17860*/  @!P2 LOP3.LUT R2, R3, R2, RZ, 0x3c, !PT ;  /* 0x000000020302a212 */ /* 0x000fc800078e3cff */
[----:B------:R-:W-:-:S05]  /*17870*/  @!P2 LOP3.LUT R3, R3, R2, RZ, 0x3c, !PT ;  /* 0x000000020303a212 */ /* 0x000fca00078e3cff */
[----:B------:R0:W3:Y:S04]  /*17880*/  @!P2 LDG.E.U16 R14, desc[UR8][R2.64] ;  /* 0x00000008020ea981 */ /* 0x0000e8000c1e1500 */
[----:B------:R-:W2:Y:S01]  /*17890*/  LDL R3, [R1+0x28c] ;  /* 0x00028c0001037983 */ /* 0x000ea20000100800 */
[----:B0-----:R-:W-:-:S03]  /*178a0*/  @!P1 MOV R2, R18 ;  /* 0x0000001200029202 */ /* 0x001fc60000000f00 */
[----:B------:R0:W-:Y:S02]  /*178b0*/  STS.U16 [R29+UR5+0x10100], R13 ;  /* 0x0101000d1d007988 */ /* 0x0001e40008000405 */
[----:B0-----:R-:W-:Y:S02]  /*178c0*/  PRMT R13, RZ, 0x7610, R13 ;  /* 0x00007610ff0d7816 */ /* 0x001fe4000000000d */
[----:B---3--:R0:W-:Y:S04]  /*178d0*/  STL [R1+0xd0], R14 ;  /* 0x0000d00e01007387 */ /* 0x0081e80000100800 */
[----:B0-----:R-:W3:Y:S04]  /*178e0*/  LDL.LU R14, [R1+0x34] ;  /* 0x00003400010e7983 */ /* 0x001ee80000300800 */
[----:B------:R-:W-:Y:S04]  /*178f0*/  STL [R1+0xbd8], R29 ;  /* 0x000bd81d01007387 */ /* 0x000fe80000100800 */
[----:B--2---:R-:W2:Y:S01]  /*17900*/  @!P1 LDG.E.U16 R13, desc[UR8][R2.64] ;  /* 0x00000008020d9981 */ /* 0x004ea2000c1e1500 */
[----:B------:R-:W-:-:S03]  /*17910*/  PRMT R0, RZ, 0x7610, R0 ;  /* 0x00007610ff007816 */ /* 0x000fc60000000000 */
[----:B------:R-:W4:Y:S04]  /*17920*/  LDL R18, [R1+0x980] ;  /* 0x0009800001127983 */ /* 0x000f280000100800 */
[----:B------:R-:W3:Y:S04]  /*17930*/  LDL R2, [R1+0x284] ;  /* 0x0002840001027983 */ /* 0x000ee80000100800 */
[----:B------:R-:W3:Y:S04]  /*17940*/  LDL R3, [R1+0x288] ;  /* 0x0002880001037983 */ /* 0x000ee80000100800 */
[----:B------:R0:W-:Y:S02]  /*17950*/  STS.U16 [R29+UR5+0x11f00], R28 ;  /* 0x011f001c1d007988 */ /* 0x0001e40008000405 */
[----:B0-----:R-:W0:Y:S02]  /*17960*/  S2R R28, SR_TID.X ;  /* 0x00000000001c7919 */ /* 0x001e240000002100 */
[----:B--2---:R1:W-:Y:S04]  /*17970*/  STL [R1+0xcc], R13 ;  /* 0x0000cc0d01007387 */ /* 0x0043e80000100800 */
[----:B-1----:R-:W2:Y:S01]  /*17980*/  LDL.LU R13, [R1+0x38] ;  /* 0x00003800010d7983 */ /* 0x002ea20000300800 */
[----:B---3--:R-:W-:-:S04]  /*17990*/  @!P2 LOP3.LUT R3, R3, R2, RZ, 0x3c, !PT ;  /* 0x000000020303a212 */ /* 0x008fc800078e3cff */
[----:B------:R-:W-:-:S04]  /*179a0*/  @!P2 LOP3.LUT R2, R3, R2, RZ, 0x3c, !PT ;  /* 0x000000020302a212 */ /* 0x000fc800078e3cff */
[----:B------:R-:W-:-:S05]  /*179b0*/  @!P2 LOP3.LUT R3, R3, R2, RZ, 0x3c, !PT ;  /* 0x000000020303a212 */ /* 0x000fca00078e3cff */
[----:B------:R1:W3:Y:S04]  /*179c0*/  @!P2 LDG.E.U16 R0, desc[UR8][R2.64] ;  /* 0x000000080200a981 */ /* 0x0002e8000c1e1500 */
[----:B------:R-:W1:Y:S04]  /*179d0*/  LDL R2, [R1+0x9fc] ;  /* 0x0009fc0001027983 */ /* 0x000e680000100800 */
[----:B------:R-:W1:Y:S01]  /*179e0*/  LDL R3, [R1+0xa00] ;  /* 0x000a000001037983 */ /* 0x000e620000100800 */
[----:B0-----:R-:W-:-:S05]  /*179f0*/  LOP3.LUT R28, R28, 0x7f, RZ, 0xc0, !PT ;  /* 0x0000007f1c1c7812 */ /* 0x001fca00078ec0ff */
[----:B------:R-:W-:Y:S01]  /*17a00*/  IMAD.SHL.U32 R28, R28, 0x2, RZ ;  /* 0x000000021c1c7824 */ /* 0x000fe200078e00ff */
[----:B------:R-:W-:Y:S04]  /*17a10*/  STS.U16 [R29+UR5+0x10300], R15 ;  /* 0x0103000f1d007988 */ /* 0x000fe80008000405 */
        /* <DEDUP_REMOVED lines=13> */
[----:B------:R-:W-:Y:S04]  /*17af0*/  STS.U16 [R28+UR5], R6 ;  /* 0x000000061c007988 */ /* 0x000fe80008000405 */
[----:B------:R0:W-:Y:S02]  /*17b00*/  STS.U16 [R28+UR5+0x100], R7 ;  /* 0x000100071c007988 */ /* 0x0001e40008000405 */
[----:B0-----:R-:W-:-:S02]  /*17b10*/  PRMT R28, RZ, 0x7610, R28 ;  /* 0x00007610ff1c7816 */ /* 0x001fc4000000001c */
[----:B-1----:R-:W-:-:S04]  /*17b20*/  @!P1 LOP3.LUT R3, R3, R2, RZ, 0x3c, !PT ;  /* 0x0000000203039212 */ /* 0x002fc800078e3cff */
[----:B------:R-:W-:-:S04]  /*17b30*/  @!P1 LOP3.LUT R2, R3, R2, RZ, 0x3c, !PT ;  /* 0x0000000203029212 */ /* 0x000fc800078e3cff */
[----:B------:R-:W-:-:S05]  /*17b40*/  @!P1 LOP3.LUT R3, R3, R2, RZ, 0x3c, !PT ;  /* 0x0000000203039212 */ /* 0x000fca00078e3cff */
[----:B------:R-:W4:Y:S04]  /*17b50*/  @!P1 LDG.E.U16 R28, desc[UR8][R2.64] ;  /* 0x00000008021c9981 */ /* 0x000f28000c1e1500 */
[----:B---3--:R0:W-:Y:S04]  /*17b60*/  STL [R1+0xc8], R0 ;  /* 0x0000c80001007387 */ /* 0x0081e80000100800 */
[----:B0-----:R-:W3:Y:S04]  /*17b70*/  LDL.LU R0, [R1+0x3c] ;  /* 0x00003c0001007983 */ /* 0x001ee80000300800 */
[----:B----4-:R0:W-:Y:S04]  /*17b80*/  STL [R1+0xc4], R28 ;  /* 0x0000c41c01007387 */ /* 0x0101e80000100800 */
[----:B------:R-:W4:Y:S04]  /*17b90*/  LDL R2, [R1+0x9f4] ;  /* 0x0009f40001027983 */ /* 0x000f280000100800 */
[----:B------:R-:W4:Y:S01]  /*17ba0*/  LDL R3, [R1+0x9f8] ;  /* 0x0009f80001037983 */ /* 0x000f220000100800 */
[----:B0-----:R-:W0:Y:S02]  /*17bb0*/  S2R R28, SR_TID.X ;  /* 0x00000000001c7919 */ /* 0x001e240000002100 */
[----:B0-----:R-:W-:-:S05]  /*17bc0*/  LOP3.LUT R28, R28, 0x7f, RZ, 0xc0, !PT ;  /* 0x0000007f1c1c7812 */ /* 0x001fca00078ec0ff */
[----:B------:R-:W-:-:S05]  /*17bd0*/  IMAD.SHL.U32 R28, R28, 0x2, RZ ;  /* 0x000000021c1c7824 */ /* 0x000fca00078e00ff */
[----:B------:R0:W-:Y:S02]  /*17be0*/  STS.U16 [R28+UR5+0x1000], R8 ;  /* 0x001000081c007988 */ /* 0x0001e40008000405 */
[----:B0-----:R-:W-:Y:S02]  /*17bf0*/  PRMT R28, RZ, 0x7610, R28 ;  /* 0x00007610ff1c7816 */ /* 0x001fe4000000001c */
[----:B----4-:R-:W-:-:S04]  /*17c00*/  @!P2 LOP3.LUT R3, R3, R2, RZ, 0x3c, !PT ;  /* 0x000000020303a212 */ /* 0x010fc800078e3cff */
[----:B------:R-:W-:-:S04]  /*17c10*/  @!P2 LOP3.LUT R2, R3, R2, RZ, 0x3c, !PT ;  /* 0x000000020302a212 */ /* 0x000fc800078e3cff */
[----:B------:R-:W-:-:S05]  /*17c20*/  @!P2 LOP3.LUT R3, R3, R2, RZ, 0x3c, !PT ;  /* 0x000000020303a212 */ /* 0x000fca00078e3cff */
[----:B------:R-:W4:Y:S04]  /*17c30*/  @!P2 LDG.E.U16 R28, desc[UR8][R2.64] ;  /* 0x00000008021ca981 */ /* 0x000f28000c1e1500 */
[----:B----4-:R0:W-:Y:S04]  /*17c40*/  STL [R1+0xc0], R28 ;  /* 0x0000c01c01007387 */ /* 0x0101e80000100800 */
[----:B------:R-:W4:Y:S01]  /*17c50*/  LDL R3, [R1+0x97c] ;  /* 0x00097c0001037983 */ /* 0x000f220000100800 */
[----:B0-----:R-:W0:Y:S01]  /*17c60*/  S2R R28, SR_TID.X ;  /* 0x00000000001c7919 */ /* 0x001e220000002100 */
[----:B------:R-:W-:-:S02]  /*17c70*/  @!P1 IMAD.MOV.U32 R2, RZ, RZ, R18 ;  /* 0x000000ffff029224 */ /* 0x000fc400078e0012 */
[----:B------:R-:W3:Y:S01]  /*17c80*/  LDL.LU R18, [R1+0x44] ;  /* 0x0000440001127983 */ /* 0x000ee20000300800 */
[----:B0-----:R-:W-:-:S05]  /*17c90*/  LOP3.LUT R28, R28, 0x7f, RZ, 0xc0, !PT ;  /* 0x0000007f1c1c7812 */ /* 0x001fca00078ec0ff */
[----:B------:R-:W-:-:S05]  /*17ca0*/  IMAD.SHL.U32 R28, R28, 0x2, RZ ;  /* 0x000000021c1c7824 */ /* 0x000fca00078e00ff */
[----:B------:R0:W-:Y:S02]  /*17cb0*/  STS.U16 [R28+UR5+0x1100], R9 ;  /* 0x001100091c007988 */ /* 0x0001e40008000405 */
[----:B0-----:R-:W-:-:S06]  /*17cc0*/  PRMT R28, RZ, 0x7610, R28 ;  /* 0x00007610ff1c7816 */ /* 0x001fcc000000001c */
[----:B----4-:R-:W4:Y:S04]  /*17cd0*/  @!P1 LDG.E.U16 R28, desc[UR8][R2.64] ;  /* 0x00000008021c9981 */ /* 0x010f28000c1e1500 */
[----:B----4-:R0:W-:Y:S04]  /*17ce0*/  STL [R1+0xbc], R28 ;  /* 0x0000bc1c01007387 */ /* 0x0101e80000100800 */
[----:B------:R-:W4:Y:S04]  /*17cf0*/  LDL R2, [R1+0x974] ;  /* 0x0009740001027983 */ /* 0x000f280000100800 */
[----:B------:R-:W4:Y:S01]  /*17d00*/  LDL R3, [R1+0x978] ;  /* 0x0009780001037983 */ /* 0x000f220000100800 */
[----:B0-----:R-:W0:Y:S01]  /*17d10*/  S2R R28, SR_TID.X ;  /* 0x00000000001c7919 */ /* 0x001e220000002100 */
[----:B------:R-:W-:-:S02]  /*17d20*/  PRMT R17, RZ, 0x7610, R17 ;  /* 0x00007610ff117816 */ /* 0x000fc40000000011 */
[----:B0-----:R-:W-:-:S05]  /*17d30*/  LOP3.LUT R28, R28, 0x7f, RZ, 0xc0, !PT ;  /* 0x0000007f1c1c7812 */ /* 0x001fca00078ec0ff */
[----:B------:R-:W-:-:S05]  /*17d40*/  IMAD.SHL.U32 R28, R28, 0x2, RZ ;  /* 0x000000021c1c7824 */ /* 0x000fca00078e00ff */
[----:B------:R0:W-:Y:S04]  /*17d50*/  STS.U16 [R28+UR5+0x2000], R12 ;  /* 0x0020000c1c007988 */ /* 0x0001e80008000405 */
[----:B0-----:R-:W3:Y:S01]  /*17d60*/  LDL.LU R12, [R1+0x48] ;  /* 0x00004800010c7983 */ /* 0x001ee20000300800 */
[----:B----4-:R-:W-:-:S04]  /*17d70*/  @!P2 LOP3.LUT R3, R3, R2, RZ, 0x3c, !PT ;  /* 0x000000020303a212 */ /* 0x010fc800078e3cff */
[----:B------:R-:W-:-:S04]  /*17d80*/  @!P2 LOP3.LUT R2, R3, R2, RZ, 0x3c, !PT ;  /* 0x000000020302a212 */ /* 0x000fc800078e3cff */
[----:B------:R-:W-:-:S05]  /*17d90*/  @!P2 LOP3.LUT R3, R3, R2, RZ, 0x3c, !PT ;  /* 0x000000020303a212 */ /* 0x000fca00078e3cff */
[----:B------:R0:W4:Y:S04]  /*17da0*/  @!P2 LDG.E.U16 R17, desc[UR8][R2.64] ;  /* 0x000000080211a981 */ /* 0x000128000c1e1500 */
[----:B------:R-:W0:Y:S04]  /*17db0*/  LDL R2, [R1+0x8fc] ;  /* 0x0008fc0001027983 */ /* 0x000e280000100800 */
[----:B------:R-:W0:Y:S04]  /*17dc0*/  LDL R3, [R1+0x900] ;  /* 0x0009000001037983 */ /* 0x000e280000100800 */
[----:B------:R1:W-:Y:S02]  /*17dd0*/  STS.U16 [R28+UR5+0x2100], R14 ;  /* 0x0021000e1c007988 */ /* 0x0003e40008000405 */
[----:B-1----:R-:W-:-:S02]  /*17de0*/  PRMT R28, RZ, 0x7610, R28 ;  /* 0x00007610ff1c7816 */ /* 0x002fc4000000001c */
[----:B------:R-:W3:Y:S01]  /*17df0*/  LDL R14, [R1+0x878] ;  /* 0x00087800010e7983 */ /* 0x000ee20000100800 */
[----:B0-----:R-:W-:-:S04]  /*17e00*/  @!P1 LOP3.LUT R3, R3, R2, RZ, 0x3c, !PT ;  /* 0x0000000203039212 */ /* 0x001fc800078e3cff */
[----:B------:R-:W-:-:S04]  /*17e10*/  @!P1 LOP3.LUT R2, R3, R2, RZ, 0x3c, !PT ;  /* 0x0000000203029212 */ /* 0x000fc800078e3cff */
[----:B------:R-:W-:-:S05]  /*17e20*/  @!P1 LOP3.LUT R3, R3, R2, RZ, 0x3c, !PT ;  /* 0x0000000203039212 */ /* 0x000fca00078e3cff */
[----:B------:R-:W2:Y:S04]  /*17e30*/  @!P1 LDG.E.U16 R28, desc[UR8][R2.64] ;  /* 0x00000008021c9981 */ /* 0x000ea8000c1e1500 */
[----:B----4-:R0:W-:Y:S04]  /*17e40*/  STL [R1+0xac], R17 ;  /* 0x0000ac1101007387 */ /* 0x0101e80000100800 */
[----:B0-----:R-:W4:Y:S04]  /*17e50*/  LDL.LU R17, [R1+0x4c] ;  /* 0x00004c0001117983 */ /* 0x001f280000300800 */
[----:B--2---:R0:W-:Y:S04]  /*17e60*/  STL [R1+0xa8], R28 ;  /* 0x0000a81c01007387 */ /* 0x0041e80000100800 */
[----:B------:R-:W2:Y:S04]  /*17e70*/  LDL R2, [R1+0x8f4] ;  /* 0x0008f40001027983 */ /* 0x000ea80000100800 */
[----:B------:R-:W2:Y:S01]  /*17e80*/  LDL R3, [R1+0x8f8] ;  /* 0x0008f80001037983 */ /* 0x000ea20000100800 */
[----:B0-----:R-:W0:Y:S01]  /*17e90*/  S2R R28, SR_TID.X ;  /* 0x00000000001c7919 */ /* 0x001e220000002100 */
[----:B------:R-:W-:-:S02]  /*17ea0*/  PRMT R15, RZ, 0x7610, R15 ;  /* 0x00007610ff0f7816 */ /* 0x000fc4000000000f */
[----:B0-----:R-:W-:-:S05]  /*17eb0*/  LOP3.LUT R28, R28, 0x7f, RZ, 0xc0, !PT ;  /* 0x0000007f1c1c7812 */ /* 0x001fca00078ec0ff */
[----:B------:R-:W-:-:S05]  /*17ec0*/  IMAD.SHL.U32 R28, R28, 0x2, RZ ;  /* 0x000000021c1c7824 */ /* 0x000fca00078e00ff */
[----:B------:R0:W-:Y:S04]  /*17ed0*/  STS.U16 [R28+UR5+0x3000], R13 ;  /* 0x0030000d1c007988 */ /* 0x0001e80008000405 */
[----:B0-----:R-:W4:Y:S01]  /*17ee0*/  LDL.LU R13, [R1+0x1314] ;  /* 0x00131400010d7983 */ /* 0x001f220000300800 */
[----:B--2---:R-:W-:-:S04]  /*17ef0*/  @!P2 LOP3.LUT R3, R3, R2, RZ, 0x3c, !PT ;  /* 0x000000020303a212 */ /* 0x004fc800078e3cff */
[----:B------:R-:W-:-:S04]  /*17f00*/  @!P2 LOP3.LUT R2, R3, R2, RZ, 0x3c, !PT ;  /* 0x000000020302a212 */ /* 0x000fc800078e3cff */
[----:B------:R-:W-:-:S05]  /*17f10*/  @!P2 LOP3.LUT R3, R3, R2, RZ, 0x3c, !PT ;  /* 0x000000020303a212 */ /* 0x000fca00078e3cff */
[----:B------:R-:W2:Y:S04]  /*17f20*/  @!P2 LDG.E.U16 R15, desc[UR8][R2.64] ;  /* 0x00000008020fa981 */ /* 0x000ea8000c1e1500 */
[----:B------:R-:W4:Y:S04]  /*17f30*/  LDL R2, [R1+0x87c] ;  /* 0x00087c0001027983 */ /* 0x000f280000100800 */
[----:B------:R-:W4:Y:S01]  /*17f40*/  LDL R3, [R1+0x880] ;  /* 0x0008800001037983 */ /* 0x000f220000100800 */
[----:B------:R-:W-:-:S03]  /*17f50*/  PRMT R16, RZ, 0x7610, R16 ;  /* 0x00007610ff107816 */ /* 0x000fc60000000010 */
[----:B---3--:R0:W-:Y:S04]  /*17f60*/  STS.U16 [R28+UR5+0x3100], R0 ;  /* 0x003100001c007988 */ /* 0x0081e80008000405 */
[----:B0-----:R-:W3:Y:S04]  /*17f70*/  LDL R0, [R1+0x7f8] ;  /* 0x0007f80001007983 */ /* 0x001ee80000100800 */
[----:B--2---:R0:W-:Y:S04]  /*17f80*/  STL [R1+0xa4], R15 ;  /* 0x0000a40f01007387 */ /* 0x0041e80000100800 */
[----:B0-----:R-:W2:Y:S01]  /*17f90*/  LDL.LU R15, [R1+0x54] ;  /* 0x00005400010f7983 */ /* 0x001ea20000300800 */
[----:B----4-:R-:W-:-:S04]  /*17fa0*/  @!P1 LOP3.LUT R3, R3, R2, RZ, 0x3c, !PT ;  /* 0x0000000203039212 */ /* 0x010fc800078e3cff */
[----:B------:R-:W-:-:S04]  /*17fb0*/  @!P1 LOP3.LUT R2, R3, R2, RZ, 0x3c, !PT ;  /* 0x0000000203029212 */ /* 0x000fc800078e3cff */
[----:B------:R-:W-:-:S05]  /*17fc0*/  @!P1 LOP3.LUT R3, R3, R2, RZ, 0x3c, !PT ;  /* 0x0000000203039212 */ /* 0x000fca00078e3cff */
[----:B------:R-:W4:Y:S04]  /*17fd0*/  @!P1 LDG.E.U16 R16, desc[UR8][R2.64] ;  /* 0x0000000802109981 */ /* 0x000f28000c1e1500 */
[----:B------:R-:W3:Y:S04]  /*17fe0*/  LDL.LU R2, [R1+0x40] ;  /* 0x0000400001027983 */ /* 0x000ee80000300800 */
[----:B------:R-:W2:Y:S01]  /*17ff0*/  LDL R3, [R1+0x874] ;  /* 0x0008740001037983 */ /* 0x000ea20000100800 */
[----:B------:R-:W-:-:S03]  /*18000*/  PRMT R13, RZ, 0x7610, R13 ;  /* 0x00007610ff0d7816 */ /* 0x000fc6000000000d */
[----:B----4-:R0:W-:Y:S04]  /*18010*/  STL [R1+0xa0], R16 ;  /* 0x0000a01001007387 */ /* 0x0101e80000100800 */
[----:B---3--:R1:W-:Y:S04]  /*18020*/  STS.U16 [R28+UR5+0x4000], R2 ;  /* 0x004000021c007988 */ /* 0x0083e80008000405 */
[----:B0-----:R-:W3:Y:S01]  /*18030*/  LDL.LU R16, [R1+0x58] ;  /* 0x0000580001107983 */ /* 0x001ee20000300800 */
[----:B-1----:R-:W-:-:S05]  /*18040*/  @!P2 IMAD.MOV.U32 R2, RZ, RZ, R14 ;  /* 0x000000ffff02a224 */ /* 0x002fca00078e000e */
[----:B--2---:R0:W2:Y:S04]  /*18050*/  @!P2 LDG.E.U16 R13, desc[UR8][R2.64] ;  /* 0x00000008020da981 */ /* 0x0040a8000c1e1500 */
[----:B------:R-:W0:Y:S04]  /*18060*/  LDL R2, [R1+0x7fc] ;  /* 0x0007fc0001027983 */ /* 0x000e280000100800 */
[----:B------:R-:W0:Y:S04]  /*18070*/  LDL R3, [R1+0x800] ;  /* 0x0008000001037983 */ /* 0x000e280000100800 */
[----:B------:R1:W-:Y:S02]  /*18080*/  STS.U16 [R28+UR5+0x4100], R18 ;  /* 0x004100121c007988 */ /* 0x0003e40008000405 */
[----:B-1----:R-:W-:-:S02]  /*18090*/  PRMT R28, RZ, 0x7610, R28 ;  /* 0x00007610ff1c7816 */ /* 0x002fc4000000001c */
[----:B0-----:R-:W-:-:S04]  /*180a0*/  @!P1 LOP3.LUT R3, R3, R2, RZ, 0x3c, !PT ;  /* 0x0000000203039212 */ /* 0x001fc800078e3cff */
[----:B------:R-:W-:-:S04]  /*180b0*/  @!P1 LOP3.LUT R2, R3, R2, RZ, 0x3c, !PT ;  /* 0x0000000203029212 */ /* 0x000fc800078e3cff */
[----:B------:R-:W-:-:S05]  /*180c0*/  @!P1 LOP3.LUT R3, R3, R2, RZ, 0x3c, !PT ;  /* 0x0000000203039212 */ /* 0x000fca00078e3cff */
[----:B------:R-:W4:Y:S04]  /*180d0*/  @!P1 LDG.E.U16 R28, desc[UR8][R2.64] ;  /* 0x00000008021c9981 */ /* 0x000f28000c1e1500 */
[----:B--2---:R0:W-:Y:S04]  /*180e0*/  STL [R1+0x9c], R13 ;  /* 0x00009c0d01007387 */ /* 0x0041e80000100800 */
[----:B0-----:R-:W2:Y:S04]  /*180f0*/  LDL R13, [R1+0x778] ;  /* 0x00077800010d7983 */ /* 0x001ea80000100800 */
[----:B------:R-:W3:Y:S04]  /*18100*/  LDL.LU R14, [R1+0x5c] ;  /* 0x00005c00010e7983 */ /* 0x000ee80000300800 */
[----:B------:R-:W3:Y:S04]  /*18110*/  LDL.LU R18, [R1+0x1310] ;  /* 0x0013100001127983 */ /* 0x000ee80000300800 */
[----:B----4-:R0:W-:Y:S04]  /*18120*/  STL [R1+0x98], R28 ;  /* 0x0000981c01007387 */ /* 0x0101e80000100800 */
[----:B------:R-:W4:Y:S01]  /*18130*/  LDL R3, [R1+0x7f4] ;  /* 0x0007f40001037983 */ /* 0x000f220000100800 */
[----:B0-----:R-:W0:Y:S01]  /*18140*/  S2R R28, SR_TID.X ;  /* 0x00000000001c7919 */ /* 0x001e220000002100 */
[----:B------:R-:W-:Y:S01]  /*18150*/  @!P2 IMAD.MOV.U32 R2, RZ, RZ, R0 ;  /* 0x000000ffff02a224 */ /* 0x000fe200078e0000 */
[----:B0-----:R-:W-:-:S05]  /*18160*/  LOP3.LUT R28, R28, 0x7f, RZ, 0xc0, !PT ;  /* 0x0000007f1c1c7812 */ /* 0x001fca00078ec0ff */
[----:B------:R-:W-:-:S05]  /*18170*/  IMAD.SHL.U32 R28, R28, 0x2, RZ ;  /* 0x000000021c1c7824 */ /* 0x000fca00078e00ff */
[----:B------:R0:W-:Y:S02]  /*18180*/  STS.U16 [R28+UR5+0x5000], R12 ;  /* 0x0050000c1c007988 */ /* 0x0001e40008000405 */
[----:B0-----:R-:W-:Y:S02]  /*18190*/  PRMT R28, RZ, 0x7610, R28 ;  /* 0x00007610ff1c7816 */ /* 0x001fe4000000001c */
[----:B------:R-:W3:Y:S04]  /*181a0*/  LDL.LU R12, [R1+0x64] ;  /* 0x00006400010c7983 */ /* 0x000ee80000300800 */
[----:B------:R-:W3:Y:S04]  /*181b0*/  LDL.LU R0, [R1+0x6c] ;  /* 0x00006c0001007983 */ /* 0x000ee80000300800 */
[----:B----4-:R-:W4:Y:S04]  /*181c0*/  @!P2 LDG.E.U16 R28, desc[UR8][R2.64] ;  /* 0x00000008021ca981 */ /* 0x010f28000c1e1500 */
        /* <DEDUP_REMOVED lines=8> */
[----:B------:R-:W3:Y:S01]  /*18250*/  LDL.LU R17, [R1+0x130c] ;  /* 0x00130c0001117983 */ /* 0x000ee20000300800 */
[----:B----4-:R-:W-:-:S04]  /*18260*/  @!P1 LOP3.LUT R3, R3, R2, RZ, 0x3c, !PT ;  /* 0x0000000203039212 */ /* 0x010fc800078e3cff */
[----:B------:R-:W-:-:S04]  /*18270*/  @!P1 LOP3.LUT R2, R3, R2, RZ, 0x3c, !PT ;  /* 0x0000000203029212 */ /* 0x000fc800078e3cff */
[----:B------:R-:W-:-:S05]  /*18280*/  @!P1 LOP3.LUT R3, R3, R2, RZ, 0x3c, !PT ;  /* 0x0000000203039212 */ /* 0x000fca00078e3cff */
[----:B------:R-:W4:Y:S04]  /*18290*/  @!P1 LDG.E.U16 R28, desc[UR8][R2.64] ;  /* 0x00000008021c9981 */ /* 0x000f28000c1e1500 */
[----:B----4-:R0:W-:Y:S04]  /*182a0*/  STL [R1+0x90], R28 ;  /* 0x0000901c01007387 */ /* 0x0101e80000100800 */
[----:B------:R-:W4:Y:S04]  /*182b0*/  LDL.LU R2, [R1+0x50] ;  /* 0x0000500001027983 */ /* 0x000f280000300800 */
[----:B------:R-:W3:Y:S01]  /*182c0*/  LDL R3, [R1+0x774] ;  /* 0x0007740001037983 */ /* 0x000ee20000100800 */
[----:B0-----:R-:W0:Y:S02]  /*182d0*/  S2R R28, SR_TID.X ;  /* 0x00000000001c7919 */ /* 0x001e240000002100 */
[----:B0-----:R-:W-:-:S05]  /*182e0*/  LOP3.LUT R28, R28, 0x7f, RZ, 0xc0, !PT ;  /* 0x0000007f1c1c7812 */ /* 0x001fca00078ec0ff */
[----:B------:R-:W-:-:S05]  /*182f0*/  IMAD.SHL.U32 R28, R28, 0x2, RZ ;  /* 0x000000021c1c7824 */ /* 0x000fca00078e00ff */
[----:B----4-:R0:W-:Y:S02]  /*18300*/  STS.U16 [R28+UR5+0x6000], R2 ;  /* 0x006000021c007988 */ /* 0x0101e40008000405 */
[----:B0-----:R-:W-:Y:S01]  /*18310*/  PRMT R28, RZ, 0x7610, R28 ;  /* 0x00007610ff1c7816 */ /* 0x001fe2000000001c */
[----:B--2---:R-:W-:Y:S02]  /*18320*/  @!P2 IMAD.MOV.U32 R2, RZ, RZ, R13 ;  /* 0x000000ffff02a224 */ /* 0x004fe400078e000d */
[----:B------:R-:W2:Y:S04]  /*18330*/  LDL.LU R13, [R1+0x68] ;  /* 0x00006800010d7983 */ /* 0x000ea80000300800 */
[----:B---3--:R-:W3:Y:S04]  /*18340*/  @!P2 LDG.E.U16 R28, desc[UR8][R2.64] ;  /* 0x00000008021ca981 */ /* 0x008ee8000c1e1500 */
[----:B---3--:R0:W-:Y:S04]  /*18350*/  STL [R1+0x8c], R28 ;  /* 0x00008c1c01007387 */ /* 0x0081e80000100800 */
[----:B------:R-:W3:Y:S04]  /*18360*/  LDL R2, [R1+0x6fc] ;  /* 0x0006fc0001027983 */ /* 0x000ee80000100800 */
[----:B------:R-:W3:Y:S01]  /*18370*/  LDL R3, [R1+0x700] ;  /* 0x0007000001037983 */ /* 0x000ee20000100800 */
[----:B0-----:R-:W0:Y:S02]  /*18380*/  S2R R28, SR_TID.X ;  /* 0x00000000001c7919 */ /* 0x001e240000002100 */
[----:B0-----:R-:W-:-:S05]  /*18390*/  LOP3.LUT R28, R28, 0x7f, RZ, 0xc0, !PT ;  /* 0x0000007f1c1c7812 */ /* 0x001fca00078ec0ff */
[----:B------:R-:W-:-:S05]  /*183a0*/  IMAD.SHL.U32 R28, R28, 0x2, RZ ;  /* 0x000000021c1c7824 */ /* 0x000fca00078e00ff */
[----:B------:R0:W-:Y:S02]  /*183b0*/  STS.U16 [R28+UR5+0x6100], R15 ;  /* 0x0061000f1c007988 */ /* 0x0001e40008000405 */
[----:B0-----:R-:W-:Y:S02]  /*183c0*/  PRMT R28, RZ, 0x7610, R28 ;  /* 0x00007610ff1c7816 */ /* 0x001fe4000000001c */
[----:B------:R-:W4:Y:S01]  /*183d0*/  LDL.LU R15, [R1+0x1308] ;  /* 0x00130800010f7983 */ /* 0x000f220000300800 */
[----:B---3--:R-:W-:-:S04]  /*183e0*/  @!P1 LOP3.LUT R3, R3, R2, RZ, 0x3c, !PT ;  /* 0x0000000203039212 */ /* 0x008fc800078e3cff */
[----:B------:R-:W-:-:S04]  /*183f0*/  @!P1 LOP3.LUT R2, R3, R2, RZ, 0x3c, !PT ;  /* 0x0000000203029212 */ /* 0x000fc800078e3cff */
[----:B------:R-:W-:-:S05]  /*18400*/  @!P1 LOP3.LUT R3, R3, R2, RZ, 0x3c, !PT ;  /* 0x0000000203039212 */ /* 0x000fca00078e3cff */
[----:B------:R-:W3:Y:S04]  /*18410*/  @!P1 LDG.E.U16 R28, desc[UR8][R2.64] ;  /* 0x00000008021c9981 */ /* 0x000ee8000c1e1500 */
[----:B---3--:R0:W-:Y:S04]  /*18420*/  STL [R1+0x88], R28 ;  /* 0x0000881c01007387 */ /* 0x0081e80000100800 */
[----:B------:R-:W3:Y:S04]  /*18430*/  LDL R2, [R1+0x6f4] ;  /* 0x0006f40001027983 */ /* 0x000ee80000100800 */
[----:B------:R-:W3:Y:S01]  /*18440*/  LDL R3, [R1+0x6f8] ;  /* 0x0006f80001037983 */ /* 0x000ee20000100800 */
[----:B----4-:R-:W-:Y:S01]  /*18450*/  PRMT R15, RZ, 0x7610, R15 ;  /* 0x00007610ff0f7816 */ /* 0x010fe2000000000f */
[----:B0-----:R-:W0:Y:S01]  /*18460*/  S2R R28, SR_TID.X ;  /* 0x00000000001c7919 */ /* 0x001e220000002100 */
[----:B---3--:R-:W-:-:S04]  /*18470*/  @!P2 LOP3.LUT R3, R3, R2, RZ, 0x3c, !PT ;  /* 0x000000020303a212 */ /* 0x008fc800078e3cff */
[----:B------:R-:W-:-:S04]  /*18480*/  @!P2 LOP3.LUT R2, R3, R2, RZ, 0x3c, !PT ;  /* 0x000000020302a212 */ /* 0x000fc800078e3cff */
[----:B------:R-:W-:-:S05]  /*18490*/  @!P2 LOP3.LUT R3, R3, R2, RZ, 0x3c, !PT ;  /* 0x000000020303a212 */ /* 0x000fca00078e3cff */
[----:B------:R1:W3:Y:S04]  /*184a0*/  @!P2 LDG.E.U16 R15, desc[UR8][R2.64] ;  /* 0x00000008020fa981 */ /* 0x0002e8000c1e1500 */
[----:B------:R-:W1:Y:S04]  /*184b0*/  LDL R2, [R1+0x67c] ;  /* 0x00067c0001027983 */ /* 0x000e680000100800 */
[----:B------:R-:W1:Y:S01]  /*184c0*/  LDL R3, [R1+0x680] ;  /* 0x0006800001037983 */ /* 0x000e620000100800 */
[----:B0-----:R-:W-:-:S05]  /*184d0*/  LOP3.LUT R28, R28, 0x7f, RZ, 0xc0, !PT ;  /* 0x0000007f1c1c7812 */ /* 0x001fca00078ec0ff */
[----:B------:R-:W-:-:S05]  /*184e0*/  IMAD.SHL.U32 R28, R28, 0x2, RZ ;  /* 0x000000021c1c7824 */ /* 0x000fca00078e00ff */
[----:B------:R0:W-:Y:S04]  /*184f0*/  STS.U16 [R28+UR5+0x7000], R16 ;  /* 0x007000101c007988 */ /* 0x0001e80008000405 */
[----:B------:R4:W-:Y:S04]  /*18500*/  STS.U16 [R28+UR5+0x7100], R14 ;  /* 0x0071000e1c007988 */ /* 0x0009e80008000405 */
[----:B0-----:R-:W2:Y:S01]  /*18510*/  LDL R16, [R1+0x600] ;  /* 0x0006000001107983 */ /* 0x001ea20000100800 */
[----:B----4-:R-:W-:-:S03]  /*18520*/  PRMT R28, RZ, 0x7610, R28 ;  /* 0x00007610ff1c7816 */ /* 0x010fc6000000001c */
[----:B------:R-:W4:Y:S01]  /*18530*/  LDL R14, [R1+0x5f8] ;  /* 0x0005f800010e7983 */ /* 0x000f220000100800 */
[----:B-1----:R-:W-:-:S04]  /*18540*/  @!P1 LOP3.LUT R3, R3, R2, RZ, 0x3c, !PT ;  /* 0x0000000203039212 */ /* 0x002fc800078e3cff */
[----:B------:R-:W-:-:S04]  /*18550*/  @!P1 LOP3.LUT R2, R3, R2, RZ, 0x3c, !PT ;  /* 0x0000000203029212 */ /* 0x000fc800078e3cff */
[----:B------:R-:W-:-:S05]  /*18560*/  @!P1 LOP3.LUT R3, R3, R2, RZ, 0x3c, !PT ;  /* 0x0000000203039212 */ /* 0x000fca00078e3cff */
[----:B------:R-:W2:Y:S04]  /*18570*/  @!P1 LDG.E.U16 R28, desc[UR8][R2.64] ;  /* 0x00000008021c9981 */ /* 0x000ea8000c1e1500 */
[----:B---3--:R0:W-:Y:S04]  /*18580*/  STL [R1+0x84], R15 ;  /* 0x0000840f01007387 */ /* 0x0081e80000100800 */
[----:B0-----:R-:W3:Y:S04]  /*18590*/  LDL.LU R15, [R1+0xf4] ;  /* 0x0000f400010f7983 */ /* 0x001ee80000300800 */
[----:B--2---:R0:W-:Y:S04]  /*185a0*/  STL [R1+0x80], R28 ;  /* 0x0000801c01007387 */ /* 0x0041e80000100800 */
[----:B------:R-:W2:Y:S04]  /*185b0*/  LDL R2, [R1+0x674] ;  /* 0x0006740001027983 */ /* 0x000ea80000100800 */
[----:B------:R-:W2:Y:S01]  /*185c0*/  LDL R3, [R1+0x678] ;  /* 0x0006780001037983 */ /* 0x000ea20000100800 */
[----:B0-----:R-:W0:Y:S02]  /*185d0*/  S2R R28, SR_TID.X ;  /* 0x00000000001c7919 */ /* 0x001e240000002100 */
[----:B0-----:R-:W-:-:S05]  /*185e0*/  LOP3.LUT R28, R28, 0x7f, RZ, 0xc0, !PT ;  /* 0x0000007f1c1c7812 */ /* 0x001fca00078ec0ff */
[----:B------:R-:W-:-:S05]  /*185f0*/  IMAD.SHL.U32 R28, R28, 0x2, RZ ;  /* 0x000000021c1c7824 */ /* 0x000fca00078e00ff */
[----:B------:R0:W-:Y:S02]  /*18600*/  STS.U16 [R28+UR5+0x8000], R12 ;  /* 0x0080000c1c007988 */ /* 0x0001e40008000405 */
[----:B0-----:R-:W-:Y:S02]  /*18610*/  PRMT R28, RZ, 0x7610, R28 ;  /* 0x00007610ff1c7816 */ /* 0x001fe4000000001c */
[----:B------:R-:W3:Y:S01]  /*18620*/  LDL.LU R12, [R1+0x1304] ;  /* 0x00130400010c7983 */ /* 0x000ee20000300800 */
[----:B--2---:R-:W-:-:S04]  /*18630*/  @!P2 LOP3.LUT R3, R3, R2, RZ, 0x3c, !PT ;  /* 0x000000020303a212 */ /* 0x004fc800078e3cff */
[----:B------:R-:W-:-:S04]  /*18640*/  @!P2 LOP3.LUT R2, R3, R2, RZ, 0x3c, !PT ;  /* 0x000000020302a212 */ /* 0x000fc800078e3cff */
[----:B------:R-:W-:-:S05]  /*18650*/  @!P2 LOP3.LUT R3, R3, R2, RZ, 0x3c, !PT ;  /* 0x000000020303a212 */ /* 0x000fca00078e3cff */
[----:B------:R-:W2:Y:S04]  /*18660*/  @!P2 LDG.E.U16 R28, desc[UR8][R2.64] ;  /* 0x00000008021ca981 */ /* 0x000ea8000c1e1500 */
[----:B--2---:R0:W-:Y:S04]  /*18670*/  STL [R1+0x7c], R28 ;  /* 0x00007c1c01007387 */ /* 0x0041e80000100800 */
[----:B------:R-:W2:Y:S01]  /*18680*/  LDL R3, [R1+0x5fc] ;  /* 0x0005fc0001037983 */ /* 0x000ea20000100800 */
[----:B0-----:R-:W0:Y:S01]  /*18690*/  S2R R28, SR_TID.X ;  /* 0x00000000001c7919 */ /* 0x001e220000002100 */
[----:B------:R-:W-:-:S02]  /*186a0*/  @!P1 MOV R2, R16 ;  /* 0x0000001000029202 */ /* 0x000fc40000000f00 */
[----:B0-----:R-:W-:-:S05]  /*186b0*/  LOP3.LUT R28, R28, 0x7f, RZ, 0xc0, !PT ;  /* 0x0000007f1c1c7812 */ /* 0x001fca00078ec0ff */
[----:B------:R-:W-:-:S05]  /*186c0*/  IMAD.SHL.U32 R28, R28, 0x2, RZ ;  /* 0x000000021c1c7824 */ /* 0x000fca00078e00ff */
[----:B------:R0:W-:Y:S02]  /*186d0*/  STS.U16 [R28+UR5+0x8100], R0 ;  /* 0x008100001c007988 */ /* 0x0001e40008000405 */
[----:B0-----:R-:W-:Y:S02]  /*186e0*/  PRMT R28, RZ, 0x7610, R28 ;  /* 0x00007610ff1c7816 */ /* 0x001fe4000000001c */
[----:B------:R-:W3:Y:S04]  /*186f0*/  LDL R0, [R1+0x578] ;  /* 0x0005780001007983 */ /* 0x000ee80000100800 */
[----:B------:R-:W3:Y:S04]  /*18700*/  LDL.LU R16, [R1+0xfc] ;  /* 0x0000fc0001107983 */ /* 0x000ee80000300800 */
[----:B--2---:R-:W2:Y:S04]  /*18710*/  @!P1 LDG.E.U16 R28, desc[UR8][R2.64] ;  /* 0x00000008021c9981 */ /* 0x004ea8000c1e1500 */
[----:B--2---:R0:W-:Y:S04]  /*18720*/  STL [R1+0x78], R28 ;  /* 0x0000781c01007387 */ /* 0x0041e80000100800 */
[----:B------:R-:W2:Y:S04]  /*18730*/  LDL.LU R2, [R1+0x60] ;  /* 0x0000600001027983 */ /* 0x000ea80000300800 */
[----:B------:R-:W3:Y:S01]  /*18740*/  LDL R3, [R1+0x5f4] ;  /* 0x0005f40001037983 */ /* 0x000ee20000100800 */
[----:B0-----:R-:W0:Y:S01]  /*18750*/  S2R R28, SR_TID.X ;  /* 0x00000000001c7919 */ /* 0x001e220000002100 */
[----:B------:R-:W-:-:S02]  /*18760*/  PRMT R8, RZ, 0x7610, R8 ;  /* 0x00007610ff087816 */ /* 0x000fc40000000008 */
[----:B0-----:R-:W-:-:S05]  /*18770*/  LOP3.LUT R28, R28, 0x7f, RZ, 0xc0, !PT ;  /* 0x0000007f1c1c7812 */ /* 0x001fca00078ec0ff */
[----:B------:R-:W-:-:S05]  /*18780*/  IMAD.SHL.U32 R28, R28, 0x2, RZ ;  /* 0x000000021c1c7824 */ /* 0x000fca00078e00ff */
[----:B--2---:R4:W-:Y:S02]  /*18790*/  STS.U16 [R28+UR5+0x9000], R2 ;  /* 0x009000021c007988 */ /* 0x0049e40008000405 */
[----:B----4-:R-:W-:Y:S02]  /*187a0*/  @!P2 IMAD.MOV.U32 R2, RZ, RZ, R14 ;  /* 0x000000ffff02a224 */ /* 0x010fe400078e000e */
[----:B------:R0:W-:Y:S04]  /*187b0*/  STS.U16 [R28+UR5+0x9100], R13 ;  /* 0x0091000d1c007988 */ /* 0x0001e80008000405 */
[----:B---3--:R1:W2:Y:S04]  /*187c0*/  @!P2 LDG.E.U16 R8, desc[UR8][R2.64] ;  /* 0x000000080208a981 */ /* 0x0082a8000c1e1500 */
[----:B------:R-:W3:Y:S04]  /*187d0*/  LDL R14, [R1+0x4f4] ;  /* 0x0004f400010e7983 */ /* 0x000ee80000100800 */
[----:B------:R-:W1:Y:S04]  /*187e0*/  LDL R2, [R1+0x57c] ;  /* 0x00057c0001027983 */ /* 0x000e680000100800 */
[----:B------:R-:W1:Y:S01]  /*187f0*/  LDL R3, [R1+0x580] ;  /* 0x0005800001037983 */ /* 0x000e620000100800 */
[----:B0-----:R-:W-:-:S02]  /*18800*/  PRMT R28, RZ, 0x7610, R28 ;  /* 0x00007610ff1c7816 */ /* 0x001fc4000000001c */
[----:B-1----:R-:W-:-:S04]  /*18810*/  @!P1 LOP3.LUT R3, R3, R2, RZ, 0x3c, !PT ;  /* 0x0000000203039212 */ /* 0x002fc800078e3cff */
[----:B------:R-:W-:-:S04]  /*18820*/  @!P1 LOP3.LUT R2, R3, R2, RZ, 0x3c, !PT ;  /* 0x0000000203029212 */ /* 0x000fc800078e3cff */
[----:B------:R-:W-:-:S05]  /*18830*/  @!P1 LOP3.LUT R3, R3, R2, RZ, 0x3c, !PT ;  /* 0x0000000203039212 */ /* 0x000fca00078e3cff */
[----:B------:R-:W4:Y:S04]  /*18840*/  @!P1 LDG.E.U16 R28, desc[UR8][R2.64] ;  /* 0x00000008021c9981 */ /* 0x000f28000c1e1500 */
[----:B--2---:R0:W-:Y:S04]  /*18850*/  STL [R1+0x74], R8 ;  /* 0x0000740801007387 */ /* 0x0041e80000100800 */
[----:B0-----:R-:W2:Y:S04]  /*18860*/  LDL R8, [R1+0x4f8] ;  /* 0x0004f80001087983 */ /* 0x001ea80000100800 */
[----:B------:R-:W3:Y:S04]  /*18870*/  LDL.LU R13, [R1+0x108] ;  /* 0x00010800010d7983 */ /* 0x000ee80000300800 */
[----:B----4-:R0:W-:Y:S04]  /*18880*/  STL [R1+0x70], R28 ;  /* 0x0000701c01007387 */ /* 0x0101e80000100800 */
[----:B------:R-:W4:Y:S04]  /*18890*/  LDL.LU R2, [R1+0xf0] ;  /* 0x0000f00001027983 */ /* 0x000f280000300800 */
[----:B------:R-:W2:Y:S01]  /*188a0*/  LDL R3, [R1+0x574] ;  /* 0x0005740001037983 */ /* 0x000ea20000100800 */
[----:B0-----:R-:W0:Y:S01]  /*188b0*/  S2R R28, SR_TID.X ;  /* 0x00000000001c7919 */ /* 0x001e220000002100 */
[----:B------:R-:W-:-:S02]  /*188c0*/  PRMT R9, RZ, 0x7610, R9 ;  /* 0x00007610ff097816 */ /* 0x000fc40000000009 */
[----:B0-----:R-:W-:-:S05]  /*188d0*/  LOP3.LUT R28, R28, 0x7f, RZ, 0xc0, !PT ;  /* 0x0000007f1c1c7812 */ /* 0x001fca00078ec0ff */
[----:B------:R-:W-:-:S05]  /*188e0*/  IMAD.SHL.U32 R28, R28, 0x2, RZ ;  /* 0x000000021c1c7824 */ /* 0x000fca00078e00ff */
[----:B----4-:R0:W-:Y:S02]  /*188f0*/  STS.U16 [R28+UR5+0xa000], R2 ;  /* 0x00a000021c007988 */ /* 0x0101e40008000405 */
[----:B0-----:R-:W-:Y:S02]  /*18900*/  @!P2 IMAD.MOV.U32 R2, RZ, RZ, R0 ;  /* 0x000000ffff02a224 */ /* 0x001fe400078e0000 */
[----:B------:R-:W4:Y:S04]  /*18910*/  LDL.LU R0, [R1+0x10c] ;  /* 0x00010c0001007983 */ /* 0x000f280000300800 */
[----:B--2---:R-:W2:Y:S04]  /*18920*/  @!P2 LDG.E.U16 R9, desc[UR8][R2.64] ;  /* 0x000000080209a981 */ /* 0x004ea8000c1e1500 */
[----:B------:R-:W3:Y:S04]  /*18930*/  LDL R2, [R1+0x4fc] ;  /* 0x0004fc0001027983 */ /* 0x000ee80000100800 */
[----:B------:R-:W3:Y:S01]  /*18940*/  LDL R3, [R1+0x500] ;  /* 0x0005000001037983 */ /* 0x000ee20000100800 */
[----:B------:R-:W-:-:S03]  /*18950*/  PRMT R12, RZ, 0x7610, R12 ;  /* 0x00007610ff0c7816 */ /* 0x000fc6000000000c */
[----:B------:R0:W-:Y:S04]  /*18960*/  STS.U16 [R28+UR5+0xa100], R15 ;  /* 0x00a1000f1c007988 */ /* 0x0001e80008000405 */
[----:B0-----:R-:W4:Y:S04]  /*18970*/  LDL R15, [R1+0x474] ;  /* 0x00047400010f7983 */ /* 0x001f280000100800 */
[----:B--2---:R0:W-:Y:S04]  /*18980*/  STL [R1+0x6c], R9 ;  /* 0x00006c0901007387 */ /* 0x0041e80000100800 */
[----:B0-----:R-:W2:Y:S01]  /*18990*/  LDL R9, [R1+0x478] ;  /* 0x0004780001097983 */ /* 0x001ea20000100800 */
[----:B---3--:R-:W-:-:S04]  /*189a0*/  @!P1 LOP3.LUT R3, R3, R2, RZ, 0x3c, !PT ;  /* 0x0000000203039212 */ /* 0x008fc800078e3cff */
[----:B------:R-:W-:-:S04]  /*189b0*/  @!P1 LOP3.LUT R2, R3, R2, RZ, 0x3c, !PT ;  /* 0x0000000203029212 */ /* 0x000fc800078e3cff */
[----:B------:R-:W-:-:S05]  /*189c0*/  @!P1 LOP3.LUT R3, R3, R2, RZ, 0x3c, !PT ;  /* 0x0000000203039212 */ /* 0x000fca00078e3cff */
[----:B------:R0:W3:Y:S04]  /*189d0*/  @!P1 LDG.E.U16 R12, desc[UR8][R2.64] ;  /* 0x00000008020c9981 */ /* 0x0000e8000c1e1500 */
[----:B------:R-:W4:Y:S01]  /*189e0*/  LDL.LU R3, [R1+0xf8] ;  /* 0x0000f80001037983 */ /* 0x000f220000300800 */
[----:B0-----:R-:W-:-:S03]  /*189f0*/  @!P2 IMAD.MOV.U32 R2, RZ, RZ, R8 ;  /* 0x000000ffff02a224 */ /* 0x001fc600078e0008 */
[----:B----4-:R0:W-:Y:S02]  /*18a00*/  STS.U16 [R28+UR5+0xb000], R3 ;  /* 0x00b000031c007988 */ /* 0x0101e40008000405 */
[----:B0-----:R-:W-:Y:S01]  /*18a10*/  PRMT R28, RZ, 0x7610, R28 ;  /* 0x00007610ff1c7816 */ /* 0x001fe2000000001c */
[----:B------:R-:W-:-:S05]  /*18a20*/  @!P2 IMAD.MOV.U32 R3, RZ, RZ, R14 ;  /* 0x000000ffff03a224 */ /* 0x000fca00078e000e */
[----:B------:R-:W4:Y:S04]  /*18a30*/  @!P2 LDG.E.U16 R28, desc[UR8][R2.64] ;  /* 0x00000008021ca981 */ /* 0x000f28000c1e1500 */
[----:B---3--:R0:W-:Y:S04]  /*18a40*/  STL [R1+0x68], R12 ;  /* 0x0000680c01007387 */ /* 0x0081e80000100800 */
[----:B0-----:R-:W3:Y:S04]  /*18a50*/  LDL.LU R12, [R1+0x114] ;  /* 0x00011400010c7983 */ /* 0x001ee80000300800 */
[----:B------:R-:W3:Y:S04]  /*18a60*/  LDL R14, [R1+0x3fc] ;  /* 0x0003fc00010e7983 */ /* 0x000ee80000100800 */
[----:B------:R-:W3:Y:S04]  /*18a70*/  LDL R8, [R1+0x400] ;  /* 0x0004000001087983 */ /* 0x000ee80000100800 */
        /* <DEDUP_REMOVED lines=14> */
[----:B------:R-:W4:Y:S01]  /*18b60*/  LDL.LU R3, [R1+0x104] ;  /* 0x0001040001037983 */ /* 0x000f220000300800 */
[----:B0-----:R-:W0:Y:S01]  /*18b70*/  S2R R28, SR_TID.X ;  /* 0x00000000001c7919 */ /* 0x001e220000002100 */
[----:B------:R-:W-:Y:S01]  /*18b80*/  PRMT R29, RZ, 0x7610, R29 ;  /* 0x00007610ff1d7816 */ /* 0x000fe2000000001d */
[----:B--2---:R-:W-:Y:S01]  /*18b90*/  @!P2 IMAD.MOV.U32 R2, RZ, RZ, R9 ;  /* 0x000000ffff02a224 */ /* 0x004fe200078e0009 */
[----:B0-----:R-:W-:-:S05]  /*18ba0*/  LOP3.LUT R28, R28, 0x7f, RZ, 0xc0, !PT ;  /* 0x0000007f1c1c7812 */ /* 0x001fca00078ec0ff */
[----:B------:R-:W-:-:S05]  /*18bb0*/  IMAD.SHL.U32 R28, R28, 0x2, RZ ;  /* 0x000000021c1c7824 */ /* 0x000fca00078e00ff */
[----:B----4-:R0:W-:Y:S02]  /*18bc0*/  STS.U16 [R28+UR5+0xc000], R3 ;  /* 0x00c000031c007988 */ /* 0x0101e40008000405 */
[----:B0-----:R-:W-:-:S05]  /*18bd0*/  @!P2 IMAD.MOV.U32 R3, RZ, RZ, R15 ;  /* 0x000000ffff03a224 */ /* 0x001fca00078e000f */
[----:B------:R3:W2:Y:S01]  /*18be0*/  @!P2 LDG.E.U16 R29, desc[UR8][R2.64] ;  /* 0x00000008021da981 */ /* 0x0006a2000c1e1500 */
[----:B------:R-:W-:-:S03]  /*18bf0*/  PRMT R24, RZ, 0x7610, R24 ;  /* 0x00007610ff187816 */ /* 0x000fc60000000018 */
[----:B------:R0:W-:Y:S01]  /*18c00*/  STS.U16 [R28+UR5+0xc100], R13 ;  /* 0x00c1000d1c007988 */ /* 0x0001e20008000405 */
[----:B---3--:R-:W-:Y:S02]  /*18c10*/  @!P1 IMAD.MOV.U32 R2, RZ, RZ, R8 ;  /* 0x000000ffff029224 */ /* 0x008fe400078e0008 */
[----:B------:R-:W-:-:S05]  /*18c20*/  @!P1 IMAD.MOV.U32 R3, RZ, RZ, R14 ;  /* 0x000000ffff039224 */ /* 0x000fca00078e000e */
[----:B------:R-:W3:Y:S04]  /*18c30*/  @!P1 LDG.E.U16 R24, desc[UR8][R2.64] ;  /* 0x0000000802189981 */ /* 0x000ee8000c1e1500 */
[----:B--2---:R1:W-:Y:S04]  /*18c40*/  STL [R1+0x129c], R29 ;  /* 0x00129c1d01007387 */ /* 0x0043e80000100800 */
[----:B0-----:R-:W2:Y:S04]  /*18c50*/  LDL R13, [R1+0x37c] ;  /* 0x00037c00010d7983 */ /* 0x001ea80000100800 */
[----:B------:R-:W4:Y:S04]  /*18c60*/  LDL R9, [R1+0x380] ;  /* 0x0003800001097983 */ /* 0x000f280000100800 */
[----:B-1----:R-:W2:Y:S04]  /*18c70*/  LDL R29, [R1+0x3f8] ;  /* 0x0003f800011d7983 */ /* 0x002ea80000100800 */
[----:B------:R-:W4:Y:S04]  /*18c80*/  LDL.LU R14, [R1+0x124] ;  /* 0x00012400010e7983 */ /* 0x000f280000300800 */
[----:B------:R-:W4:Y:S01]  /*18c90*/  LDL R3, [R1+0x3f4] ;  /* 0x0003f40001037983 */ /* 0x000f220000100800 */
[----:B------:R-:W-:-:S02]  /*18ca0*/  PRMT R20, RZ, 0x7610, R20 ;  /* 0x00007610ff147816 */ /* 0x000fc40000000014 */
[----:B------:R-:W-:Y:S01]  /*18cb0*/  PRMT R7, RZ, 0x7610, R7 ;  /* 0x00007610ff077816 */ /* 0x000fe20000000007 */
[----:B---3--:R-:W-:Y:S04]  /*18cc0*/  STL [R1+0x12a0], R24 ;  /* 0x0012a01801007387 */ /* 0x008fe80000100800 */
[----:B------:R0:W-:Y:S04]  /*18cd0*/  STS.U16 [R28+UR5+0xd000], R0 ;  /* 0x00d000001c007988 */ /* 0x0001e80008000405 */
[----:B------:R-:W3:Y:S04]  /*18ce0*/  LDL R8, [R1+0x374] ;  /* 0x0003740001087983 */ /* 0x000ee80000100800 */
[----:B0-----:R-:W3:Y:S01]  /*18cf0*/  LDL R0, [R1+0x378] ;  /* 0x0003780001007983 */ /* 0x001ee20000100800 */
[----:B------:R-:W-:-:S03]  /*18d00*/  PRMT R6, RZ, 0x7610, R6 ;  /* 0x00007610ff067816 */ /* 0x000fc60000000006 */
[----:B------:R-:W3:Y:S01]  /*18d10*/  LDL.LU R15, [R1+0x128] ;  /* 0x00012800010f7983 */ /* 0x000ee20000300800 */
[----:B--2---:R-:W-:-:S05]  /*18d20*/  @!P2 IMAD.MOV.U32 R2, RZ, RZ, R29 ;  /* 0x000000ffff02a224 */ /* 0x004fca00078e001d */
[----:B----4-:R0:W2:Y:S02]  /*18d30*/  @!P2 LDG.E.U16 R20, desc[UR8][R2.64] ;  /* 0x000000080214a981 */ /* 0x0100a4000c1e1500 */
[----:B0-----:R-:W-:Y:S02]  /*18d40*/  @!P1 IMAD.MOV.U32 R2, RZ, RZ, R9 ;  /* 0x000000ffff029224 */ /* 0x001fe400078e0009 */
[----:B------:R-:W-:-:S05]  /*18d50*/  @!P1 IMAD.MOV.U32 R3, RZ, RZ, R13 ;  /* 0x000000ffff039224 */ /* 0x000fca00078e000d */
[----:B------:R3:W4:Y:S04]  /*18d60*/  @!P1 LDG.E.U16 R7, desc[UR8][R2.64] ;  /* 0x0000000802079981 */ /* 0x000728000c1e1500 */
[----:B------:R0:W-:Y:S01]  /*18d70*/  STS.U16 [R28+UR5+0xd100], R12 ;  /* 0x00d1000c1c007988 */ /* 0x0001e20008000405 */
[----:B---3--:R-:W-:Y:S01]  /*18d80*/  @!P2 MOV R2, R0 ;  /* 0x000000000002a202 */ /* 0x008fe20000000f00 */
[----:B------:R-:W-:Y:S02]  /*18d90*/  @!P2 IMAD.MOV.U32 R3, RZ, RZ, R8 ;  /* 0x000000ffff03a224 */ /* 0x000fe400078e0008 */
[----:B------:R-:W-:Y:S04]  /*18da0*/  STS.U16 [R28+UR5+0xe000], R16 ;  /* 0x00e000101c007988 */ /* 0x000fe80008000405 */
[----:B------:R1:W3:Y:S04]  /*18db0*/  @!P2 LDG.E.U16 R6, desc[UR8][R2.64] ;  /* 0x000000080206a981 */ /* 0x0002e8000c1e1500 */
[----:B--2---:R2:W-:Y:S04]  /*18dc0*/  STL [R1+0x12a4], R20 ;  /* 0x0012a41401007387 */ /* 0x0045e80000100800 */
[----:B------:R-:W3:Y:S04]  /*18dd0*/  LDL R29, [R1+0x2fc] ;  /* 0x0002fc00011d7983 */ /* 0x000ee80000100800 */
[----:B0-----:R-:W1:Y:S04]  /*18de0*/  LDL R12, [R1+0x300] ;  /* 0x00030000010c7983 */ /* 0x001e680000100800 */
[----:B------:R-:W3:Y:S04]  /*18df0*/  LDL.LU R13, [R1+0x130] ;  /* 0x00013000010d7983 */ /* 0x000ee80000300800 */
[----:B----4-:R-:W-:Y:S04]  /*18e00*/  STL [R1+0x12a8], R7 ;  /* 0x0012a80701007387 */ /* 0x010fe80000100800 */
[----:B--2---:R-:W2:Y:S04]  /*18e10*/  LDL R20, [R1+0x2f4] ;  /* 0x0002f40001147983 */ /* 0x004ea80000100800 */
[----:B------:R-:W4:Y:S04]  /*18e20*/  LDL R16, [R1+0x2f8] ;  /* 0x0002f80001107983 */ /* 0x000f280000100800 */
[----:B------:R-:W2:Y:S04]  /*18e30*/  LDL R9, [R1+0x27c] ;  /* 0x00027c0001097983 */ /* 0x000ea80000100800 */
[----:B------:R-:W2:Y:S04]  /*18e40*/  LDL R8, [R1+0x280] ;  /* 0x0002800001087983 */ /* 0x000ea80000100800 */
[----:B------:R-:W2:Y:S04]  /*18e50*/  LDL.LU R0, [R1+0x134] ;  /* 0x0001340001007983 */ /* 0x000ea80000300800 */
[----:B------:R-:W3:Y:S01]  /*18e60*/  LDL.LU R3, [R1+0x11c] ;  /* 0x00011c0001037983 */ /* 0x000ee20000300800 */
[----:B------:R-:W-:-:S02]  /*18e70*/  PRMT R5, RZ, 0x7610, R5 ;  /* 0x00007610ff057816 */ /* 0x000fc40000000005 */
[----:B------:R-:W-:Y:S01]  /*18e80*/  PRMT R4, RZ, 0x7610, R4 ;  /* 0x00007610ff047816 */ /* 0x000fe20000000004 */
[----:B-1----:R-:W-:Y:S01]  /*18e90*/  @!P1 IMAD.MOV.U32 R2, RZ, RZ, R12 ;  /* 0x000000ffff029224 */ /* 0x002fe200078e000c */
[----:B---3--:R0:W-:Y:S02]  /*18ea0*/  STS.U16 [R28+UR5+0xe100], R3 ;  /* 0x00e100031c007988 */ /* 0x0081e40008000405 */
[----:B0-----:R-:W-:-:S05]  /*18eb0*/  @!P1 IMAD.MOV.U32 R3, RZ, RZ, R29 ;  /* 0x000000ffff039224 */ /* 0x001fca00078e001d */
[----:B------:R4:W3:Y:S02]  /*18ec0*/  @!P1 LDG.E.U16 R5, desc[UR8][R2.64] ;  /* 0x0000000802059981 */ /* 0x0008e4000c1e1500 */
[----:B----4-:R-:W-:Y:S02]  /*18ed0*/  @!P2 IMAD.MOV.U32 R2, RZ, RZ, R16 ;  /* 0x000000ffff02a224 */ /* 0x010fe400078e0010 */
[----:B--2---:R-:W-:-:S05]  /*18ee0*/  @!P2 IMAD.MOV.U32 R3, RZ, RZ, R20 ;  /* 0x000000ffff03a224 */ /* 0x004fca00078e0014 */
[----:B------:R0:W2:Y:S04]  /*18ef0*/  @!P2 LDG.E.U16 R4, desc[UR8][R2.64] ;  /* 0x000000080204a981 */ /* 0x0000a8000c1e1500 */
[----:B------:R1:W-:Y:S02]  /*18f00*/  STS.U16 [R28+UR5+0xf000], R14 ;  /* 0x00f0000e1c007988 */ /* 0x0003e40008000405 */
[----:B-1----:R-:W1:Y:S01]  /*18f10*/  S2R R14, SR_TID.X ;  /* 0x00000000000e7919 */ /* 0x002e620000002100 */
[----:B0-----:R-:W-:Y:S01]  /*18f20*/  PRMT R3, RZ, 0x7610, R3 ;  /* 0x00007610ff037816 */ /* 0x001fe20000000003 */
[----:B------:R-:W-:Y:S04]  /*18f30*/  STL [R1+0x12ac], R6 ;  /* 0x0012ac0601007387 */ /* 0x000fe80000100800 */
[----:B------:R-:W4:Y:S04]  /*18f40*/  LDL.LU R12, [R1+0x138] ;  /* 0x00013800010c7983 */ /* 0x000f280000300800 */
[----:B------:R0:W-:Y:S04]  /*18f50*/  STS.U16 [R28+UR5+0xf100], R15 ;  /* 0x00f1000f1c007988 */ /* 0x0001e80008000405 */
[----:B------:R4:W4:Y:S01]  /*18f60*/  @!P1 LDG.E.U16 R3, desc[UR8][R8.64] ;  /* 0x0000000808039981 */ /* 0x000922000c1e1500 */
[----:B-1----:R-:W-:-:S05]  /*18f70*/  LOP3.LUT R14, R14, 0x7f, RZ, 0xc0, !PT ;  /* 0x0000007f0e0e7812 */ /* 0x002fca00078ec0ff */
[----:B0-----:R-:W-:Y:S01]  /*18f80*/  IMAD.SHL.U32 R15, R14, 0x2, RZ ;  /* 0x000000020e0f7824 */ /* 0x001fe200078e00ff */
[----:B---3--:R-:W-:Y:S04]  /*18f90*/  STL [R1+0x12b0], R5 ;  /* 0x0012b00501007387 */ /* 0x008fe80000100800 */
[----:B--2---:R-:W-:Y:S04]  /*18fa0*/  STL [R1+0x12b4], R4 ;  /* 0x0012b40401007387 */ /* 0x004fe80000100800 */
[----:B------:R-:W2:Y:S04]  /*18fb0*/  LDL.LU R16, [R1+0x144] ;  /* 0x0001440001107983 */ /* 0x000ea80000300800 */
[----:B------:R-:W3:Y:S04]  /*18fc0*/  LDL.LU R14, [R1+0x148] ;  /* 0x00014800010e7983 */ /* 0x000ee80000300800 */
[----:B------:R-:W4:Y:S04]  /*18fd0*/  LDL R8, [R1+0x274] ;  /* 0x0002740001087983 */ /* 0x000f280000100800 */
[----:B------:R-:W4:Y:S01]  /*18fe0*/  LDL R9, [R1+0x278] ;  /* 0x0002780001097983 */ /* 0x000f220000100800 */
[----:B------:R-:W-:-:S02]  /*18ff0*/  PRMT R2, RZ, 0x7610, R2 ;  /* 0x00007610ff027816 */ /* 0x000fc40000000002 */
[----:B----4-:R-:W-:-:S04]  /*19000*/  @!P2 LOP3.LUT R9, R9, R8, RZ, 0x3c, !PT ;  /* 0x000000080909a212 */ /* 0x010fc800078e3cff */
[----:B------:R-:W-:-:S04]  /*19010*/  @!P2 LOP3.LUT R8, R9, R8, RZ, 0x3c, !PT ;  /* 0x000000080908a212 */ /* 0x000fc800078e3cff */
[----:B------:R-:W-:-:S05]  /*19020*/  @!P2 LOP3.LUT R9, R9, R8, RZ, 0x3c, !PT ;  /* 0x000000080909a212 */ /* 0x000fca00078e3cff */
[----:B------:R-:W4:Y:S01]  /*19030*/  @!P2 LDG.E.U16 R2, desc[UR8][R8.64] ;  /* 0x000000080802a981 */ /* 0x000f22000c1e1500 */
[----:B------:R-:W-:-:S03]  /*19040*/  LOP3.LUT R15, R15, 0x10, RZ, 0x3c, !PT ;  /* 0x000000100f0f7812 */ /* 0x000fc600078e3cff */
[----:B------:R-:W-:Y:S04]  /*19050*/  STL [R1+0x12b8], R3 ;  /* 0x0012b80301007387 */ /* 0x000fe80000100800 */
[----:B------:R0:W-:Y:S04]  /*19060*/  STS.U16 [R15+UR5+0x200], R13 ;  /* 0x0002000d0f007988 */ /* 0x0001e80008000405 */
[----:B------:R-:W2:Y:S04]  /*19070*/  LDL R29, [R1+0x96c] ;  /* 0x00096c00011d7983 */ /* 0x000ea80000100800 */
[----:B------:R-:W3:Y:S04]  /*19080*/  LDL R20, [R1+0x970] ;  /* 0x0009700001147983 */ /* 0x000ee80000100800 */
[----:B0-----:R-:W2:Y:S04]  /*19090*/  LDL.LU R13, [R1+0x150] ;  /* 0x00015000010d7983 */ /* 0x001ea80000300800 */
[----:B------:R-:W3:Y:S04]  /*190a0*/  LDL R8, [R1+0x9ec] ;  /* 0x0009ec0001087983 */ /* 0x000ee80000100800 */
[----:B------:R-:W3:Y:S04]  /*190b0*/  LDL R9, [R1+0x9f0] ;  /* 0x0009f00001097983 */ /* 0x000ee80000100800 */
[----:B------:R0:W-:Y:S04]  /*190c0*/  STS.U16 [R15+UR5+0x300], R0 ;  /* 0x000300000f007988 */ /* 0x0001e80008000405 */
[----:B----4-:R-:W-:Y:S04]  /*190d0*/  STL [R1+0x12bc], R2 ;  /* 0x0012bc0201007387 */ /* 0x010fe80000100800 */
[----:B0-----:R-:W4:Y:S01]  /*190e0*/  LDL.LU R0, [R1+0x1300] ;  /* 0x0013000001007983 */ /* 0x001f220000300800 */
[----:B---3--:R-:W-:-:S04]  /*190f0*/  @!P1 LOP3.LUT R9, R9, R8, RZ, 0x3c, !PT ;  /* 0x0000000809099212 */ /* 0x008fc800078e3cff */
[----:B------:R-:W-:-:S04]  /*19100*/  @!P1 LOP3.LUT R8, R9, R8, RZ, 0x3c, !PT ;  /* 0x0000000809089212 */ /* 0x000fc800078e3cff */
[----:B------:R-:W-:Y:S02]  /*19110*/  @!P1 LOP3.LUT R9, R9, R8, RZ, 0x3c, !PT ;  /* 0x0000000809099212 */ /* 0x000fe400078e3cff */
[----:B----4-:R-:W-:-:S06]  /*19120*/  PRMT R0, RZ, 0x7610, R0 ;  /* 0x00007610ff007816 */ /* 0x010fcc0000000000 */
[----:B------:R-:W3:Y:S04]  /*19130*/  @!P1 LDG.E.U16 R0, desc[UR8][R8.64] ;  /* 0x0000000808009981 */ /* 0x000ee8000c1e1500 */
[----:B---3--:R0:W-:Y:S04]  /*19140*/  STL [R1+0x58], R0 ;  /* 0x0000580001007387 */ /* 0x0081e80000100800 */
[----:B0-----:R-:W3:Y:S04]  /*19150*/  LDL.LU R0, [R1+0x12fc] ;  /* 0x0012fc0001007983 */ /* 0x001ee80000300800 */
[----:B------:R-:W4:Y:S04]  /*19160*/  LDL R8, [R1+0x9e4] ;  /* 0x0009e40001087983 */ /* 0x000f280000100800 */
[----:B------:R-:W4:Y:S04]  /*19170*/  LDL R9, [R1+0x9e8] ;  /* 0x0009e80001097983 */ /* 0x000f280000100800 */
[----:B------:R0:W-:Y:S04]  /*19180*/  STS.U16 [R15+UR5+0x1200], R12 ;  /* 0x0012000c0f007988 */ /* 0x0001e80008000405 */
[----:B0-----:R-:W2:Y:S01]  /*19190*/  LDL.LU R12, [R1+0x158] ;  /* 0x00015800010c7983 */ /* 0x001ea20000300800 */
[----:B---3--:R-:W-:-:S02]  /*191a0*/  PRMT R0, RZ, 0x7610, R0 ;  /* 0x00007610ff007816 */ /* 0x008fc40000000000 */
[----:B----4-:R-:W-:-:S04]  /*191b0*/  @!P2 LOP3.LUT R9, R9, R8, RZ, 0x3c, !PT ;  /* 0x000000080909a212 */ /* 0x010fc800078e3cff */
[----:B------:R-:W-:-:S04]  /*191c0*/  @!P2 LOP3.LUT R8, R9, R8, RZ, 0x3c, !PT ;  /* 0x000000080908a212 */ /* 0x000fc800078e3cff */
[----:B------:R-:W-:-:S05]  /*191d0*/  @!P2 LOP3.LUT R9, R9, R8, RZ, 0x3c, !PT ;  /* 0x000000080909a212 */ /* 0x000fca00078e3cff */
[----:B------:R0:W3:Y:S04]  /*191e0*/  @!P2 LDG.E.U16 R0, desc[UR8][R8.64] ;  /* 0x000000080800a981 */ /* 0x0000e8000c1e1500 */
[----:B------:R-:W4:Y:S01]  /*191f0*/  LDL.LU R9, [R1+0x140] ;  /* 0x0001400001097983 */ /* 0x000f220000300800 */
[----:B------:R-:W-:Y:S01]  /*19200*/  PRMT R17, RZ, 0x7610, R17 ;  /* 0x00007610ff117816 */ /* 0x000fe20000000011 */
[----:B0-----:R-:W-:Y:S02]  /*19210*/  @!P1 IMAD.MOV.U32 R8, RZ, RZ, R20 ;  /* 0x000000ffff089224 */ /* 0x001fe400078e0014 */
[----:B----4-:R2:W-:Y:S02]  /*19220*/  STS.U16 [R15+UR5+0x1300], R9 ;  /* 0x001300090f007988 */ /* 0x0105e40008000405 */
[----:B--2---:R-:W-:-:S05]  /*19230*/  @!P1 IMAD.MOV.U32 R9, RZ, RZ, R29 ;  /* 0x000000ffff099224 */ /* 0x004fca00078e001d */
[----:B------:R-:W2:Y:S04]  /*19240*/  @!P1 LDG.E.U16 R17, desc[UR8][R8.64] ;  /* 0x0000000808119981 */ /* 0x000ea8000c1e1500 */
[----:B---3--:R0:W-:Y:S04]  /*19250*/  STL [R1+0x54], R0 ;  /* 0x0000540001007387 */ /* 0x0081e80000100800 */
[----:B0-----:R-:W3:Y:S04]  /*19260*/  LDL.LU R0, [R1+0x160] ;  /* 0x0001600001007983 */ /* 0x001ee80000300800 */
[----:B------:R-:W4:Y:S04]  /*19270*/  LDL R20, [R1+0x870] ;  /* 0x0008700001147983 */ /* 0x000f280000100800 */
[----:B------:R-:W3:Y:S04]  /*19280*/  LDL.LU R29, [R1+0x164] ;  /* 0x00016400011d7983 */ /* 0x000ee80000300800 */
        /* <DEDUP_REMOVED lines=20> */
[----:B------:R0:W-:Y:S04]  /*193d0*/  STS.U16 [R15+UR5+0x2300], R14 ;  /* 0x0023000e0f007988 */ /* 0x0001e80008000405 */
[----:B0-----:R-:W2:Y:S04]  /*193e0*/  LDL.LU R14, [R1+0x12ec] ;  /* 0x0012ec00010e7983 */ /* 0x001ea80000300800 */
[----:B------:R-:W3:Y:S04]  /*193f0*/  LDL R8, [R1+0x8e4] ;  /* 0x0008e40001087983 */ /* 0x000ee80000100800 */
[----:B------:R-:W3:Y:S04]  /*19400*/  LDL R9, [R1+0x8e8] ;  /* 0x0008e80001097983 */ /* 0x000ee80000100800 */
[----:B------:R-:W-:Y:S04]  /*19410*/  STS.U16 [R15+UR5+0x3200], R13 ;  /* 0x0032000d0f007988 */ /* 0x000fe80008000405 */
[----:B----4-:R0:W-:Y:S04]  /*19420*/  STL [R1+0x48], R24 ;  /* 0x0000481801007387 */ /* 0x0101e80000100800 */
[----:B0-----:R-:W4:Y:S04]  /*19430*/  LDL.LU R24, [R1+0x170] ;  /* 0x0001700001187983 */ /* 0x001f280000300800 */
[----:B------:R-:W2:Y:S01]  /*19440*/  LDL.LU R13, [R1+0x12e8] ;  /* 0x0012e800010d7983 */ /* 0x000ea20000300800 */
[----:B---3--:R-:W-:-:S04]  /*19450*/  @!P2 LOP3.LUT R9, R9, R8, RZ, 0x3c, !PT ;  /* 0x000000080909a212 */ /* 0x008fc800078e3cff */
[----:B------:R-:W-:-:S04]  /*19460*/  @!P2 LOP3.LUT R8, R9, R8, RZ, 0x3c, !PT ;  /* 0x000000080908a212 */ /* 0x000fc800078e3cff */
[----:B------:R-:W-:Y:S02]  /*19470*/  @!P2 LOP3.LUT R9, R9, R8, RZ, 0x3c, !PT ;  /* 0x000000080909a212 */ /* 0x000fe400078e3cff */
[----:B--2---:R-:W-:-:S06]  /*19480*/  PRMT R13, RZ, 0x7610, R13 ;  /* 0x00007610ff0d7816 */ /* 0x004fcc000000000d */
[----:B------:R-:W2:Y:S04]  /*19490*/  @!P2 LDG.E.U16 R13, desc[UR8][R8.64] ;  /* 0x00000008080da981 */ /* 0x000ea8000c1e1500 */
[----:B--2---:R0:W-:Y:S04]  /*194a0*/  STL [R1+0x44], R13 ;  /* 0x0000440d01007387 */ /* 0x0041e80000100800 */
[----:B0-----:R-:W2:Y:S04]  /*194b0*/  LDL.LU R13, [R1+0x12e4] ;  /* 0x0012e400010d7983 */ /* 0x001ea80000300800 */
[----:B------:R-:W3:Y:S04]  /*194c0*/  LDL.LU R8, [R1+0x154] ;  /* 0x0001540001087983 */ /* 0x000ee80000300800 */
[----:B------:R-:W4:Y:S01]  /*194d0*/  LDL R9, [R1+0x86c] ;  /* 0x00086c0001097983 */ /* 0x000f220000100800 */
[----:B------:R-:W-:-:S03]  /*194e0*/  PRMT R10, RZ, 0x7610, R10 ;  /* 0x00007610ff0a7816 */ /* 0x000fc6000000000a */
[----:B---3--:R0:W-:Y:S02]  /*194f0*/  STS.U16 [R15+UR5+0x3300], R8 ;  /* 0x003300080f007988 */ /* 0x0081e40008000405 */
[----:B0-----:R-:W-:Y:S02]  /*19500*/  @!P1 IMAD.MOV.U32 R8, RZ, RZ, R20 ;  /* 0x000000ffff089224 */ /* 0x001fe400078e0014 */
[----:B------:R-:W3:Y:S04]  /*19510*/  LDL R20, [R1+0x76c] ;  /* 0x00076c0001147983 */ /* 0x000ee80000100800 */
[----:B----4-:R-:W4:Y:S04]  /*19520*/  @!P1 LDG.E.U16 R10, desc[UR8][R8.64] ;  /* 0x00000008080a9981 */ /* 0x010f28000c1e1500 */
[----:B------:R-:W-:Y:S04]  /*19530*/  STS.U16 [R15+UR5+0x4200], R12 ;  /* 0x0042000c0f007988 */ /* 0x000fe80008000405 */
[----:B------:R-:W2:Y:S04]  /*19540*/  LDL R8, [R1+0x864] ;  /* 0x0008640001087983 */ /* 0x000ea80000100800 */
[----:B------:R-:W2:Y:S04]  /*19550*/  LDL R9, [R1+0x868] ;  /* 0x0008680001097983 */ /* 0x000ea80000100800 */
[----:B----4-:R0:W-:Y:S04]  /*19560*/  STL [R1+0x40], R10 ;  /* 0x0000400a01007387 */ /* 0x0101e80000100800 */
[----:B0-----:R-:W4:Y:S04]  /*19570*/  LDL R10, [R1+0x770] ;  /* 0x00077000010a7983 */ /* 0x001f280000100800 */
[----:B------:R-:W3:Y:S01]  /*19580*/  LDL.LU R12, [R1+0x12e0] ;  /* 0x0012e000010c7983 */ /* 0x000ee20000300800 */
[----:B--2---:R-:W-:-:S04]  /*19590*/  @!P2 LOP3.LUT R9, R9, R8, RZ, 0x3c, !PT ;  /* 0x000000080909a212 */ /* 0x004fc800078e3cff */
[----:B------:R-:W-:-:S04]  /*195a0*/  @!P2 LOP3.LUT R8, R9, R8, RZ, 0x3c, !PT ;  /* 0x000000080908a212 */ /* 0x000fc800078e3cff */
[----:B------:R-:W-:Y:S02]  /*195b0*/  @!P2 LOP3.LUT R9, R9, R8, RZ, 0x3c, !PT ;  /* 0x000000080909a212 */ /* 0x000fe400078e3cff */
[----:B---3--:R-:W-:-:S06]  /*195c0*/  PRMT R12, RZ, 0x7610, R12 ;  /* 0x00007610ff0c7816 */ /* 0x008fcc000000000c */
[----:B------:R-:W2:Y:S04]  /*195d0*/  @!P2 LDG.E.U16 R12, desc[UR8][R8.64] ;  /* 0x00000008080ca981 */ /* 0x000ea8000c1e1500 */
[----:B--2---:R0:W-:Y:S04]  /*195e0*/  STL [R1+0x3c], R12 ;  /* 0x00003c0c01007387 */ /* 0x0041e80000100800 */
[----:B0-----:R-:W2:Y:S04]  /*195f0*/  LDL.LU R12, [R1+0x12dc] ;  /* 0x0012dc00010c7983 */ /* 0x001ea80000300800 */
[----:B------:R-:W3:Y:S04]  /*19600*/  LDL R8, [R1+0x7ec] ;  /* 0x0007ec0001087983 */ /* 0x000ee80000100800 */
[----:B------:R-:W3:Y:S01]  /*19610*/  LDL R9, [R1+0x7f0] ;  /* 0x0007f00001097983 */ /* 0x000ee20000100800 */
[----:B------:R-:W-:-:S03]  /*19620*/  PRMT R6, RZ, 0x7610, R6 ;  /* 0x00007610ff067816 */ /* 0x000fc60000000006 */
[----:B------:R0:W-:Y:S04]  /*19630*/  STS.U16 [R15+UR5+0x4300], R0 ;  /* 0x004300000f007988 */ /* 0x0001e80008000405 */
[----:B0-----:R-:W4:Y:S01]  /*19640*/  LDL.LU R0, [R1+0x12d8] ;  /* 0x0012d80001007983 */ /* 0x001f220000300800 */
[----:B---3--:R-:W-:-:S04]  /*19650*/  @!P1 LOP3.LUT R9, R9, R8, RZ, 0x3c, !PT ;  /* 0x0000000809099212 */ /* 0x008fc800078e3cff */
[----:B------:R-:W-:-:S04]  /*19660*/  @!P1 LOP3.LUT R8, R9, R8, RZ, 0x3c, !PT ;  /* 0x0000000809089212 */ /* 0x000fc800078e3cff */
[----:B------:R-:W-:-:S05]  /*19670*/  @!P1 LOP3.LUT R9, R9, R8, RZ, 0x3c, !PT ;  /* 0x0000000809099212 */ /* 0x000fca00078e3cff */
[----:B------:R0:W3:Y:S04]  /*19680*/  @!P1 LDG.E.U16 R6, desc[UR8][R8.64] ;  /* 0x0000000808069981 */ /* 0x0000e8000c1e1500 */
[----:B------:R-:W0:Y:S04]  /*19690*/  LDL R8, [R1+0x7e4] ;  /* 0x0007e40001087983 */ /* 0x000e280000100800 */
[----:B------:R-:W0:Y:S01]  /*196a0*/  LDL R9, [R1+0x7e8] ;  /* 0x0007e80001097983 */ /* 0x000e220000100800 */
[----:B----4-:R-:W-:Y:S02]  /*196b0*/  PRMT R0, RZ, 0x7610, R0 ;  /* 0x00007610ff007816 */ /* 0x010fe40000000000 */
[----:B0-----:R-:W-:-:S04]  /*196c0*/  @!P2 LOP3.LUT R9, R9, R8, RZ, 0x3c, !PT ;  /* 0x000000080909a212 */ /* 0x001fc800078e3cff */
[----:B------:R-:W-:-:S04]  /*196d0*/  @!P2 LOP3.LUT R8, R9, R8, RZ, 0x3c, !PT ;  /* 0x000000080908a212 */ /* 0x000fc800078e3cff */
[----:B------:R-:W-:-:S05]  /*196e0*/  @!P2 LOP3.LUT R9, R9, R8, RZ, 0x3c, !PT ;  /* 0x000000080909a212 */ /* 0x000fca00078e3cff */
[----:B------:R-:W4:Y:S04]  /*196f0*/  @!P2 LDG.E.U16 R0, desc[UR8][R8.64] ;  /* 0x000000080800a981 */ /* 0x000f28000c1e1500 */
[----:B---3--:R0:W-:Y:S04]  /*19700*/  STL [R1+0x38], R6 ;  /* 0x0000380601007387 */ /* 0x0081e80000100800 */
[----:B------:R1:W-:Y:S04]  /*19710*/  STS.U16 [R15+UR5+0x5200], R29 ;  /* 0x0052001d0f007988 */ /* 0x0003e80008000405 */
[----:B0-----:R-:W3:Y:S04]  /*19720*/  LDL R6, [R1+0x6f0] ;  /* 0x0006f00001067983 */ /* 0x001ee80000100800 */
[----:B-1----:R-:W2:Y:S04]  /*19730*/  LDL.LU R29, [R1+0x184] ;  /* 0x00018400011d7983 */ /* 0x002ea80000300800 */
[----:B----4-:R0:W-:Y:S04]  /*19740*/  STL [R1+0x34], R0 ;  /* 0x0000340001007387 */ /* 0x0101e80000100800 */
[----:B0-----:R-:W4:Y:S04]  /*19750*/  LDL.LU R0, [R1+0x12d4] ;  /* 0x0012d40001007983 */ /* 0x001f280000300800 */
[----:B------:R-:W3:Y:S01]  /*19760*/  LDL.LU R9, [R1+0x168] ;  /* 0x0001680001097983 */ /* 0x000ee20000300800 */
[----:B------:R-:W-:Y:S01]  /*19770*/  PRMT R13, RZ, 0x7610, R13 ;  /* 0x00007610ff0d7816 */ /* 0x000fe2000000000d */
[----:B------:R-:W-:-:S02]  /*19780*/  @!P1 IMAD.MOV.U32 R8, RZ, RZ, R10 ;  /* 0x000000ffff089224 */ /* 0x000fc400078e000a */
[----:B------:R-:W2:Y:S04]  /*19790*/  LDL R10, [R1+0x6e8] ;  /* 0x0006e800010a7983 */ /* 0x000ea80000100800 */
[----:B---3--:R0:W-:Y:S02]  /*197a0*/  STS.U16 [R15+UR5+0x5300], R9 ;  /* 0x005300090f007988 */ /* 0x0081e40008000405 */
[----:B0-----:R-:W-:-:S05]  /*197b0*/  @!P1 IMAD.MOV.U32 R9, RZ, RZ, R20 ;  /* 0x000000ffff099224 */ /* 0x001fca00078e0014 */
        /* <DEDUP_REMOVED lines=10> */
[----:B0-----:R-:W3:Y:S04]  /*19860*/  LDL.LU R13, [R1+0x188] ;  /* 0x00018800010d7983 */ /* 0x001ee80000300800 */
[----:B------:R-:W3:Y:S04]  /*19870*/  LDL R20, [R1+0x670] ;  /* 0x0006700001147983 */ /* 0x000ee80000100800 */
[----:B-1----:R-:W3:Y:S04]  /*19880*/  LDL.LU R24, [R1+0x18c] ;  /* 0x00018c0001187983 */ /* 0x002ee80000300800 */
[----:B----4-:R0:W-:Y:S04]  /*19890*/  STL [R1+0x2c], R0 ;  /* 0x00002c0001007387 */ /* 0x0101e80000100800 */
[----:B0-----:R-:W4:Y:S04]  /*198a0*/  LDL.LU R0, [R1+0x12d0] ;  /* 0x0012d00001007983 */ /* 0x001f280000300800 */
[----:B------:R-:W2:Y:S04]  /*198b0*/  LDL.LU R8, [R1+0x174] ;  /* 0x0001740001087983 */ /* 0x000ea80000300800 */
[----:B------:R-:W3:Y:S01]  /*198c0*/  LDL R9, [R1+0x6ec] ;  /* 0x0006ec0001097983 */ /* 0x000ee20000100800 */
[----:B------:R-:W-:-:S03]  /*198d0*/  PRMT R11, RZ, 0x7610, R11 ;  /* 0x00007610ff0b7816 */ /* 0x000fc6000000000b */
[----:B--2---:R0:W-:Y:S02]  /*198e0*/  STS.U16 [R15+UR5+0x6300], R8 ;  /* 0x006300080f007988 */ /* 0x0041e40008000405 */
[----:B0-----:R-:W-:Y:S02]  /*198f0*/  @!P1 IMAD.MOV.U32 R8, RZ, RZ, R6 ;  /* 0x000000ffff089224 */ /* 0x001fe400078e0006 */
[----:B------:R-:W2:Y:S04]  /*19900*/  LDL R6, [R1+0x668] ;  /* 0x0006680001067983 */ /* 0x000ea80000100800 */
[----:B---3--:R0:W3:Y:S04]  /*19910*/  @!P1 LDG.E.U16 R11, desc[UR8][R8.64] ;  /* 0x00000008080b9981 */ /* 0x0080e8000c1e1500 */
[----:B------:R-:W2:Y:S04]  /*19920*/  LDL.LU R8, [R1+0x178] ;  /* 0x0001780001087983 */ /* 0x000ea80000300800 */
[----:B------:R-:W3:Y:S01]  /*19930*/  LDL R9, [R1+0x6e4] ;  /* 0x0006e40001097983 */ /* 0x000ee20000100800 */
[----:B----4-:R-:W-:-:S03]  /*19940*/  PRMT R0, RZ, 0x7610, R0 ;  /* 0x00007610ff007816 */ /* 0x010fc60000000000 */
[----:B--2---:R0:W-:Y:S02]  /*19950*/  STS.U16 [R15+UR5+0x7200], R8 ;  /* 0x007200080f007988 */ /* 0x0041e40008000405 */
[----:B0-----:R-:W-:-:S05]  /*19960*/  @!P2 IMAD.MOV.U32 R8, RZ, RZ, R10 ;  /* 0x000000ffff08a224 */ /* 0x001fca00078e000a */
[----:B---3--:R-:W2:Y:S04]  /*19970*/  @!P2 LDG.E.U16 R0, desc[UR8][R8.64] ;  /* 0x000000080800a981 */ /* 0x008ea8000c1e1500 */
[----:B------:R0:W-:Y:S04]  /*19980*/  STL [R1+0x28], R11 ;  /* 0x0000280b01007387 */ /* 0x0001e80000100800 */
[----:B0-----:R-:W3:Y:S04]  /*19990*/  LDL.LU R11, [R1+0x194] ;  /* 0x00019400010b7983 */ /* 0x001ee80000300800 */
[----:B------:R-:W4:Y:S04]  /*199a0*/  LDL.LU R10, [R1+0x198] ;  /* 0x00019800010a7983 */ /* 0x000f280000300800 */
[----:B--2---:R0:W-:Y:S04]  /*199b0*/  STL [R1+0x24], R0 ;  /* 0x0000240001007387 */ /* 0x0041e80000100800 */
[----:B0-----:R-:W2:Y:S04]  /*199c0*/  LDL.LU R0, [R1+0x12cc] ;  /* 0x0012cc0001007983 */ /* 0x001ea80000300800 */
[----:B------:R-:W3:Y:S04]  /*199d0*/  LDL.LU R8, [R1+0x17c] ;  /* 0x00017c0001087983 */ /* 0x000ee80000300800 */
[----:B------:R-:W4:Y:S01]  /*199e0*/  LDL R9, [R1+0x66c] ;  /* 0x00066c0001097983 */ /* 0x000f220000100800 */
[----:B------:R-:W-:-:S03]  /*199f0*/  PRMT R12, RZ, 0x7610, R12 ;  /* 0x00007610ff0c7816 */ /* 0x000fc6000000000c */
[----:B---3--:R0:W-:Y:S02]  /*19a00*/  STS.U16 [R15+UR5+0x7300], R8 ;  /* 0x007300080f007988 */ /* 0x0081e40008000405 */
[----:B0-----:R-:W-:Y:S01]  /*19a10*/  @!P1 IMAD.MOV.U32 R8, RZ, RZ, R20 ;  /* 0x000000ffff089224 */ /* 0x001fe200078e0014 */
[----:B------:R-:W-:Y:S01]  /*19a20*/  PRMT R4, RZ, 0x7610, R4 ;  /* 0x00007610ff047816 */ /* 0x000fe20000000004 */
[----:B------:R-:W3:Y:S04]  /*19a30*/  LDL R20, [R1+0x5e4] ;  /* 0x0005e40001147983 */ /* 0x000ee80000100800 */
[----:B----4-:R0:W4:Y:S04]  /*19a40*/  @!P1 LDG.E.U16 R12, desc[UR8][R8.64] ;  /* 0x00000008080c9981 */ /* 0x010128000c1e1500 */
[----:B------:R-:W2:Y:S01]  /*19a50*/  LDL R9, [R1+0x664] ;  /* 0x0006640001097983 */ /* 0x000ea20000100800 */
[----:B0-----:R-:W-:-:S03]  /*19a60*/  @!P2 IMAD.MOV.U32 R8, RZ, RZ, R6 ;  /* 0x000000ffff08a224 */ /* 0x001fc600078e0006 */
[----:B------:R-:W-:Y:S04]  /*19a70*/  STS.U16 [R15+UR5+0x8200], R29 ;  /* 0x0082001d0f007988 */ /* 0x000fe80008000405 */
[----:B----4-:R0:W-:Y:S04]  /*19a80*/  STL [R1+0x20], R12 ;  /* 0x0000200c01007387 */ /* 0x0101e80000100800 */
[----:B0-----:R-:W4:Y:S04]  /*19a90*/  LDL R12, [R1+0x5e8] ;  /* 0x0005e800010c7983 */ /* 0x001f280000100800 */
[----:B------:R-:W3:Y:S04]  /*19aa0*/  LDL.LU R29, [R1+0x1a4] ;  /* 0x0001a400011d7983 */ /* 0x000ee80000300800 */
[----:B--2---:R0:W2:Y:S01]  /*19ab0*/  @!P2 LDG.E.U16 R4, desc[UR8][R8.64] ;  /* 0x000000080804a981 */ /* 0x0040a2000c1e1500 */
[----:B------:R-:W-:-:S02]  /*19ac0*/  PRMT R28, RZ, 0x7610, R28 ;  /* 0x00007610ff1c7816 */ /* 0x000fc4000000001c */
[----:B------:R-:W-:Y:S01]  /*19ad0*/  PRMT R7, RZ, 0x7610, R7 ;  /* 0x00007610ff077816 */ /* 0x000fe20000000007 */
[----:B------:R-:W2:Y:S04]  /*19ae0*/  LDL R6, [R1+0x56c] ;  /* 0x00056c0001067983 */ /* 0x000ea80000100800 */
[----:B------:R-:W0:Y:S04]  /*19af0*/  LDL R8, [R1+0x5ec] ;  /* 0x0005ec0001087983 */ /* 0x000e280000100800 */
[----:B------:R-:W0:Y:S02]  /*19b00*/  LDL R9, [R1+0x5f0] ;  /* 0x0005f00001097983 */ /* 0x000e240000100800 */
[----:B0-----:R-:W-:-:S04]  /*19b10*/  @!P1 LOP3.LUT R9, R9, R8, RZ, 0x3c, !PT ;  /* 0x0000000809099212 */ /* 0x001fc800078e3cff */
[----:B------:R-:W-:-:S04]  /*19b20*/  @!P1 LOP3.LUT R8, R9, R8, RZ, 0x3c, !PT ;  /* 0x0000000809089212 */ /* 0x000fc800078e3cff */
[----:B------:R-:W-:-:S05]  /*19b30*/  @!P1 LOP3.LUT R9, R9, R8, RZ, 0x3c, !PT ;  /* 0x0000000809099212 */ /* 0x000fca00078e3cff */
[----:B------:R4:W2:Y:S02]  /*19b40*/  @!P1 LDG.E.U16 R28, desc[UR8][R8.64] ;  /* 0x00000008081c9981 */ /* 0x0008a4000c1e1500 */
[----:B----4-:R-:W-:Y:S01]  /*19b50*/  @!P2 MOV R8, R12 ;  /* 0x0000000c0008a202 */ /* 0x010fe20000000f00 */
[----:B---3--:R-:W-:-:S05]  /*19b60*/  @!P2 IMAD.MOV.U32 R9, RZ, RZ, R20 ;  /* 0x000000ffff09a224 */ /* 0x008fca00078e0014 */
[----:B------:R0:W3:Y:S04]  /*19b70*/  @!P2 LDG.E.U16 R7, desc[UR8][R8.64] ;  /* 0x000000080807a981 */ /* 0x0000e8000c1e1500 */
[----:B--2---:R1:W-:Y:S04]  /*19b80*/  STL [R1+0x1c], R4 ;  /* 0x00001c0401007387 */ /* 0x0043e80000100800 */
[----:B------:R2:W-:Y:S04]  /*19b90*/  STS.U16 [R15+UR5+0x8300], R13 ;  /* 0x0083000d0f007988 */ /* 0x0005e80008000405 */
[----:B-1----:R-:W4:Y:S04]  /*19ba0*/  LDL R4, [R1+0x570] ;  /* 0x0005700001047983 */ /* 0x002f280000100800 */
[----:B--2---:R-:W2:Y:S04]  /*19bb0*/  LDL.LU R13, [R1+0x1a8] ;  /* 0x0001a800010d7983 */ /* 0x004ea80000300800 */
[----:B------:R1:W-:Y:S01]  /*19bc0*/  STS.U16 [R15+UR5+0x9200], R24 ;  /* 0x009200180f007988 */ /* 0x0003e20008000405 */
[----:B0-----:R-:W-:-:S03]  /*19bd0*/  @!P1 IMAD.MOV.U32 R9, RZ, RZ, R6 ;  /* 0x000000ffff099224 */ /* 0x001fc600078e0006 */
[----:B------:R-:W-:Y:S04]  /*19be0*/  STS.U16 [R15+UR5+0x9300], R11 ;  /* 0x0093000b0f007988 */ /* 0x000fe80008000405 */
[----:B------:R0:W-:Y:S04]  /*19bf0*/  STL [R1+0x18], R28 ;  /* 0x0000181c01007387 */ /* 0x0001e80000100800 */
[----:B-1----:R-:W2:Y:S04]  /*19c00*/  LDL R24, [R1+0x568] ;  /* 0x0005680001187983 */ /* 0x002ea80000100800 */
[----:B------:R-:W2:Y:S04]  /*19c10*/  LDL R20, [R1+0x4ec] ;  /* 0x0004ec0001147983 */ /* 0x000ea80000100800 */
[----:B0-----:R-:W2:Y:S04]  /*19c20*/  LDL R28, [R1+0x564] ;  /* 0x00056400011c7983 */ /* 0x001ea80000100800 */
[----:B---3--:R0:W-:Y:S04]  /*19c30*/  STL [R1+0x14], R7 ;  /* 0x0000140701007387 */ /* 0x0081e80000100800 */
[----:B0-----:R-:W3:Y:S04]  /*19c40*/  LDL R7, [R1+0x4f0] ;  /* 0x0004f00001077983 */ /* 0x001ee80000100800 */
[----:B------:R-:W3:Y:S04]  /*19c50*/  LDL.LU R12, [R1+0x1ac] ;  /* 0x0001ac00010c7983 */ /* 0x000ee80000300800 */
[----:B------:R-:W3:Y:S04]  /*19c60*/  LDL R11, [R1+0x4e4] ;  /* 0x0004e400010b7983 */ /* 0x000ee80000100800 */
[----:B------:R-:W3:Y:S01]  /*19c70*/  LDL R6, [R1+0x4e8] ;  /* 0x0004e80001067983 */ /* 0x000ee20000100800 */
[----:B------:R-:W-:Y:S01]  /*19c80*/  PRMT R3, RZ, 0x7610, R3 ;  /* 0x00007610ff037816 */ /* 0x000fe20000000003 */
[----:B----4-:R-:W-:Y:S01]  /*19c90*/  @!P1 IMAD.MOV.U32 R8, RZ, RZ, R4 ;  /* 0x000000ffff089224 */ /* 0x010fe200078e0004 */
[----:B------:R-:W-:Y:S01]  /*19ca0*/  PRMT R14, RZ, 0x7610, R14 ;  /* 0x00007610ff0e7816 */ /* 0x000fe2000000000e */
[----:B------:R-:W4:Y:S04]  /*19cb0*/  LDL R4, [R1+0x46c] ;  /* 0x00046c0001047983 */ /* 0x000f280000100800 */
[----:B------:R2:W4:Y:S01]  /*19cc0*/  @!P1 LDG.E.U16 R3, desc[UR8][R8.64] ;  /* 0x0000000808039981 */ /* 0x000522000c1e1500 */
[----:B------:R-:W-:-:S02]  /*19cd0*/  PRMT R2, RZ, 0x7610, R2 ;  /* 0x00007610ff027816 */ /* 0x000fc40000000002 */
[----:B------:R-:W-:Y:S01]  /*19ce0*/  PRMT R5, RZ, 0x7610, R5 ;  /* 0x00007610ff057816 */ /* 0x000fe20000000005 */
[----:B--2---:R-:W-:Y:S02]  /*19cf0*/  @!P2 IMAD.MOV.U32 R8, RZ, RZ, R24 ;  /* 0x000000ffff08a224 */ /* 0x004fe400078e0018 */
[----:B------:R-:W-:-:S05]  /*19d00*/  @!P2 IMAD.MOV.U32 R9, RZ, RZ, R28 ;  /* 0x000000ffff09a224 */ /* 0x000fca00078e001c */
[----:B------:R3:W2:Y:S02]  /*19d10*/  @!P2 LDG.E.U16 R14, desc[UR8][R8.64] ;  /* 0x00000008080ea981 */ /* 0x0006a4000c1e1500 */
[----:B---3--:R-:W-:Y:S02]  /*19d20*/  @!P1 IMAD.MOV.U32 R8, RZ, RZ, R7 ;  /* 0x000000ffff089224 */ /* 0x008fe400078e0007 */
[----:B------:R-:W-:-:S05]  /*19d30*/  @!P1 IMAD.MOV.U32 R9, RZ, RZ, R20 ;  /* 0x000000ffff099224 */ /* 0x000fca00078e0014 */
[----:B------:R0:W3:Y:S02]  /*19d40*/  @!P1 LDG.E.U16 R2, desc[UR8][R8.64] ;  /* 0x0000000808029981 */ /* 0x0000e4000c1e1500 */
[----:B0-----:R-:W-:Y:S02]  /*19d50*/  @!P2 IMAD.MOV.U32 R8, RZ, RZ, R6 ;  /* 0x000000ffff08a224 */ /* 0x001fe400078e0006 */
[----:B------:R-:W-:-:S05]  /*19d60*/  @!P2 IMAD.MOV.U32 R9, RZ, RZ, R11 ;  /* 0x000000ffff09a224 */ /* 0x000fca00078e000b */
[----:B------:R-:W3:Y:S04]  /*19d70*/  @!P2 LDG.E.U16 R5, desc[UR8][R8.64] ;  /* 0x000000080805a981 */ /* 0x000ee8000c1e1500 */
[----:B----4-:R0:W-:Y:S04]  /*19d80*/  STL [R1+0x10], R3 ;  /* 0x0000100301007387 */ /* 0x0101e80000100800 */
[----:B------:R1:W-:Y:S04]  /*19d90*/  STS.U16 [R15+UR5+0xa200], R10 ;  /* 0x00a2000a0f007988 */ /* 0x0003e80008000405 */
[----:B------:R4:W-:Y:S04]  /*19da0*/  STS.U16 [R15+UR5+0xa300], R0 ;  /* 0x00a300000f007988 */ /* 0x0009e80008000405 */
[----:B0-----:R-:W3:Y:S04]  /*19db0*/  LDL R3, [R1+0x470] ;  /* 0x0004700001037983 */ /* 0x001ee80000100800 */
[----:B-1----:R-:W3:Y:S04]  /*19dc0*/  LDL.LU R10, [R1+0x1b4] ;  /* 0x0001b400010a7983 */ /* 0x002ee80000300800 */
[----:B----4-:R-:W4:Y:S04]  /*19dd0*/  LDL.LU R0, [R1+0x12c8] ;  /* 0x0012c80001007983 */ /* 0x010f280000300800 */
[----:B--2---:R0:W-:Y:S04]  /*19de0*/  STL [R1+0xc], R14 ;  /* 0x00000c0e01007387 */ /* 0x0041e80000100800 */
[----:B0-----:R-:W2:Y:S04]  /*19df0*/  LDL.LU R14, [R1+0x1b8] ;  /* 0x0001b800010e7983 */ /* 0x001ea80000300800 */
[----:B------:R-:W2:Y:S04]  /*19e00*/  LDL R7, [R1+0x464] ;  /* 0x0004640001077983 */ /* 0x000ea80000100800 */
[----:B---3--:R0:W-:Y:S04]  /*19e10*/  STL [R1+0x8], R2 ;  /* 0x0000080201007387 */ /* 0x0081e80000100800 */
[----:B0-----:R-:W3:Y:S04]  /*19e20*/  LDL R2, [R1+0x468] ;  /* 0x0004680001027983 */ /* 0x001ee80000100800 */
[----:B------:R-:W3:Y:S04]  /*19e30*/  LDL.LU R11, [R1+0x1bc] ;  /* 0x0001bc00010b7983 */ /* 0x000ee80000300800 */
[----:B------:R-:W3:Y:S04]  /*19e40*/  LDL R6, [R1+0x3ec] ;  /* 0x0003ec0001067983 */ /* 0x000ee80000100800 */
[----:B------:R0:W-:Y:S04]  /*19e50*/  STL [R1+0x4], R5 ;  /* 0x0000040501007387 */ /* 0x0001e80000100800 */
[----:B0-----:R-:W3:Y:S01]  /*19e60*/  LDL R5, [R1+0x3f0] ;  /* 0x0003f00001057983 */ /* 0x001ee20000100800 */
[----:B------:R-:W-:-:S02]  /*19e70*/  @!P1 IMAD.MOV.U32 R8, RZ, RZ, R3 ;  /* 0x000000ffff089224 */ /* 0x000fc400078e0003 */
[----:B------:R-:W-:Y:S01]  /*19e80*/  @!P1 IMAD.MOV.U32 R9, RZ, RZ, R4 ;  /* 0x000000ffff099224 */ /* 0x000fe200078e0004 */
[----:B------:R-:W-:Y:S02]  /*19e90*/  PRMT R26, RZ, 0x7610, R26 ;  /* 0x00007610ff1a7816 */ /* 0x000fe4000000001a */
[----:B------:R-:W-:Y:S01]  /*19ea0*/  PRMT R18, RZ, 0x7610, R18 ;  /* 0x00007610ff127816 */ /* 0x000fe20000000012 */
[----:B------:R-:W-:Y:S01]  /*19eb0*/  STS.U16 [R15+UR5+0xb200], R29 ;  /* 0x00b2001d0f007988 */ /* 0x000fe20008000405 */
[----:B----4-:R-:W-:-:S03]  /*19ec0*/  PRMT R0, RZ, 0x7610, R0 ;  /* 0x00007610ff007816 */ /* 0x010fc60000000000 */
[----:B------:R-:W4:Y:S04]  /*19ed0*/  LDL R3, [R1+0x3e8] ;  /* 0x0003e80001037983 */ /* 0x000f280000100800 */
[----:B------:R2:W4:Y:S02]  /*19ee0*/  @!P1 LDG.E.U16 R0, desc[UR8][R8.64] ;  /* 0x0000000808009981 */ /* 0x000524000c1e1500 */
[----:B--2---:R-:W-:Y:S02]  /*19ef0*/  @!P2 IMAD.MOV.U32 R9, RZ, RZ, R7 ;  /* 0x000000ffff09a224 */ /* 0x004fe400078e0007 */
[----:B---3--:R-:W-:-:S05]  /*19f00*/  @!P2 IMAD.MOV.U32 R8, RZ, RZ, R2 ;  /* 0x000000ffff08a224 */ /* 0x008fca00078e0002 */
[----:B------:R0:W2:Y:S02]  /*19f10*/  @!P2 LDG.E.U16 R26, desc[UR8][R8.64] ;  /* 0x00000008081aa981 */ /* 0x0000a4000c1e1500 */
[----:B0-----:R-:W-:Y:S02]  /*19f20*/  @!P1 IMAD.MOV.U32 R9, RZ, RZ, R6 ;  /* 0x000000ffff099224 */ /* 0x001fe400078e0006 */
[----:B------:R-:W-:-:S05]  /*19f30*/  @!P1 IMAD.MOV.U32 R8, RZ, RZ, R5 ;  /* 0x000000ffff089224 */ /* 0x000fca00078e0005 */
[----:B------:R-:W3:Y:S04]  /*19f40*/  @!P1 LDG.E.U16 R18, desc[UR8][R8.64] ;  /* 0x0000000808129981 */ /* 0x000ee8000c1e1500 */
[----:B------:R0:W-:Y:S04]  /*19f50*/  STS.U16 [R15+UR5+0xb300], R13 ;  /* 0x00b3000d0f007988 */ /* 0x0001e80008000405 */
[----:B0-----:R-:W3:Y:S04]  /*19f60*/  LDL.LU R13, [R1+0x1c4] ;  /* 0x0001c400010d7983 */ /* 0x001ee80000300800 */
[----:B----4-:R-:W-:Y:S04]  /*19f70*/  STL [R1+0x124c], R0 ;  /* 0x00124c0001007387 */ /* 0x010fe80000100800 */
[----:B------:R-:W4:Y:S04]  /*19f80*/  LDL R4, [R1+0x3e4] ;  /* 0x0003e40001047983 */ /* 0x000f280000100800 */
[----:B------:R0:W-:Y:S04]  /*19f90*/  STS.U16 [R15+UR5+0xc200], R12 ;  /* 0x00c2000c0f007988 */ /* 0x0001e80008000405 */
[----:B0-----:R-:W4:Y:S04]  /*19fa0*/  LDL.LU R12, [R1+0x1c8] ;  /* 0x0001c800010c7983 */ /* 0x001f280000300800 */
[----:B------:R-:W4:Y:S04]  /*19fb0*/  LDL R2, [R1+0x36c] ;  /* 0x00036c0001027983 */ /* 0x000f280000100800 */
[----:B------:R-:W4:Y:S04]  /*19fc0*/  LDL R0, [R1+0x370] ;  /* 0x0003700001007983 */ /* 0x000f280000100800 */
[----:B--2---:R-:W-:Y:S04]  /*19fd0*/  STL [R1+0x1250], R26 ;  /* 0x0012501a01007387 */ /* 0x004fe80000100800 */
[----:B------:R-:W2:Y:S04]  /*19fe0*/  LDL.LU R20, [R1+0x1d0] ;  /* 0x0001d00001147983 */ /* 0x000ea80000300800 */
[----:B------:R-:W2:Y:S04]  /*19ff0*/  LDL R5, [R1+0x368] ;  /* 0x0003680001057983 */ /* 0x000ea80000100800 */
[----:B---3--:R-:W-:Y:S04]  /*1a000*/  STL [R1+0x1254], R18 ;  /* 0x0012541201007387 */ /* 0x008fe80000100800 */
[----:B------:R-:W3:Y:S01]  /*1a010*/  LDL R6, [R1+0x364] ;  /* 0x0003640001067983 */ /* 0x000ee20000100800 */
[----:B------:R-:W-:-:S02]  /*1a020*/  PRMT R16, RZ, 0x7610, R16 ;  /* 0x00007610ff107816 */ /* 0x000fc40000000010 */
[----:B------:R-:W-:Y:S01]  /*1a030*/  @!P2 MOV R8, R3 ;  /* 0x000000030008a202 */ /* 0x000fe20000000f00 */
[----:B------:R-:W-:Y:S04]  /*1a040*/  STS.U16 [R15+UR5+0xc300], R10 ;  /* 0x00c3000a0f007988 */ /* 0x000fe80008000405 */
[----:B------:R0:W-:Y:S04]  /*1a050*/  STS.U16 [R15+UR5+0xd200], R14 ;  /* 0x00d2000e0f007988 */ /* 0x0001e80008000405 */
[----:B------:R1:W-:Y:S04]  /*1a060*/  STS.U16 [R15+UR5+0xd300], R11 ;  /* 0x00d3000b0f007988 */ /* 0x0003e80008000405 */
[----:B------:R-:W3:Y:S01]  /*1a070*/  LDL R3, [R1+0x2f0] ;  /* 0x0002f00001037983 */ /* 0x000ee20000100800 */
[----:B----4-:R-:W-:-:S03]  /*1a080*/  @!P2 IMAD.MOV.U32 R9, RZ, RZ, R4 ;  /* 0x000000ffff09a224 */ /* 0x010fc600078e0004 */
[----:B------:R-:W4:Y:S04]  /*1a090*/  LDL R4, [R1+0x2ec] ;  /* 0x0002ec0001047983 */ /* 0x000f280000100800 */
[----:B------:R1:W4:Y:S04]  /*1a0a0*/  @!P2 LDG.E.U16 R16, desc[UR8][R8.64] ;  /* 0x000000080810a981 */ /* 0x000328000c1e1500 */
[----:B0-----:R-:W4:Y:S01]  /*1a0b0*/  LDL.LU R14, [R1+0x1cc] ;  /* 0x0001cc00010e7983 */ /* 0x001f220000300800 */
[----:B-1----:R-:W-:Y:S01]  /*1a0c0*/  PRMT R8, RZ, 0x7610, R8 ;  /* 0x00007610ff087816 */ /* 0x002fe20000000008 */
[----:B------:R-:W-:-:S02]  /*1a0d0*/  @!P1 IMAD.MOV.U32 R11, RZ, RZ, R2 ;  /* 0x000000ffff0b9224 */ /* 0x000fc400078e0002 */
[----:B------:R-:W-:Y:S01]  /*1a0e0*/  @!P1 IMAD.MOV.U32 R10, RZ, RZ, R0 ;  /* 0x000000ffff0a9224 */ /* 0x000fe200078e0000 */
[----:B------:R-:W-:-:S04]  /*1a0f0*/  PRMT R9, RZ, 0x7610, R9 ;  /* 0x00007610ff097816 */ /* 0x000fc80000000009 */
[----:B------:R2:W4:Y:S02]  /*1a100*/  @!P1 LDG.E.U16 R8, desc[UR8][R10.64] ;  /* 0x000000080a089981 */ /* 0x000524000c1e1500 */
[----:B--2---:R-:W-:Y:S02]  /*1a110*/  @!P2 IMAD.MOV.U32 R10, RZ, RZ, R5 ;  /* 0x000000ffff0aa224 */ /* 0x004fe400078e0005 */
[----:B---3--:R-:W-:-:S05]  /*1a120*/  @!P2 IMAD.MOV.U32 R11, RZ, RZ, R6 ;  /* 0x000000ffff0ba224 */ /* 0x008fca00078e0006 */
[----:B------:R0:W2:Y:S04]  /*1a130*/  @!P2 LDG.E.U16 R9, desc[UR8][R10.64] ;  /* 0x000000080a09a981 */ /* 0x0000a8000c1e1500 */
[----:B------:R-:W-:Y:S04]  /*1a140*/  STS.U16 [R15+UR5+0xe200], R13 ;  /* 0x00e2000d0f007988 */ /* 0x000fe80008000405 */
[----:B------:R1:W-:Y:S01]  /*1a150*/  STS.U16 [R15+UR5+0xe300], R12 ;  /* 0x00e3000c0f007988 */ /* 0x0003e20008000405 */
[----:B0-----:R-:W-:-:S03]  /*1a160*/  PRMT R10, RZ, 0x7610, R10 ;  /* 0x00007610ff0a7816 */ /* 0x001fc6000000000a */
[----:B----4-:R-:W-:Y:S04]  /*1a170*/  STL [R1+0x1258], R16 ;  /* 0x0012581001007387 */ /* 0x010fe80000100800 */
[----:B------:R-:W3:Y:S04]  /*1a180*/  LDL R2, [R1+0x2e4] ;  /* 0x0002e40001027983 */ /* 0x000ee80000100800 */
[----:B------:R-:W4:Y:S01]  /*1a190*/  LDL R0, [R1+0x2e8] ;  /* 0x0002e80001007983 */ /* 0x000f220000100800 */
[----:B-1----:R-:W-:Y:S02]  /*1a1a0*/  @!P1 IMAD.MOV.U32 R12, RZ, RZ, R3 ;  /* 0x000000ffff0c9224 */ /* 0x002fe400078e0003 */
[----:B------:R-:W-:-:S05]  /*1a1b0*/  @!P1 IMAD.MOV.U32 R13, RZ, RZ, R4 ;  /* 0x000000ffff0d9224 */ /* 0x000fca00078e0004 */
[----:B------:R3:W4:Y:S04]  /*1a1c0*/  @!P1 LDG.E.U16 R10, desc[UR8][R12.64] ;  /* 0x000000080c0a9981 */ /* 0x000728000c1e1500 */
[----:B------:R0:W-:Y:S04]  /*1a1d0*/  STL [R1+0x125c], R8 ;  /* 0x00125c0801007387 */ /* 0x0001e80000100800 */
[----:B------:R-:W4:Y:S04]  /*1a1e0*/  LDL.LU R24, [R1+0x1f4] ;  /* 0x0001f40001187983 */ /* 0x000f280000300800 */
[----:B--2---:R-:W-:Y:S04]  /*1a1f0*/  STL [R1+0x1260], R9 ;  /* 0x0012600901007387 */ /* 0x004fe80000100800 */
[----:B0-----:R-:W2:Y:S04]  /*1a200*/  LDL R8, [R1+0x26c] ;  /* 0x00026c0001087983 */ /* 0x001ea80000100800 */
[----:B------:R-:W2:Y:S01]  /*1a210*/  LDL R6, [R1+0x270] ;  /* 0x0002700001067983 */ /* 0x000ea20000100800 */
[----:B------:R-:W-:-:S03]  /*1a220*/  PRMT R11, RZ, 0x7610, R11 ;  /* 0x00007610ff0b7816 */ /* 0x000fc6000000000b */
[----:B------:R0:W-:Y:S04]  /*1a230*/  STS.U16 [R15+UR5+0xf200], R20 ;  /* 0x00f200140f007988 */ /* 0x0001e80008000405 */
[----:B------:R2:W-:Y:S04]  /*1a240*/  STS.U16 [R15+UR5+0xf300], R14 ;  /* 0x00f3000e0f007988 */ /* 0x0005e80008000405 */
[----:B------:R-:W2:Y:S01]  /*1a250*/  LDL.LU R29, [R1+0x1f0] ;  /* 0x0001f000011d7983 */ /* 0x000ea20000300800 */
[----:B---3--:R-:W-:Y:S02]  /*1a260*/  @!P2 IMAD.MOV.U32 R13, RZ, RZ, R2 ;  /* 0x000000ffff0da224 */ /* 0x008fe400078e0002 */
[----:B----4-:R-:W-:-:S05]  /*1a270*/  @!P2 IMAD.MOV.U32 R12, RZ, RZ, R0 ;  /* 0x000000ffff0ca224 */ /* 0x010fca00078e0000 */
[----:B------:R1:W3:Y:S04]  /*1a280*/  @!P2 LDG.E.U16 R11, desc[UR8][R12.64] ;  /* 0x000000080c0ba981 */ /* 0x0002e8000c1e1500 */
[----:B------:R-:W-:Y:S04]  /*1a290*/  STL [R1+0x1264], R10 ;  /* 0x0012640a01007387 */ /* 0x000fe80000100800 */
[----:B------:R-:W4:Y:S01]  /*1a2a0*/  LDL R3, [R1+0x264] ;  /* 0x0002640001037983 */ /* 0x000f220000100800 */
[----:B-1----:R-:W-:Y:S01]  /*1a2b0*/  PRMT R12, RZ, 0x7610, R12 ;  /* 0x00007610ff0c7816 */ /* 0x002fe2000000000c */
[----:B0-----:R-:W0:Y:S02]  /*1a2c0*/  S2R R20, SR_TID.X ;  /* 0x0000000000147919 */ /* 0x001e240000002100 */
[----:B------:R-:W4:Y:S04]  /*1a2d0*/  LDL R2, [R1+0x268] ;  /* 0x0002680001027983 */ /* 0x000f280000100800 */
[----:B------:R-:W4:Y:S01]  /*1a2e0*/  LDL.LU R7, [R1+0x1ec] ;  /* 0x0001ec0001077983 */ /* 0x000f220000300800 */
[----:B--2---:R-:W-:-:S02]  /*1a2f0*/  @!P1 IMAD.MOV.U32 R15, RZ, RZ, R8 ;  /* 0x000000ffff0f9224 */ /* 0x004fc400078e0008 */
[----:B------:R-:W-:-:S05]  /*1a300*/  @!P1 IMAD.MOV.U32 R14, RZ, RZ, R6 ;  /* 0x000000ffff0e9224 */ /* 0x000fca00078e0006 */
[----:B------:R4:W2:Y:S01]  /*1a310*/  @!P1 LDG.E.U16 R12, desc[UR8][R14.64] ;  /* 0x000000080e0c9981 */ /* 0x0008a2000c1e1500 */
[----:B0-----:R-:W-:-:S03]  /*1a320*/  LOP3.LUT R0, R20, 0x7f, RZ, 0xc0, !PT ;  /* 0x0000007f14007812 */ /* 0x001fc600078ec0ff */
[----:B---3--:R-:W-:Y:S04]  /*1a330*/  STL [R1+0x1268], R11 ;  /* 0x0012680b01007387 */ /* 0x008fe80000100800 */
[----:B------:R-:W3:Y:S04]  /*1a340*/  LDL.LU R4, [R1+0x1e8] ;  /* 0x0001e80001047983 */ /* 0x000ee80000300800 */
[----:B------:R0:W-:Y:S04]  /*1a350*/  STL [R1+0x12c0], R0 ;  /* 0x0012c00001007387 */ /* 0x0001e80000100800 */
[----:B------:R-:W3:Y:S04]  /*1a360*/  LDL R9, [R1+0x9dc] ;  /* 0x0009dc0001097983 */ /* 0x000ee80000100800 */
[----:B------:R-:W3:Y:S01]  /*1a370*/  LDL R8, [R1+0x9e0] ;  /* 0x0009e00001087983 */ /* 0x000ee20000100800 */
[----:B----4-:R-:W-:-:S03]  /*1a380*/  @!P2 IMAD.MOV.U32 R15, RZ, RZ, R3 ;  /* 0x000000ffff0fa224 */ /* 0x010fc600078e0003 */
[----:B--2---:R-:W-:Y:S04]  /*1a390*/  STL [R1+0x126c], R12 ;  /* 0x00126c0c01007387 */ /* 0x004fe80000100800 */
[----:B------:R-:W2:Y:S04]  /*1a3a0*/  LDL.LU R28, [R1+0x1e4] ;  /* 0x0001e400011c7983 */ /* 0x000ea80000300800 */
[----:B------:R-:W4:Y:S04]  /*1a3b0*/  LDL R6, [R1+0x9d4] ;  /* 0x0009d40001067983 */ /* 0x000f280000100800 */
[----:B------:R-:W2:Y:S01]  /*1a3c0*/  LDL R3, [R1+0x9d8] ;  /* 0x0009d80001037983 */ /* 0x000ea20000100800 */
[----:B------:R-:W-:Y:S01]  /*1a3d0*/  PRMT R13, RZ, 0x7610, R13 ;  /* 0x00007610ff0d7816 */ /* 0x000fe2000000000d */
[----:B------:R-:W-:Y:S01]  /*1a3e0*/  @!P2 IMAD.MOV.U32 R14, RZ, RZ, R2 ;  /* 0x000000ffff0ea224 */ /* 0x000fe200078e0002 */
[----:B------:R-:W-:-:S02]  /*1a3f0*/  PRMT R17, RZ, 0x7610, R17 ;  /* 0x00007610ff117816 */ /* 0x000fc40000000011 */
[----:B------:R-:W-:Y:S01]  /*1a400*/  PRMT R19, RZ, 0x7610, R19 ;  /* 0x00007610ff137816 */ /* 0x000fe20000000013 */
[----:B------:R-:W-:Y:S01]  /*1a410*/  IMAD.SHL.U32 R5, R0, 0x2, RZ ;  /* 0x0000000200057824 */ /* 0x000fe200078e00ff */
[----:B------:R3:W2:Y:S04]  /*1a420*/  @!P2 LDG.E.U16 R13, desc[UR8][R14.64] ;  /* 0x000000080e0da981 */ /* 0x0006a8000c1e1500 */
[----:B------:R-:W2:Y:S04]  /*1a430*/  LDL R2, [R1+0x95c] ;  /* 0x00095c0001027983 */ /* 0x000ea80000100800 */
[----:B0-----:R-:W2:Y:S01]  /*1a440*/  LDL R0, [R1+0x960] ;  /* 0x0009600001007983 */ /* 0x001ea20000100800 */
[----:B---3--:R-:W-:-:S03]  /*1a450*/  @!P1 MOV R15, R9 ;  /* 0x00000009000f9202 */ /* 0x008fc60000000f00 */
[----:B------:R-:W3:Y:S01]  /*1a460*/  LDL.LU R20, [R1+0x1e0] ;  /* 0x0001e00001147983 */ /* 0x000ee20000300800 */
[----:B------:R-:W-:-:S05]  /*1a470*/  @!P1 IMAD.MOV.U32 R14, RZ, RZ, R8 ;  /* 0x000000ffff0e9224 */ /* 0x000fca00078e0008 */
[----:B------:R4:W3:Y:S02]  /*1a480*/  @!P1 LDG.E.U16 R17, desc[UR8][R14.64] ;  /* 0x000000080e119981 */ /* 0x0008e4000c1e1500 */
[----:B----4-:R-:W-:Y:S02]  /*1a490*/  @!P2 IMAD.MOV.U32 R15, RZ, RZ, R6 ;  /* 0x000000ffff0fa224 */ /* 0x010fe400078e0006 */
[----:B--2---:R-:W-:-:S05]  /*1a4a0*/  @!P2 IMAD.MOV.U32 R14, RZ, RZ, R3 ;  /* 0x000000ffff0ea224 */ /* 0x004fca00078e0003 */
[----:B------:R-:W2:Y:S01]  /*1a4b0*/  @!P2 LDG.E.U16 R19, desc[UR8][R14.64] ;  /* 0x000000080e13a981 */ /* 0x000ea2000c1e1500 */
[----:B------:R-:W-:-:S05]  /*1a4c0*/  LOP3.LUT R5, R5, 0x20, RZ, 0x3c, !PT ;  /* 0x0000002005057812 */ /* 0x000fca00078e3cff */
[----:B------:R0:W-:Y:S04]  /*1a4d0*/  STS.U16 [R5+UR5+0x400], R24 ;  /* 0x0004001805007988 */ /* 0x0001e80008000405 */
[----:B------:R1:W-:Y:S04]  /*1a4e0*/  STS.U16 [R5+UR5+0x500], R29 ;  /* 0x0005001d05007988 */ /* 0x0003e80008000405 */
[----:B0-----:R-:W4:Y:S04]  /*1a4f0*/  LDL.LU R24, [R1+0x1dc] ;  /* 0x0001dc0001187983 */ /* 0x001f280000300800 */
[----:B------:R-:W-:Y:S04]  /*1a500*/  STL [R1+0x1270], R13 ;  /* 0x0012700d01007387 */ /* 0x000fe80000100800 */
[----:B-1----:R-:W4:Y:S04]  /*1a510*/  LDL.LU R29, [R1+0x1d8] ;  /* 0x0001d800011d7983 */ /* 0x002f280000300800 */
[----:B------:R-:W4:Y:S04]  /*1a520*/  LDL R9, [R1+0x954] ;  /* 0x0009540001097983 */ /* 0x000f280000100800 */
[----:B------:R-:W4:Y:S04]  /*1a530*/  LDL R8, [R1+0x958] ;  /* 0x0009580001087983 */ /* 0x000f280000100800 */
[----:B---3--:R-:W-:Y:S04]  /*1a540*/  STL [R1+0x1274], R17 ;  /* 0x0012741101007387 */ /* 0x008fe80000100800 */
[----:B------:R0:W-:Y:S04]  /*1a550*/  STS.U16 [R5+UR5+0x1400], R7 ;  /* 0x0014000705007988 */ /* 0x0001e80008000405 */
[----:B------:R-:W3:Y:S04]  /*1a560*/  LDL R6, [R1+0x8e0] ;  /* 0x0008e00001067983 */ /* 0x000ee80000100800 */
[----:B0-----:R-:W3:Y:S04]  /*1a570*/  LDL R7, [R1+0x8dc] ;  /* 0x0008dc0001077983 */ /* 0x001ee80000100800 */
[----:B------:R0:W-:Y:S04]  /*1a580*/  STS.U16 [R5+UR5+0x1500], R4 ;  /* 0x0015000405007988 */ /* 0x0001e80008000405 */
[----:B--2---:R-:W-:Y:S04]  /*1a590*/  STL [R1+0x1278], R19 ;  /* 0x0012781301007387 */ /* 0x004fe80000100800 */
[----:B0-----:R-:W2:Y:S04]  /*1a5a0*/  LDL R4, [R1+0x8d4] ;  /* 0x0008d40001047983 */ /* 0x001ea80000100800 */
[----:B------:R-:W2:Y:S01]  /*1a5b0*/  LDL R3, [R1+0x8d8] ;  /* 0x0008d80001037983 */ /* 0x000ea20000100800 */
[----:B------:R-:W-:-:S02]  /*1a5c0*/  @!P1 IMAD.MOV.U32 R14, RZ, RZ, R0 ;  /* 0x000000ffff0e9224 */ /* 0x000fc400078e0000 */
[----:B------:R-:W-:Y:S01]  /*1a5d0*/  @!P1 IMAD.MOV.U32 R15, RZ, RZ, R2 ;  /* 0x000000ffff0f9224 */ /* 0x000fe200078e0002 */
[----:B------:R-:W2:Y:S01]  /*1a5e0*/  LDL R0, [R1+0x860] ;  /* 0x0008600001007983 */ /* 0x000ea20000100800 */
[----:B------:R-:W-:-:S03]  /*1a5f0*/  PRMT R21, RZ, 0x7610, R21 ;  /* 0x00007610ff157816 */ /* 0x000fc60000000015 */
[----:B------:R-:W2:Y:S01]  /*1a600*/  LDL R2, [R1+0x85c] ;  /* 0x00085c0001027983 */ /* 0x000ea20000100800 */
[----:B------:R-:W-:-:S03]  /*1a610*/  PRMT R22, RZ, 0x7610, R22 ;  /* 0x00007610ff167816 */ /* 0x000fc60000000016 */
[----:B------:R4:W2:Y:S01]  /*1a620*/  @!P1 LDG.E.U16 R21, desc[UR8][R14.64] ;  /* 0x000000080e159981 */ /* 0x0008a2000c1e1500 */
[----:B------:R-:W-:Y:S01]  /*1a630*/  PRMT R23, RZ, 0x7610, R23 ;  /* 0x00007610ff177816 */ /* 0x000fe20000000017 */
[----:B----4-:R-:W-:Y:S02]  /*1a640*/  @!P2 IMAD.MOV.U32 R15, RZ, RZ, R9 ;  /* 0x000000ffff0fa224 */ /* 0x010fe400078e0009 */
[----:B------:R-:W-:-:S05]  /*1a650*/  @!P2 IMAD.MOV.U32 R14, RZ, RZ, R8 ;  /* 0x000000ffff0ea224 */ /* 0x000fca00078e0008 */
[----:B------:R3:W4:Y:S01]  /*1a660*/  @!P2 LDG.E.U16 R22, desc[UR8][R14.64] ;  /* 0x000000080e16a981 */ /* 0x000722000c1e1500 */
[----:B------:R-:W-:Y:S01]  /*1a670*/  PRMT R25, RZ, 0x7610, R25 ;  /* 0x00007610ff197816 */ /* 0x000fe20000000019 */
[----:B---3--:R-:W-:Y:S02]  /*1a680*/  @!P1 IMAD.MOV.U32 R14, RZ, RZ, R6 ;  /* 0x000000ffff0e9224 */ /* 0x008fe400078e0006 */
[----:B------:R-:W-:-:S05]  /*1a690*/  @!P1 IMAD.MOV.U32 R15, RZ, RZ, R7 ;  /* 0x000000ffff0f9224 */ /* 0x000fca00078e0007 */
[----:B------:R2:W3:Y:S02]  /*1a6a0*/  @!P1 LDG.E.U16 R23, desc[UR8][R14.64] ;  /* 0x000000080e179981 */ /* 0x0004e4000c1e1500 */
[----:B--2---:R-:W-:Y:S02]  /*1a6b0*/  @!P2 IMAD.MOV.U32 R15, RZ, RZ, R4 ;  /* 0x000000ffff0fa224 */ /* 0x004fe400078e0004 */
[----:B------:R-:W-:-:S05]  /*1a6c0*/  @!P2 IMAD.MOV.U32 R14, RZ, RZ, R3 ;  /* 0x000000ffff0ea224 */ /* 0x000fca00078e0003 */
[----:B------:R0:W2:Y:S01]  /*1a6d0*/  @!P2 LDG.E.U16 R25, desc[UR8][R14.64] ;  /* 0x000000080e19a981 */ /* 0x0000a2000c1e1500 */
[----:B------:R-:W-:Y:S01]  /*1a6e0*/  PRMT R27, RZ, 0x7610, R27 ;  /* 0x00007610ff1b7816 */ /* 0x000fe2000000001b */
[----:B0-----:R-:W-:Y:S02]  /*1a6f0*/  @!P1 IMAD.MOV.U32 R14, RZ, RZ, R0 ;  /* 0x000000ffff0e9224 */ /* 0x001fe400078e0000 */
[----:B------:R-:W-:-:S05]  /*1a700*/  @!P1 IMAD.MOV.U32 R15, RZ, RZ, R2 ;  /* 0x000000ffff0f9224 */ /* 0x000fca00078e0002 */
[----:B------:R-:W2:Y:S04]  /*1a710*/  @!P1 LDG.E.U16 R27, desc[UR8][R14.64] ;  /* 0x000000080e1b9981 */ /* 0x000ea8000c1e1500 */
[----:B------:R-:W-:Y:S04]  /*1a720*/  STL [R1+0x127c], R21 ;  /* 0x00127c1501007387 */ /* 0x000fe80000100800 */
[----:B----4-:R-:W-:Y:S04]  /*1a730*/  STL [R1+0x1280], R22 ;  /* 0x0012801601007387 */ /* 0x010fe80000100800 */
[----:B---3--:R-:W-:Y:S04]  /*1a740*/  STL [R1+0x1284], R23 ;  /* 0x0012841701007387 */ /* 0x008fe80000100800 */
[----:B--2---:R-:W-:Y:S04]  /*1a750*/  STL [R1+0x1288], R25 ;  /* 0x0012881901007387 */ /* 0x004fe80000100800 */
[----:B------:R-:W2:Y:S04]  /*1a760*/  LDL.LU R12, [R1+0x1d4] ;  /* 0x0001d400010c7983 */ /* 0x000ea80000300800 */
        /* <DEDUP_REMOVED lines=9> */
[----:B------:R0:W-:Y:S04]  /*1a800*/  STS.U16 [R5+UR5+0x2400], R28 ;  /* 0x0024001c05007988 */ /* 0x0001e80008000405 */
[----:B------:R-:W4:Y:S04]  /*1a810*/  LDL.LU R3, [R1+0x12c] ;  /* 0x00012c0001037983 */ /* 0x000f280000300800 */
[----:B0-----:R-:W4:Y:S04]  /*1a820*/  LDL.LU R28, [R1+0x120] ;  /* 0x00012000011c7983 */ /* 0x001f280000300800 */
[----:B------:R-:W4:Y:S04]  /*1a830*/  LDL.LU R4, [R1+0x110] ;  /* 0x0001100001047983 */ /* 0x000f280000300800 */
[----:B------:R-:W4:Y:S04]  /*1a840*/  LDL.LU R6, [R1+0x100] ;  /* 0x0001000001067983 */ /* 0x000f280000300800 */
[----:B------:R0:W-:Y:S04]  /*1a850*/  STS.U16 [R5+UR5+0x2500], R20 ;  /* 0x0025001405007988 */ /* 0x0001e80008000405 */
[----:B------:R-:W4:Y:S04]  /*1a860*/  LDL.LU R7, [R1+0xec] ;  /* 0x0000ec0001077983 */ /* 0x000f280000300800 */
[----:B------:R1:W-:Y:S04]  /*1a870*/  STS.U16 [R5+UR5+0x3400], R24 ;  /* 0x0034001805007988 */ /* 0x0003e80008000405 */
[----:B0-----:R-:W4:Y:S04]  /*1a880*/  LDL.LU R20, [R1+0xe8] ;  /* 0x0000e80001147983 */ /* 0x001f280000300800 */
[----:B------:R0:W-:Y:S04]  /*1a890*/  STS.U16 [R5+UR5+0x3500], R29 ;  /* 0x0035001d05007988 */ /* 0x0001e80008000405 */
[----:B-1----:R-:W4:Y:S04]  /*1a8a0*/  LDL.LU R24, [R1+0xe4] ;  /* 0x0000e40001187983 */ /* 0x002f280000300800 */
[----:B0-----:R-:W4:Y:S04]  /*1a8b0*/  LDL.LU R29, [R1+0xe0] ;  /* 0x0000e000011d7983 */ /* 0x001f280000300800 */
        /* <DEDUP_REMOVED lines=23> */
[----:B--2---:R-:W-:Y:S04]  /*1aa30*/  STS.U16 [R5+UR5+0x4400], R12 ;  /* 0x0044000c05007988 */ /* 0x004fe80008000405 */
[----:B---3--:R0:W-:Y:S04]  /*1aa40*/  STS.U16 [R5+UR5+0x4500], R0 ;  /* 0x0045000005007988 */ /* 0x0081e80008000405 */
[----:B0-----:R-:W2:Y:S04]  /*1aa50*/  LDL.LU R0, [R1+0xd8] ;  /* 0x0000d80001007983 */ /* 0x001ea80000300800 */
[----:B----4-:R-:W-:Y:S04]  /*1aa60*/  STS.U16 [R5+UR5+0x5400], R11 ;  /* 0x0054000b05007988 */ /* 0x010fe80008000405 */
[----:B------:R-:W-:Y:S04]  /*1aa70*/  STS.U16 [R5+UR5+0x5500], R10 ;  /* 0x0055000a05007988 */ /* 0x000fe80008000405 */
[----:B------:R-:W-:Y:S04]  /*1aa80*/  STS.U16 [R5+UR5+0x6400], R9 ;  /* 0x0064000905007988 */ /* 0x000fe80008000405 */
[----:B------:R-:W-:Y:S04]  /*1aa90*/  STS.U16 [R5+UR5+0x6500], R8 ;  /* 0x0065000805007988 */ /* 0x000fe80008000405 */
[----:B------:R-:W-:Y:S04]  /*1aaa0*/  STS.U16 [R5+UR5+0x7400], R16 ;  /* 0x0074001005007988 */ /* 0x000fe80008000405 */
[----:B------:R-:W-:Y:S04]  /*1aab0*/  STS.U16 [R5+UR5+0x7500], R18 ;  /* 0x0075001205007988 */ /* 0x000fe80008000405 */
[----:B------:R-:W-:Y:S04]  /*1aac0*/  STS.U16 [R5+UR5+0x8400], R26 ;  /* 0x0084001a05007988 */ /* 0x000fe80008000405 */
[----:B--2---:R0:W-:Y:S04]  /*1aad0*/  STL [R1+0x12c4], R0 ;  /* 0x0012c40001007387 */ /* 0x0041e80000100800 */
[----:B0-----:R-:W2:Y:S04]  /*1aae0*/  LDL.LU R0, [R1+0xdc] ;  /* 0x0000dc0001007983 */ /* 0x001ea80000300800 */
[----:B------:R0:W-:Y:S04]  /*1aaf0*/  STS.U16 [R5+UR5+0x8500], R2 ;  /* 0x0085000205007988 */ /* 0x0001e80008000405 */
[----:B------:R1:W-:Y:S04]  /*1ab00*/  STS.U16 [R5+UR5+0x9400], R3 ;  /* 0x0094000305007988 */ /* 0x0003e80008000405 */
[----:B------:R-:W-:Y:S04]  /*1ab10*/  STS.U16 [R5+UR5+0x9500], R28 ;  /* 0x0095001c05007988 */ /* 0x000fe80008000405 */
[----:B0-----:R-:W3:Y:S04]  /*1ab20*/  LDL.LU R2, [R1+0xd4] ;  /* 0x0000d40001027983 */ /* 0x001ee80000300800 */
[----:B------:R0:W-:Y:S04]  /*1ab30*/  STS.U16 [R5+UR5+0xa400], R4 ;  /* 0x00a4000405007988 */ /* 0x0001e80008000405 */
[----:B-1----:R-:W4:Y:S04]  /*1ab40*/  LDL.LU R3, [R1+0xd0] ;  /* 0x0000d00001037983 */ /* 0x002f280000300800 */
[----:B------:R1:W-:Y:S04]  /*1ab50*/  STS.U16 [R5+UR5+0xa500], R6 ;  /* 0x00a5000605007988 */ /* 0x0003e80008000405 */
[----:B0-----:R-:W4:Y:S04]  /*1ab60*/  LDL.LU R4, [R1+0xcc] ;  /* 0x0000cc0001047983 */ /* 0x001f280000300800 */
        /* <DEDUP_REMOVED lines=28> */
[----:B--2---:R0:W-:Y:S04]  /*1ad30*/  STS.U16 [R5+UR5+0xd400], R0 ;  /* 0x00d4000005007988 */ /* 0x0041e80008000405 */
[----:B0-----:R-:W2:Y:S04]  /*1ad40*/  LDL.LU R0, [R1+0x12c4] ;  /* 0x0012c40001007983 */ /* 0x001ea80000300800 */
[----:B--2---:R0:W-:Y:S04]  /*1ad50*/  STS.U16 [R5+UR5+0xd500], R0 ;  /* 0x00d5000005007988 */ /* 0x0041e80008000405 */
[----:B0-----:R-:W2:Y:S04]  /*1ad60*/  LDL.LU R0, [R1+0x12c0] ;  /* 0x0012c00001007983 */ /* 0x001ea80000300800 */
[----:B---3--:R0:W-:Y:S04]  /*1ad70*/  STS.U16 [R5+UR5+0xe400], R2 ;  /* 0x00e4000205007988 */ /* 0x0081e80008000405 */
[----:B----4-:R1:W-:Y:S04]  /*1ad80*/  STS.U16 [R5+UR5+0xe500], R3 ;  /* 0x00e5000305007988 */ /* 0x0103e80008000405 */
[----:B------:R3:W-:Y:S04]  /*1ad90*/  STS.U16 [R5+UR5+0xf400], R4 ;  /* 0x00f4000405007988 */ /* 0x0007e80008000405 */
[----:B0-----:R-:W4:Y:S04]  /*1ada0*/  LDL.LU R2, [R1+0x12bc] ;  /* 0x0012bc0001027983 */ /* 0x001f280000300800 */
[----:B-1----:R-:W4:Y:S04]  /*1adb0*/  LDL.LU R3, [R1+0x12b8] ;  /* 0x0012b80001037983 */ /* 0x002f280000300800 */
[----:B---3--:R-:W3:Y:S04]  /*1adc0*/  LDL.LU R4, [R1+0x12b4] ;  /* 0x0012b40001047983 */ /* 0x008ee80000300800 */
[----:B------:R0:W-:Y:S04]  /*1add0*/  STS.U16 [R5+UR5+0xf500], R6 ;  /* 0x00f5000605007988 */ /* 0x0001e80008000405 */
[----:B0-----:R-:W4:Y:S04]  /*1ade0*/  LDL.LU R5, [R1+0x12b0] ;  /* 0x0012b00001057983 */ /* 0x001f280000300800 */
[----:B------:R-:W3:Y:S01]  /*1adf0*/  LDL.LU R6, [R1+0x12ac] ;  /* 0x0012ac0001067983 */ /* 0x000ee20000300800 */
[----:B--2---:R-:W-:-:S05]  /*1ae00*/  IMAD.SHL.U32 R0, R0, 0x2, RZ ;  /* 0x0000000200007824 */ /* 0x004fca00078e00ff */
[----:B------:R-:W-:-:S05]  /*1ae10*/  LOP3.LUT R0, R0, 0x30, RZ, 0x3c, !PT ;  /* 0x0000003000007812 */ /* 0x000fca00078e3cff */
[----:B------:R0:W-:Y:S04]  /*1ae20*/  STS.U16 [R0+UR5+0x600], R7 ;  /* 0x0006000700007988 */ /* 0x0001e80008000405 */
[----:B------:R1:W-:Y:S04]  /*1ae30*/  STS.U16 [R0+UR5+0x700], R20 ;  /* 0x0007001400007988 */ /* 0x0003e80008000405 */
[----:B------:R2:W-:Y:S04]  /*1ae40*/  STS.U16 [R0+UR5+0x1600], R24 ;  /* 0x0016001800007988 */ /* 0x0005e80008000405 */
[----:B0-----:R-:W4:Y:S04]  /*1ae50*/  LDL.LU R7, [R1+0x12a8] ;  /* 0x0012a80001077983 */ /* 0x001f280000300800 */
[----:B-1----:R-:W3:Y:S04]  /*1ae60*/  LDL.LU R20, [R1+0x12a4] ;  /* 0x0012a40001147983 */ /* 0x002ee80000300800 */
[----:B--2---:R-:W2:Y:S04]  /*1ae70*/  LDL.LU R24, [R1+0x12a0] ;  /* 0x0012a00001187983 */ /* 0x004ea80000300800 */
[----:B------:R0:W-:Y:S04]  /*1ae80*/  STS.U16 [R0+UR5+0x1700], R29 ;  /* 0x0017001d00007988 */ /* 0x0001e80008000405 */
[----:B------:R1:W-:Y:S04]  /*1ae90*/  STS.U16 [R0+UR5+0x2600], R14 ;  /* 0x0026000e00007988 */ /* 0x0003e80008000405 */
[----:B0-----:R-:W4:Y:S04]  /*1aea0*/  LDL.LU R29, [R1+0x129c] ;  /* 0x00129c00011d7983 */ /* 0x001f280000300800 */
[----:B-1----:R-:W3:Y:S04]  /*1aeb0*/  LDL.LU R14, [R1+0x54] ;  /* 0x00005400010e7983 */ /* 0x002ee80000300800 */
        /* <DEDUP_REMOVED lines=10> */
[----:B---3--:R0:W-:Y:S04]  /*1af60*/  STL [R1+0x1294], R14 ;  /* 0x0012940e01007387 */ /* 0x0081e80000100800 */
[----:B0-----:R-:W3:Y:S04]  /*1af70*/  LDL.LU R14, [R1+0x58] ;  /* 0x00005800010e7983 */ /* 0x001ee80000300800 */
        /* <DEDUP_REMOVED lines=8> */
[----:B----4-:R0:W-:Y:S02]  /*1b000*/  STS.U16 [R0+UR5+0xb700], R29 ;  /* 0x00b7001d00007988 */ /* 0x0101e40008000405 */
[----:B0-----:R-:W0:Y:S02]  /*1b010*/  S2R R29, SR_TID.X ;  /* 0x00000000001d7919 */ /* 0x001e240000002100 */
[----:B0-----:R-:W-:Y:S01]  /*1b020*/  LOP3.LUT R29, R29, 0x7f, RZ, 0xc0, !PT ;  /* 0x0000007f1d1d7812 */ /* 0x001fe200078ec0ff */
[----:B---3--:R0:W-:Y:S04]  /*1b030*/  STL [R1+0x1298], R14 ;  /* 0x0012980e01007387 */ /* 0x0081e80000100800 */
[----:B------:R-:W3:Y:S04]  /*1b040*/  LDL.LU R27, [R1+0x50] ;  /* 0x00005000011b7983 */ /* 0x000ee80000300800 */
[----:B------:R-:W4:Y:S04]  /*1b050*/  LDL.LU R25, [R1+0x4c] ;  /* 0x00004c0001197983 */ /* 0x000f280000300800 */
[----:B------:R-:W4:Y:S01]  /*1b060*/  LDL.LU R23, [R1+0x48] ;  /* 0x0000480001177983 */ /* 0x000f220000300800 */
[----:B0-----:R-:W-:-:S03]  /*1b070*/  IMAD.SHL.U32 R14, R29, 0x2, RZ ;  /* 0x000000021d0e7824 */ /* 0x001fc600078e00ff */
[----:B------:R-:W4:Y:S04]  /*1b080*/  LDL.LU R22, [R1+0x44] ;  /* 0x0000440001167983 */ /* 0x000f280000300800 */
[----:B------:R-:W4:Y:S04]  /*1b090*/  LDL.LU R21, [R1+0x40] ;  /* 0x0000400001157983 */ /* 0x000f280000300800 */
[----:B------:R-:W4:Y:S04]  /*1b0a0*/  LDL.LU R19, [R1+0x3c] ;  /* 0x00003c0001137983 */ /* 0x000f280000300800 */
[----:B------:R-:W4:Y:S01]  /*1b0b0*/  LDL.LU R17, [R1+0x38] ;  /* 0x0000380001117983 */ /* 0x000f220000300800 */
[----:B------:R-:W-:-:S03]  /*1b0c0*/  LOP3.LUT R14, R14, 0x30, RZ, 0x3c, !PT ;  /* 0x000000300e0e7812 */ /* 0x000fc600078e3cff */
        /* <DEDUP_REMOVED lines=9> */
[----:B--2---:R-:W-:Y:S04]  /*1b160*/  STS.U16 [R14+UR5+0xc600], R24 ;  /* 0x00c600180e007988 */ /* 0x004fe80008000405 */
[----:B------:R-:W2:Y:S04]  /*1b170*/  LDL.LU R0, [R1+0x10] ;  /* 0x0000100001007983 */ /* 0x000ea80000300800 */
[----:B------:R-:W-:Y:S04]  /*1b180*/  STS.U16 [R14+UR5+0xc700], R20 ;  /* 0x00c700140e007988 */ /* 0x000fe80008000405 */
[----:B------:R-:W2:Y:S04]  /*1b190*/  LDL.LU R15, [R1+0x4] ;  /* 0x00000400010f7983 */ /* 0x000ea80000300800 */
[----:B------:R-:W-:Y:S04]  /*1b1a0*/  STS.U16 [R14+UR5+0xd600], R7 ;  /* 0x00d600070e007988 */ /* 0x000fe80008000405 */
[----:B------:R-:W-:Y:S04]  /*1b1b0*/  STL [R1+0x117c], R24 ;  /* 0x00117c1801007387 */ /* 0x000fe80000100800 */
[----:B------:R-:W-:Y:S04]  /*1b1c0*/  STS.U16 [R14+UR5+0xd700], R6 ;  /* 0x00d700060e007988 */ /* 0x000fe80008000405 */
[----:B------:R-:W-:Y:S04]  /*1b1d0*/  STL [R1+0x1180], R24 ;  /* 0x0011801801007387 */ /* 0x000fe80000100800 */
[----:B------:R-:W-:Y:S04]  /*1b1e0*/  STS.U16 [R14+UR5+0xe600], R5 ;  /* 0x00e600050e007988 */ /* 0x000fe80008000405 */
[----:B------:R-:W-:Y:S04]  /*1b1f0*/  STL [R1+0x1184], R24 ;  /* 0x0011841801007387 */ /* 0x000fe80000100800 */
[----:B------:R-:W-:Y:S04]  /*1b200*/  STS.U16 [R14+UR5+0xe700], R4 ;  /* 0x00e700040e007988 */ /* 0x000fe80008000405 */
[----:B------:R-:W-:Y:S04]  /*1b210*/  STL [R1+0x1190], R24 ;  /* 0x0011901801007387 */ /* 0x000fe80000100800 */
[----:B------:R0:W-:Y:S04]  /*1b220*/  STS.U16 [R14+UR5+0xf600], R3 ;  /* 0x00f600030e007988 */ /* 0x0001e80008000405 */
[----:B------:R1:W-:Y:S04]  /*1b230*/  STS.U16 [R14+UR5+0xf700], R2 ;  /* 0x00f700020e007988 */ /* 0x0003e80008000405 */
[----:B0-----:R-:W2:Y:S04]  /*1b240*/  LDL.LU R3, [R1+0x8] ;  /* 0x0000080001037983 */ /* 0x001ea80000300800 */
[----:B-1----:R-:W3:Y:S01]  /*1b250*/  LDL.LU R14, [R1+0x1298] ;  /* 0x00129800010e7983 */ /* 0x002ee20000300800 */
[----:B------:R-:W0:Y:S03]  /*1b260*/  S2R R29, SR_TID.X ;  /* 0x00000000001d7919 */ /* 0x000e260000002100 */
[----:B------:R-:W2:Y:S01]  /*1b270*/  LDL.LU R2, [R1+0xc] ;  /* 0x00000c0001027983 */ /* 0x000ea20000300800 */
[----:B0-----:R-:W-:-:S05]  /*1b280*/  LOP3.LUT R29, R29, 0x7f, RZ, 0xc0, !PT ;  /* 0x0000007f1d1d7812 */ /* 0x001fca00078ec0ff */
[----:B------:R-:W-:-:S05]  /*1b290*/  IMAD.SHL.U32 R28, R29, 0x2, RZ ;  /* 0x000000021d1c7824 */ /* 0x000fca00078e00ff */
[----:B------:R-:W-:-:S05]  /*1b2a0*/  LOP3.LUT R28, R28, 0x40, RZ, 0x3c, !PT ;  /* 0x000000401c1c7812 */ /* 0x000fca00078e3cff */
[----:B---3--:R0:W-:Y:S04]  /*1b2b0*/  STS.U16 [R28+UR5+0x800], R14 ;  /* 0x0008000e1c007988 */ /* 0x0081e80008000405 */
[----:B0-----:R-:W3:Y:S04]  /*1b2c0*/  LDL.LU R14, [R1+0x1294] ;  /* 0x00129400010e7983 */ /* 0x001ee80000300800 */
[----:B---3--:R0:W-:Y:S04]  /*1b2d0*/  STS.U16 [R28+UR5+0x900], R14 ;  /* 0x0009000e1c007988 */ /* 0x0081e80008000405 */
[----:B------:R1:W-:Y:S04]  /*1b2e0*/  STS.U16 [R28+UR5+0x1800], R27 ;  /* 0x0018001b1c007988 */ /* 0x0003e80008000405 */
[----:B----4-:R3:W-:Y:S04]  /*1b2f0*/  STS.U16 [R28+UR5+0x1900], R25 ;  /* 0x001900191c007988 */ /* 0x0107e80008000405 */
[----:B0-----:R-:W4:Y:S04]  /*1b300*/  LDL.LU R14, [R1+0x1290] ;  /* 0x00129000010e7983 */ /* 0x001f280000300800 */
[----:B-1----:R-:W4:Y:S04]  /*1b310*/  LDL.LU R27, [R1+0x128c] ;  /* 0x00128c00011b7983 */ /* 0x002f280000300800 */
[----:B---3--:R-:W3:Y:S04]  /*1b320*/  LDL.LU R25, [R1+0x1288] ;  /* 0x0012880001197983 */ /* 0x008ee80000300800 */
        /* <DEDUP_REMOVED lines=8> */
[----:B------:R1:W-:Y:S04]  /*1b3b0*/  STS.U16 [R28+UR5+0x4900], R13 ;  /* 0x0049000d1c007988 */ /* 0x0003e80008000405 */
[----:B0-----:R-:W4:Y:S04]  /*1b3c0*/  LDL.LU R19, [R1+0x1278] ;  /* 0x0012780001137983 */ /* 0x001f280000300800 */
[----:B-1----:R-:W3:Y:S04]  /*1b3d0*/  LDL.LU R17, [R1+0x1274] ;  /* 0x0012740001117983 */ /* 0x002ee80000300800 */
[----:B------:R-:W2:Y:S04]  /*1b3e0*/  LDL.LU R13, [R1+0x1270] ;  /* 0x00127000010d7983 */ /* 0x000ea80000300800 */
        /* <DEDUP_REMOVED lines=18> */
[----:B------:R-:W-:Y:S04]  /*1b510*/  STS.U16 [R28+UR5+0x9900], R2 ;  /* 0x009900021c007988 */ /* 0x000fe80008000405 */
[----:B------:R-:W-:Y:S04]  /*1b520*/  STS.U16 [R28+UR5+0xa800], R3 ;  /* 0x00a800031c007988 */ /* 0x000fe80008000405 */
[----:B------:R-:W-:Y:S04]  /*1b530*/  STS.U16 [R28+UR5+0xa900], R15 ;  /* 0x00a9000f1c007988 */ /* 0x000fe80008000405 */
[----:B--2---:R0:W-:Y:S04]  /*1b540*/  STS.U16 [R28+UR5+0xb800], R0 ;  /* 0x00b800001c007988 */ /* 0x0041e80008000405 */
[----:B0-----:R-:W2:Y:S04]  /*1b550*/  LDL.LU R0, [R1+0x1248] ;  /* 0x0012480001007983 */ /* 0x001ea80000300800 */
[----:B------:R-:W4:Y:S04]  /*1b560*/  LDL R3, [R1+0x9cc] ;  /* 0x0009cc0001037983 */ /* 0x000f280000100800 */
[----:B------:R-:W4:Y:S01]  /*1b570*/  LDL R2, [R1+0x9d0] ;  /* 0x0009d00001027983 */ /* 0x000f220000100800 */
[----:B------:R-:W-:-:S03]  /*1b580*/  SHF.L.U32 R15, R29, 0x1, RZ ;  /* 0x000000011d0f7819 */ /* 0x000fc600000006ff */
[----:B---3--:R-:W-:Y:S01]  /*1b590*/  STS.U16 [R28+UR5+0xb900], R26 ;  /* 0x00b9001a1c007988 */ /* 0x008fe20008000405 */
[----:B--2---:R-:W-:-:S03]  /*1b5a0*/  PRMT R0, RZ, 0x7610, R0 ;  /* 0x00007610ff007816 */ /* 0x004fc60000000000 */
[----:B------:R-:W2:Y:S04]  /*1b5b0*/  LDL.LU R29, [R1+0x250] ;  /* 0x00025000011d7983 */ /* 0x000ea80000300800 */
[----:B----4-:R-:W3:Y:S01]  /*1b5c0*/  @!P1 LDG.E.U16 R0, desc[UR8][R2.64] ;  /* 0x0000000802009981 */ /* 0x010ee2000c1e1500 */
[----:B------:R-:W-:-:S03]  /*1b5d0*/  LOP3.LUT R15, R15, 0x50, RZ, 0x3c, !PT ;  /* 0x000000500f0f7812 */ /* 0x000fc600078e3cff */
[----:B------:R-:W-:Y:S04]  /*1b5e0*/  STS.U16 [R28+UR5+0xc800], R18 ;  /* 0x00c800121c007988 */ /* 0x000fe80008000405 */
[----:B------:R-:W-:Y:S04]  /*1b5f0*/  STS.U16 [R28+UR5+0xc900], R16 ;  /* 0x00c900101c007988 */ /* 0x000fe80008000405 */
[----:B------:R-:W-:Y:S04]  /*1b600*/  STS.U16 [R28+UR5+0xd800], R8 ;  /* 0x00d800081c007988 */ /* 0x000fe80008000405 */
[----:B------:R-:W-:Y:S04]  /*1b610*/  STS.U16 [R28+UR5+0xd900], R9 ;  /* 0x00d900091c007988 */ /* 0x000fe80008000405 */
[----:B------:R-:W-:Y:S04]  /*1b620*/  STS.U16 [R28+UR5+0xe800], R10 ;  /* 0x00e8000a1c007988 */ /* 0x000fe80008000405 */
[----:B------:R-:W-:Y:S04]  /*1b630*/  STS.U16 [R28+UR5+0xe900], R11 ;  /* 0x00e9000b1c007988 */ /* 0x000fe80008000405 */
[----:B------:R-:W-:Y:S04]  /*1b640*/  STS.U16 [R28+UR5+0xf800], R12 ;  /* 0x00f8000c1c007988 */ /* 0x000fe80008000405 */
[----:B------:R0:W-:Y:S04]  /*1b650*/  STS.U16 [R28+UR5+0xf900], R13 ;  /* 0x00f9000d1c007988 */ /* 0x0001e80008000405 */
[----:B------:R-:W-:Y:S04]  /*1b660*/  STS.U16 [R15+UR5+0xa00], R17 ;  /* 0x000a00110f007988 */ /* 0x000fe80008000405 */
[----:B------:R-:W-:Y:S04]  /*1b670*/  STS.U16 [R15+UR5+0xb00], R19 ;  /* 0x000b00130f007988 */ /* 0x000fe80008000405 */
[----:B------:R-:W-:Y:S04]  /*1b680*/  STS.U16 [R15+UR5+0x1a00], R21 ;  /* 0x001a00150f007988 */ /* 0x000fe80008000405 */
[----:B------:R-:W-:Y:S04]  /*1b690*/  STS.U16 [R15+UR5+0x1b00], R22 ;  /* 0x001b00160f007988 */ /* 0x000fe80008000405 */
[----:B------:R-:W-:Y:S04]  /*1b6a0*/  STS.U16 [R15+UR5+0x2a00], R23 ;  /* 0x002a00170f007988 */ /* 0x000fe80008000405 */
[----:B------:R-:W-:Y:S04]  /*1b6b0*/  STS.U16 [R15+UR5+0x2b00], R25 ;  /* 0x002b00190f007988 */ /* 0x000fe80008000405 */
[----:B0-----:R-:W4:Y:S04]  /*1b6c0*/  LDL.LU R28, [R1+0x240] ;  /* 0x00024000011c7983 */ /* 0x001f280000300800 */
[----:B------:R0:W-:Y:S04]  /*1b6d0*/  STS.U16 [R15+UR5+0x3a00], R27 ;  /* 0x003a001b0f007988 */ /* 0x0001e80008000405 */
[----:B0-----:R-:W2:Y:S04]  /*1b6e0*/  LDL.LU R15, [R1+0x1244] ;  /* 0x00124400010f7983 */ /* 0x001ea80000300800 */
        /* <DEDUP_REMOVED lines=350> */
[----:B------:R0:W2:Y:S04]  /*1ccd0*/  @!P1 LDG.E.U16 R15, desc[UR8][R2.64] ;  /* 0x00000008020f9981 */ /* 0x0000a8000c1e1500 */
[----:B------:R-:W0:Y:S04]  /*1cce0*/  LDL R2, [R1+0x634] ;  /* 0x0006340001027983 */ /* 0x000e280000100800 */
[----:B------:R-:W0:Y:S01]  /*1ccf0*/  LDL R3, [R1+0x638] ;  /* 0x0006380001037983 */ /* 0x000e220000100800 */
[----:B---3--:R-:W-:Y:S02]  /*1cd00*/  PRMT R0, RZ, 0x7610, R0 ;  /* 0x00007610ff007816 */ /* 0x008fe40000000000 */
[----:B0-----:R-:W-:-:S04]  /*1cd10*/  @!P2 LOP3.LUT R3, R3, R2, RZ, 0x3c, !PT ;  /* 0x000000020303a212 */ /* 0x001fc800078e3cff */
[----:B------:R-:W-:-:S04]  /*1cd20*/  @!P2 LOP3.LUT R2, R3, R2, RZ, 0x3c, !PT ;  /* 0x000000020302a212 */ /* 0x000fc800078e3cff */
[----:B------:R-:W-:-:S05]  /*1cd30*/  @!P2 LOP3.LUT R3, R3, R2, RZ, 0x3c, !PT ;  /* 0x000000020303a212 */ /* 0x000fca00078e3cff */
[----:B------:R-:W3:Y:S04]  /*1cd40*/  @!P2 LDG.E.U16 R0, desc[UR8][R2.64] ;  /* 0x000000080200a981 */ /* 0x000ee8000c1e1500 */
[----:B--2---:R0:W-:Y:S04]  /*1cd50*/  STL [R1+0x60], R15 ;  /* 0x0000600f01007387 */ /* 0x0041e80000100800 */
[----:B0-----:R-:W2:Y:S04]  /*1cd60*/  LDL R15, [R1+0x5c0] ;  /* 0x0005c000010f7983 */ /* 0x001ea80000100800 */
[----:B---3--:R0:W-:Y:S04]  /*1cd70*/  STL [R1+0x5c], R0 ;  /* 0x00005c0001007387 */ /* 0x0081e80000100800 */
[----:B0-----:R-:W3:Y:S04]  /*1cd80*/  LDL.LU R0, [R1+0x11a8] ;  /* 0x0011a80001007983 */ /* 0x001ee80000300800 */
[----:B------:R-:W4:Y:S01]  /*1cd90*/  LDL R3, [R1+0x5dc] ;  /* 0x0005dc0001037983 */ /* 0x000f220000100800 */
[----:B------:R-:W-:Y:S01]  /*1cda0*/  PRMT R14, RZ, 0x7610, R14 ;  /* 0x00007610ff0e7816 */ /* 0x000fe2000000000e */
[----:B------:R-:W-:-:S02]  /*1cdb0*/  @!P1 IMAD.MOV.U32 R2, RZ, RZ, R9 ;  /* 0x000000ffff029224 */ /* 0x000fc400078e0009 */
[----:B------:R-:W2:Y:S04]  /*1cdc0*/  LDL R9, [R1+0x5b8] ;  /* 0x0005b80001097983 */ /* 0x000ea80000100800 */
[----:B----4-:R-:W4:Y:S04]  /*1cdd0*/  @!P1 LDG.E.U16 R14, desc[UR8][R2.64] ;  /* 0x00000008020e9981 */ /* 0x010f28000c1e1500 */
[----:B----4-:R0:W-:Y:S04]  /*1cde0*/  STL [R1+0x58], R14 ;  /* 0x0000580e01007387 */ /* 0x0101e80000100800 */
[----:B0-----:R-:W4:Y:S04]  /*1cdf0*/  LDL.LU R14, [R1+0x11a4] ;  /* 0x0011a400010e7983 */ /* 0x001f280000300800 */
[----:B------:R-:W2:Y:S04]  /*1ce00*/  LDL R2, [R1+0x5d4] ;  /* 0x0005d40001027983 */ /* 0x000ea80000100800 */
[----:B------:R-:W2:Y:S01]  /*1ce10*/  LDL R3, [R1+0x5d8] ;  /* 0x0005d80001037983 */ /* 0x000ea20000100800 */
[----:B---3--:R-:W-:-:S02]  /*1ce20*/  PRMT R0, RZ, 0x7610, R0 ;  /* 0x00007610ff007816 */ /* 0x008fc40000000000 */
[----:B--2---:R-:W-:-:S04]  /*1ce30*/  @!P2 LOP3.LUT R3, R3, R2, RZ, 0x3c, !PT ;  /* 0x000000020303a212 */ /* 0x004fc800078e3cff */
[----:B------:R-:W-:-:S04]  /*1ce40*/  @!P2 LOP3.LUT R2, R3, R2, RZ, 0x3c, !PT ;  /* 0x000000020302a212 */ /* 0x000fc800078e3cff */
[----:B------:R-:W-:-:S05]  /*1ce50*/  @!P2 LOP3.LUT R3, R3, R2, RZ, 0x3c, !PT ;  /* 0x000000020303a212 */ /* 0x000fca00078e3cff */
[----:B------:R-:W2:Y:S04]  /*1ce60*/  @!P2 LDG.E.U16 R0, desc[UR8][R2.64] ;  /* 0x000000080200a981 */ /* 0x000ea8000c1e1500 */
[----:B--2---:R0:W-:Y:S04]  /*1ce70*/  STL [R1+0x54], R0 ;  /* 0x0000540001007387 */ /* 0x0041e80000100800 */
[----:B0-----:R-:W2:Y:S04]  /*1ce80*/  LDL.LU R0, [R1+0x11a0] ;  /* 0x0011a00001007983 */ /* 0x001ea80000300800 */
[----:B------:R-:W3:Y:S04]  /*1ce90*/  LDL R2, [R1+0x5cc] ;  /* 0x0005cc0001027983 */ /* 0x000ee80000100800 */
[----:B------:R-:W3:Y:S01]  /*1cea0*/  LDL R3, [R1+0x5d0] ;  /* 0x0005d00001037983 */ /* 0x000ee20000100800 */
[----:B----4-:R-:W-:-:S02]  /*1ceb0*/  PRMT R14, RZ, 0x7610, R14 ;  /* 0x00007610ff0e7816 */ /* 0x010fc4000000000e */
        /* <DEDUP_REMOVED lines=12> */
[----:B------:R-:W2:Y:S01]  /*1cf80*/  @!P2 LDG.E.U16 R0, desc[UR8][R2.64] ;  /* 0x000000080200a981 */ /* 0x000ea2000c1e1500 */
[----:B---3--:R-:W-:-:S03]  /*1cf90*/  PRMT R14, RZ, 0x7610, R14 ;  /* 0x00007610ff0e7816 */ /* 0x008fc6000000000e */
[----:B--2---:R0:W-:Y:S04]  /*1cfa0*/  STL [R1+0x4c], R0 ;  /* 0x00004c0001007387 */ /* 0x0041e80000100800 */
[----:B0-----:R-:W2:Y:S04]  /*1cfb0*/  LDL.LU R0, [R1+0x1198] ;  /* 0x0011980001007983 */ /* 0x001ea80000300800 */
[----:B------:R-:W3:Y:S01]  /*1cfc0*/  LDL R3, [R1+0x5bc] ;  /* 0x0005bc0001037983 */ /* 0x000ee20000100800 */
[----:B------:R-:W-:Y:S01]  /*1cfd0*/  @!P1 IMAD.MOV.U32 R2, RZ, RZ, R15 ;  /* 0x000000ffff029224 */ /* 0x000fe200078e000f */
[----:B------:R-:W-:-:S02]  /*1cfe0*/  PRMT R5, RZ, 0x7610, R5 ;  /* 0x00007610ff057816 */ /* 0x000fc40000000005 */
[----:B------:R-:W4:Y:S04]  /*1cff0*/  LDL R15, [R1+0x53c] ;  /* 0x00053c00010f7983 */ /* 0x000f280000100800 */
[----:B---3--:R0:W3:Y:S04]  /*1d000*/  @!P1 LDG.E.U16 R14, desc[UR8][R2.64] ;  /* 0x00000008020e9981 */ /* 0x0080e8000c1e1500 */
[----:B------:R-:W4:Y:S01]  /*1d010*/  LDL R3, [R1+0x5b4] ;  /* 0x0005b40001037983 */ /* 0x000f220000100800 */
[----:B0-----:R-:W-:-:S03]  /*1d020*/  @!P2 IMAD.MOV.U32 R2, RZ, RZ, R9 ;  /* 0x000000ffff02a224 */ /* 0x001fc600078e0009 */
[----:B---3--:R0:W-:Y:S01]  /*1d030*/  STL [R1+0x48], R14 ;  /* 0x0000480e01007387 */ /* 0x0081e20000100800 */
[----:B--2---:R-:W-:-:S03]  /*1d040*/  PRMT R0, RZ, 0x7610, R0 ;  /* 0x00007610ff007816 */ /* 0x004fc60000000000 */
[----:B------:R-:W2:Y:S04]  /*1d050*/  LDL R9, [R1+0x534] ;  /* 0x0005340001097983 */ /* 0x000ea80000100800 */
[----:B----4-:R1:W3:Y:S04]  /*1d060*/  @!P2 LDG.E.U16 R5, desc[UR8][R2.64] ;  /* 0x000000080205a981 */ /* 0x0102e8000c1e1500 */
[----:B0-----:R-:W4:Y:S04]  /*1d070*/  LDL R14, [R1+0x540] ;  /* 0x00054000010e7983 */ /* 0x001f280000100800 */
[----:B------:R-:W1:Y:S04]  /*1d080*/  LDL R2, [R1+0x55c] ;  /* 0x00055c0001027983 */ /* 0x000e680000100800 */
[----:B------:R-:W1:Y:S02]  /*1d090*/  LDL R3, [R1+0x560] ;  /* 0x0005600001037983 */ /* 0x000e640000100800 */
[----:B-1----:R-:W-:-:S04]  /*1d0a0*/  @!P1 LOP3.LUT R3, R3, R2, RZ, 0x3c, !PT ;  /* 0x0000000203039212 */ /* 0x002fc800078e3cff */
[----:B------:R-:W-:-:S04]  /*1d0b0*/  @!P1 LOP3.LUT R2, R3, R2, RZ, 0x3c, !PT ;  /* 0x0000000203029212 */ /* 0x000fc800078e3cff */
[----:B------:R-:W-:-:S05]  /*1d0c0*/  @!P1 LOP3.LUT R3, R3, R2, RZ, 0x3c, !PT ;  /* 0x0000000203039212 */ /* 0x000fca00078e3cff */
[----:B------:R-:W2:Y:S04]  /*1d0d0*/  @!P1 LDG.E.U16 R0, desc[UR8][R2.64] ;  /* 0x0000000802009981 */ /* 0x000ea8000c1e1500 */
[----:B---3--:R0:W-:Y:S04]  /*1d0e0*/  STL [R1+0x44], R5 ;  /* 0x0000440501007387 */ /* 0x0081e80000100800 */
[----:B0-----:R-:W3:Y:S04]  /*1d0f0*/  LDL R5, [R1+0x538] ;  /* 0x0005380001057983 */ /* 0x001ee80000100800 */
        /* <DEDUP_REMOVED lines=13> */
[----:B--2---:R-:W-:-:S02]  /*1d1d0*/  PRMT R0, RZ, 0x7610, R0 ;  /* 0x00007610ff007816 */ /* 0x004fc40000000000 */
[----:B---3--:R-:W-:-:S04]  /*1d1e0*/  @!P1 LOP3.LUT R3, R3, R2, RZ, 0x3c, !PT ;  /* 0x0000000203039212 */ /* 0x008fc800078e3cff */
[----:B------:R-:W-:-:S04]  /*1d1f0*/  @!P1 LOP3.LUT R2, R3, R2, RZ, 0x3c, !PT ;  /* 0x0000000203029212 */ /* 0x000fc800078e3cff */
[----:B------:R-:W-:-:S05]  /*1d200*/  @!P1 LOP3.LUT R3, R3, R2, RZ, 0x3c, !PT ;  /* 0x0000000203039212 */ /* 0x000fca00078e3cff */
[----:B------:R-:W2:Y:S04]  /*1d210*/  @!P1 LDG.E.U16 R0, desc[UR8][R2.64] ;  /* 0x0000000802009981 */ /* 0x000ea8000c1e1500 */
[----:B--2---:R0:W-:Y:S04]  /*1d220*/  STL [R1+0x38], R0 ;  /* 0x0000380001007387 */ /* 0x0041e80000100800 */
[----:B0-----:R-:W2:Y:S04]  /*1d230*/  LDL.LU R0, [R1+0x118c] ;  /* 0x00118c0001007983 */ /* 0x001ea80000300800 */
[----:B------:R-:W3:Y:S04]  /*1d240*/  LDL R2, [R1+0x544] ;  /* 0x0005440001027983 */ /* 0x000ee80000100800 */
[----:B------:R-:W3:Y:S02]  /*1d250*/  LDL R3, [R1+0x548] ;  /* 0x0005480001037983 */ /* 0x000ee40000100800 */
[----:B---3--:R-:W-:-:S02]  /*1d260*/  @!P2 LOP3.LUT R3, R3, R2, RZ, 0x3c, !PT ;  /* 0x000000020303a212 */ /* 0x008fc400078e3cff */
[----:B--2---:R-:W-:Y:S02]  /*1d270*/  PRMT R0, RZ, 0x7610, R0 ;  /* 0x00007610ff007816 */ /* 0x004fe40000000000 */
[----:B------:R-:W-:-:S04]  /*1d280*/  @!P2 LOP3.LUT R2, R3, R2, RZ, 0x3c, !PT ;  /* 0x000000020302a212 */ /* 0x000fc800078e3cff */
[----:B------:R-:W-:-:S05]  /*1d290*/  @!P2 LOP3.LUT R3, R3, R2, RZ, 0x3c, !PT ;  /* 0x000000020303a212 */ /* 0x000fca00078e3cff */
[----:B------:R0:W2:Y:S01]  /*1d2a0*/  @!P2 LDG.E.U16 R0, desc[UR8][R2.64] ;  /* 0x000000080200a981 */ /* 0x0000a2000c1e1500 */
[----:B------:R-:W-:Y:S01]  /*1d2b0*/  PRMT R13, RZ, 0x7610, R13 ;  /* 0x00007610ff0d7816 */ /* 0x000fe2000000000d */
[----:B0-----:R-:W-:Y:S02]  /*1d2c0*/  @!P1 IMAD.MOV.U32 R2, RZ, RZ, R14 ;  /* 0x000000ffff029224 */ /* 0x001fe400078e000e */
[----:B------:R-:W-:-:S05]  /*1d2d0*/  @!P1 IMAD.MOV.U32 R3, RZ, RZ, R15 ;  /* 0x000000ffff039224 */ /* 0x000fca00078e000f */
[----:B------:R0:W3:Y:S04]  /*1d2e0*/  @!P1 LDG.E.U16 R13, desc[UR8][R2.64] ;  /* 0x00000008020d9981 */ /* 0x0000e8000c1e1500 */
[----:B--2---:R1:W-:Y:S04]  /*1d2f0*/  STL [R1+0x34], R0 ;  /* 0x0000340001007387 */ /* 0x0043e80000100800 */
[----:B-1----:R-:W2:Y:S01]  /*1d300*/  LDL.LU R0, [R1+0x1188] ;  /* 0x0011880001007983 */ /* 0x002ea20000300800 */
[----:B0-----:R-:W-:Y:S02]  /*1d310*/  @!P2 IMAD.MOV.U32 R2, RZ, RZ, R5 ;  /* 0x000000ffff02a224 */ /* 0x001fe400078e0005 */
[----:B------:R-:W-:Y:S01]  /*1d320*/  @!P2 IMAD.MOV.U32 R3, RZ, RZ, R9 ;  /* 0x000000ffff03a224 */ /* 0x000fe200078e0009 */
[----:B------:R-:W2:Y:S04]  /*1d330*/  LDL R15, [R1+0x4d0] ;  /* 0x0004d000010f7983 */ /* 0x000ea80000100800 */
[----:B------:R-:W2:Y:S04]  /*1d340*/  LDL R14, [R1+0x4c4] ;  /* 0x0004c400010e7983 */ /* 0x000ea80000100800 */
[----:B---3--:R0:W-:Y:S01]  /*1d350*/  STL [R1+0x30], R13 ;  /* 0x0000300d01007387 */ /* 0x0081e20000100800 */
[----:B----4-:R-:W-:-:S03]  /*1d360*/  PRMT R24, RZ, 0x7610, R24 ;  /* 0x00007610ff187816 */ /* 0x010fc60000000018 */
[----:B------:R-:W3:Y:S04]  /*1d370*/  LDL R9, [R1+0x4bc] ;  /* 0x0004bc0001097983 */ /* 0x000ee80000100800 */
[----:B------:R-:W4:Y:S04]  /*1d380*/  LDL R5, [R1+0x4c0] ;  /* 0x0004c00001057983 */ /* 0x000f280000100800 */
[----:B0-----:R-:W3:Y:S01]  /*1d390*/  LDL R13, [R1+0x4c8] ;  /* 0x0004c800010d7983 */ /* 0x001ee20000100800 */
[----:B--2---:R-:W-:-:S06]  /*1d3a0*/  PRMT R0, RZ, 0x7610, R0 ;  /* 0x00007610ff007816 */ /* 0x004fcc0000000000 */
[----:B------:R0:W2:Y:S04]  /*1d3b0*/  @!P2 LDG.E.U16 R0, desc[UR8][R2.64] ;  /* 0x000000080200a981 */ /* 0x0000a8000c1e1500 */
[----:B------:R-:W0:Y:S04]  /*1d3c0*/  LDL R2, [R1+0x4dc] ;  /* 0x0004dc0001027983 */ /* 0x000e280000100800 */
[----:B------:R-:W0:Y:S02]  /*1d3d0*/  LDL R3, [R1+0x4e0] ;  /* 0x0004e00001037983 */ /* 0x000e240000100800 */
[----:B0-----:R-:W-:-:S04]  /*1d3e0*/  @!P1 LOP3.LUT R3, R3, R2, RZ, 0x3c, !PT ;  /* 0x0000000203039212 */ /* 0x001fc800078e3cff */
[----:B------:R-:W-:-:S04]  /*1d3f0*/  @!P1 LOP3.LUT R2, R3, R2, RZ, 0x3c, !PT ;  /* 0x0000000203029212 */ /* 0x000fc800078e3cff */
[----:B------:R-:W-:-:S05]  /*1d400*/  @!P1 LOP3.LUT R3, R3, R2, RZ, 0x3c, !PT ;  /* 0x0000000203039212 */ /* 0x000fca00078e3cff */
[----:B------:R-:W4:Y:S04]  /*1d410*/  @!P1 LDG.E.U16 R24, desc[UR8][R2.64] ;  /* 0x0000000802189981 */ /* 0x000f28000c1e1500 */
[----:B--2---:R-:W-:Y:S04]  /*1d420*/  STL [R1+0x1140], R0 ;  /* 0x0011400001007387 */ /* 0x004fe80000100800 */
[----:B----4-:R0:W-:Y:S04]  /*1d430*/  STL [R1+0x28], R24 ;  /* 0x0000281801007387 */ /* 0x0101e80000100800 */
[----:B0-----:R-:W2:Y:S04]  /*1d440*/  LDL.LU R24, [R1+0x1184] ;  /* 0x0011840001187983 */ /* 0x001ea80000300800 */
[----:B------:R-:W4:Y:S04]  /*1d450*/  LDL R2, [R1+0x4d4] ;  /* 0x0004d40001027983 */ /* 0x000f280000100800 */
[----:B------:R-:W4:Y:S02]  /*1d460*/  LDL R3, [R1+0x4d8] ;  /* 0x0004d80001037983 */ /* 0x000f240000100800 */
[----:B----4-:R-:W-:-:S02]  /*1d470*/  @!P2 LOP3.LUT R3, R3, R2, RZ, 0x3c, !PT ;  /* 0x000000020303a212 */ /* 0x010fc400078e3cff */
[----:B--2---:R-:W-:Y:S02]  /*1d480*/  PRMT R24, RZ, 0x7610, R24 ;  /* 0x00007610ff187816 */ /* 0x004fe40000000018 */
[----:B------:R-:W-:-:S04]  /*1d490*/  @!P2 LOP3.LUT R2, R3, R2, RZ, 0x3c, !PT ;  /* 0x000000020302a212 */ /* 0x000fc800078e3cff */
[----:B------:R-:W-:-:S05]  /*1d4a0*/  @!P2 LOP3.LUT R3, R3, R2, RZ, 0x3c, !PT ;  /* 0x000000020303a212 */ /* 0x000fca00078e3cff */
[----:B------:R-:W2:Y:S01]  /*1d4b0*/  @!P2 LDG.E.U16 R24, desc[UR8][R2.64] ;  /* 0x000000080218a981 */ /* 0x000ea2000c1e1500 */
[----:B------:R-:W-:-:S03]  /*1d4c0*/  PRMT R12, RZ, 0x7610, R12 ;  /* 0x00007610ff0c7816 */ /* 0x000fc6000000000c */
[----:B--2---:R0:W-:Y:S04]  /*1d4d0*/  STL [R1+0x24], R24 ;  /* 0x0000241801007387 */ /* 0x0041e80000100800 */
[----:B0-----:R-:W2:Y:S04]  /*1d4e0*/  LDL.LU R24, [R1+0x1180] ;  /* 0x0011800001187983 */ /* 0x001ea80000300800 */
[----:B------:R-:W4:Y:S01]  /*1d4f0*/  LDL R3, [R1+0x4cc] ;  /* 0x0004cc0001037983 */ /* 0x000f220000100800 */
[----:B------:R-:W-:Y:S01]  /*1d500*/  @!P1 IMAD.MOV.U32 R2, RZ, RZ, R15 ;  /* 0x000000ffff029224 */ /* 0x000fe200078e000f */
[----:B------:R-:W-:-:S02]  /*1d510*/  PRMT R11, RZ, 0x7610, R11 ;  /* 0x00007610ff0b7816 */ /* 0x000fc4000000000b */
[----:B------:R-:W-:Y:S01]  /*1d520*/  PRMT R4, RZ, 0x7610, R4 ;  /* 0x00007610ff047816 */ /* 0x000fe20000000004 */
[----:B------:R-:W2:Y:S04]  /*1d530*/  LDL R15, [R1+0x45c] ;  /* 0x00045c00010f7983 */ /* 0x000ea80000100800 */
[----:B----4-:R3:W4:Y:S02]  /*1d540*/  @!P1 LDG.E.U16 R12, desc[UR8][R2.64] ;  /* 0x00000008020c9981 */ /* 0x010724000c1e1500 */
[----:B---3--:R-:W-:Y:S02]  /*1d550*/  @!P2 IMAD.MOV.U32 R2, RZ, RZ, R13 ;  /* 0x000000ffff02a224 */ /* 0x008fe400078e000d */
[----:B------:R-:W-:-:S05]  /*1d560*/  @!P2 IMAD.MOV.U32 R3, RZ, RZ, R14 ;  /* 0x000000ffff03a224 */ /* 0x000fca00078e000e */
[----:B------:R0:W3:Y:S02]  /*1d570*/  @!P2 LDG.E.U16 R11, desc[UR8][R2.64] ;  /* 0x00000008020ba981 */ /* 0x0000e4000c1e1500 */
[----:B0-----:R-:W-:Y:S02]  /*1d580*/  @!P1 IMAD.MOV.U32 R2, RZ, RZ, R5 ;  /* 0x000000ffff029224 */ /* 0x001fe400078e0005 */
[----:B------:R-:W-:-:S05]  /*1d590*/  @!P1 IMAD.MOV.U32 R3, RZ, RZ, R9 ;  /* 0x000000ffff039224 */ /* 0x000fca00078e0009 */
[----:B------:R0:W2:Y:S04]  /*1d5a0*/  @!P1 LDG.E.U16 R4, desc[UR8][R2.64] ;  /* 0x0000000802049981 */ /* 0x0000a8000c1e1500 */
[----:B----4-:R1:W-:Y:S04]  /*1d5b0*/  STL [R1+0x20], R12 ;  /* 0x0000200c01007387 */ /* 0x0103e80000100800 */
[----:B------:R-:W4:Y:S04]  /*1d5c0*/  LDL R14, [R1+0x454] ;  /* 0x00045400010e7983 */ /* 0x000f280000100800 */
[----:B-1----:R-:W4:Y:S04]  /*1d5d0*/  LDL R12, [R1+0x460] ;  /* 0x00046000010c7983 */ /* 0x002f280000100800 */
[----:B---3--:R1:W-:Y:S04]  /*1d5e0*/  STL [R1+0x1c], R11 ;  /* 0x00001c0b01007387 */ /* 0x0083e80000100800 */
[----:B------:R-:W0:Y:S04]  /*1d5f0*/  LDL R2, [R1+0x4b4] ;  /* 0x0004b40001027983 */ /* 0x000e280000100800 */
[----:B------:R-:W0:Y:S01]  /*1d600*/  LDL R3, [R1+0x4b8] ;  /* 0x0004b80001037983 */ /* 0x000e220000100800 */
[----:B--2---:R-:W-:-:S02]  /*1d610*/  PRMT R24, RZ, 0x7610, R24 ;  /* 0x00007610ff187816 */ /* 0x004fc40000000018 */
[----:B------:R-:W-:Y:S01]  /*1d620*/  PRMT R10, RZ, 0x7610, R10 ;  /* 0x00007610ff0a7816 */ /* 0x000fe2000000000a */
[----:B------:R-:W2:Y:S04]  /*1d630*/  LDL R13, [R1+0x44c] ;  /* 0x00044c00010d7983 */ /* 0x000ea80000100800 */
[----:B------:R-:W3:Y:S04]  /*1d640*/  LDL R9, [R1+0x450] ;  /* 0x0004500001097983 */ /* 0x000ee80000100800 */
[----:B------:R-:W2:Y:S04]  /*1d650*/  LDL R5, [R1+0x444] ;  /* 0x0004440001057983 */ /* 0x000ea80000100800 */
[----:B-1----:R-:W3:Y:S01]  /*1d660*/  LDL R11, [R1+0x458] ;  /* 0x00045800010b7983 */ /* 0x002ee20000100800 */
[----:B0-----:R-:W-:-:S04]  /*1d670*/  @!P2 LOP3.LUT R3, R3, R2, RZ, 0x3c, !PT ;  /* 0x000000020303a212 */ /* 0x001fc800078e3cff */
[----:B------:R-:W-:-:S04]  /*1d680*/  @!P2 LOP3.LUT R2, R3, R2, RZ, 0x3c, !PT ;  /* 0x000000020302a212 */ /* 0x000fc800078e3cff */
[----:B------:R-:W-:-:S05]  /*1d690*/  @!P2 LOP3.LUT R3, R3, R2, RZ, 0x3c, !PT ;  /* 0x000000020303a212 */ /* 0x000fca00078e3cff */
[----:B------:R4:W2:Y:S02]  /*1d6a0*/  @!P2 LDG.E.U16 R24, desc[UR8][R2.64] ;  /* 0x000000080218a981 */ /* 0x0008a4000c1e1500 */
[----:B----4-:R-:W-:Y:S02]  /*1d6b0*/  @!P1 IMAD.MOV.U32 R2, RZ, RZ, R12 ;  /* 0x000000ffff029224 */ /* 0x010fe400078e000c */
[----:B------:R-:W-:-:S05]  /*1d6c0*/  @!P1 IMAD.MOV.U32 R3, RZ, RZ, R15 ;  /* 0x000000ffff039224 */ /* 0x000fca00078e000f */
[----:B------:R3:W4:Y:S04]  /*1d6d0*/  @!P1 LDG.E.U16 R10, desc[UR8][R2.64] ;  /* 0x00000008020a9981 */ /* 0x000728000c1e1500 */
[----:B------:R0:W-:Y:S01]  /*1d6e0*/  STL [R1+0x18], R4 ;  /* 0x0000180401007387 */ /* 0x0001e20000100800 */
[----:B------:R-:W-:-:S03]  /*1d6f0*/  PRMT R6, RZ, 0x7610, R6 ;  /* 0x00007610ff067816 */ /* 0x000fc60000000006 */
[----:B0-----:R-:W4:Y:S01]  /*1d700*/  LDL R4, [R1+0x448] ;  /* 0x0004480001047983 */ /* 0x001f220000100800 */
[----:B---3--:R-:W-:Y:S01]  /*1d710*/  @!P2 IMAD.MOV.U32 R2, RZ, RZ, R11 ;  /* 0x000000ffff02a224 */ /* 0x008fe200078e000b */
[----:B------:R-:W-:-:S05]  /*1d720*/  @!P2 MOV R3, R14 ;  /* 0x0000000e0003a202 */ /* 0x000fca0000000f00 */
[----:B------:R0:W3:Y:S04]  /*1d730*/  @!P2 LDG.E.U16 R6, desc[UR8][R2.64] ;  /* 0x000000080206a981 */ /* 0x0000e8000c1e1500 */
[----:B--2---:R1:W-:Y:S04]  /*1d740*/  STL [R1+0x14], R24 ;  /* 0x0000141801007387 */ /* 0x0043e80000100800 */
[----:B-1----:R-:W2:Y:S04]  /*1d750*/  LDL.LU R24, [R1+0x117c] ;  /* 0x00117c0001187983 */ /* 0x002ea80000300800 */
[----:B------:R-:W2:Y:S04]  /*1d760*/  LDL R12, [R1+0x43c] ;  /* 0x00043c00010c7983 */ /* 0x000ea80000100800 */
[----:B----4-:R1:W-:Y:S01]  /*1d770*/  STL [R1+0x10], R10 ;  /* 0x0000100a01007387 */ /* 0x0103e20000100800 */
[----:B------:R-:W-:Y:S01]  /*1d780*/  PRMT R8, RZ, 0x7610, R8 ;  /* 0x00007610ff087816 */ /* 0x000fe20000000008 */
[----:B0-----:R-:W-:-:S02]  /*1d790*/  @!P1 IMAD.MOV.U32 R2, RZ, RZ, R9 ;  /* 0x000000ffff029224 */ /* 0x001fc400078e0009 */
[----:B------:R-:W-:Y:S01]  /*1d7a0*/  @!P1 IMAD.MOV.U32 R3, RZ, RZ, R13 ;  /* 0x000000ffff039224 */ /* 0x000fe200078e000d */
[----:B------:R-:W-:Y:S02]  /*1d7b0*/  PRMT R0, RZ, 0x7610, R0 ;  /* 0x00007610ff007816 */ /* 0x000fe40000000000 */
[----:B------:R-:W-:Y:S01]  /*1d7c0*/  PRMT R7, RZ, 0x7610, R7 ;  /* 0x00007610ff077816 */ /* 0x000fe20000000007 */
[----:B------:R-:W4:Y:S04]  /*1d7d0*/  LDL R11, [R1+0x434] ;  /* 0x00043400010b7983 */ /* 0x000f280000100800 */
[----:B------:R0:W4:Y:S04]  /*1d7e0*/  @!P1 LDG.E.U16 R8, desc[UR8][R2.64] ;  /* 0x0000000802089981 */ /* 0x000128000c1e1500 */
[----:B-1----:R-:W4:Y:S01]  /*1d7f0*/  LDL R10, [R1+0x440] ;  /* 0x00044000010a7983 */ /* 0x002f220000100800 */
[----:B0-----:R-:W-:-:S02]  /*1d800*/  @!P2 IMAD.MOV.U32 R2, RZ, RZ, R4 ;  /* 0x000000ffff02a224 */ /* 0x001fc400078e0004 */
[----:B------:R-:W-:-:S05]  /*1d810*/  @!P2 IMAD.MOV.U32 R3, RZ, RZ, R5 ;  /* 0x000000ffff03a224 */ /* 0x000fca00078e0005 */
[----:B------:R2:W4:Y:S04]  /*1d820*/  @!P2 LDG.E.U16 R0, desc[UR8][R2.64] ;  /* 0x000000080200a981 */ /* 0x000528000c1e1500 */
[----:B---3--:R0:W-:Y:S04]  /*1d830*/  STL [R1+0xc], R6 ;  /* 0x00000c0601007387 */ /* 0x0081e80000100800 */
[----:B------:R-:W3:Y:S04]  /*1d840*/  LDL R9, [R1+0x3dc] ;  /* 0x0003dc0001097983 */ /* 0x000ee80000100800 */
[----:B0-----:R-:W3:Y:S01]  /*1d850*/  LDL R6, [R1+0x438] ;  /* 0x0004380001067983 */ /* 0x001ee20000100800 */
[----:B--2---:R-:W-:-:S02]  /*1d860*/  @!P1 IMAD.MOV.U32 R3, RZ, RZ, R12 ;  /* 0x000000ffff039224 */ /* 0x004fc400078e000c */
[----:B----4-:R-:W-:-:S05]  /*1d870*/  @!P1 IMAD.MOV.U32 R2, RZ, RZ, R10 ;  /* 0x000000ffff029224 */ /* 0x010fca00078e000a */
[----:B------:R0:W2:Y:S04]  /*1d880*/  @!P1 LDG.E.U16 R7, desc[UR8][R2.64] ;  /* 0x0000000802079981 */ /* 0x0000a8000c1e1500 */
[----:B------:R1:W-:Y:S04]  /*1d890*/  STL [R1+0x8], R8 ;  /* 0x0000080801007387 */ /* 0x0003e80000100800 */
[----:B------:R-:W4:Y:S04]  /*1d8a0*/  LDL R5, [R1+0x3d4] ;  /* 0x0003d40001057983 */ /* 0x000f280000100800 */
[----:B------:R-:W4:Y:S04]  /*1d8b0*/  LDL R4, [R1+0x3d8] ;  /* 0x0003d80001047983 */ /* 0x000f280000100800 */
[----:B-1----:R-:W4:Y:S04]  /*1d8c0*/  LDL R8, [R1+0x3e0] ;  /* 0x0003e00001087983 */ /* 0x002f280000100800 */
[----:B------:R1:W-:Y:S04]  /*1d8d0*/  STL [R1+0x1150], R0 ;  /* 0x0011500001007387 */ /* 0x0003e80000100800 */
[----:B------:R-:W4:Y:S01]  /*1d8e0*/  LDL R10, [R1+0x3cc] ;  /* 0x0003cc00010a7983 */ /* 0x000f220000100800 */
[----:B------:R-:W-:Y:S01]  /*1d8f0*/  PRMT R26, RZ, 0x7610, R26 ;  /* 0x00007610ff1a7816 */ /* 0x000fe2000000001a */
[----:B0-----:R-:W-:-:S02]  /*1d900*/  @!P2 IMAD.MOV.U32 R3, RZ, RZ, R11 ;  /* 0x000000ffff03a224 */ /* 0x001fc400078e000b */
[----:B---3--:R-:W-:-:S05]  /*1d910*/  @!P2 IMAD.MOV.U32 R2, RZ, RZ, R6 ;  /* 0x000000ffff02a224 */ /* 0x008fca00078e0006 */
[----:B------:R0:W3:Y:S04]  /*1d920*/  @!P2 LDG.E.U16 R26, desc[UR8][R2.64] ;  /* 0x00000008021aa981 */ /* 0x0000e8000c1e1500 */
[----:B--2---:R2:W-:Y:S01]  /*1d930*/  STL [R1], R7 ;  /* 0x0000000701007387 */ /* 0x0045e20000100800 */
[----:B------:R-:W-:Y:S01]  /*1d940*/  PRMT R24, RZ, 0x7610, R24 ;  /* 0x00007610ff187816 */ /* 0x000fe20000000018 */
[----:B0-----:R-:W-:Y:S01]  /*1d950*/  @!P1 IMAD.MOV.U32 R3, RZ, RZ, R9 ;  /* 0x000000ffff039224 */ /* 0x001fe200078e0009 */
[----:B------:R-:W-:Y:S01]  /*1d960*/  PRMT R20, RZ, 0x7610, R20 ;  /* 0x00007610ff147816 */ /* 0x000fe20000000014 */
[----:B------:R-:W3:Y:S04]  /*1d970*/  LDL R6, [R1+0x3c4] ;  /* 0x0003c40001067983 */ /* 0x000ee80000100800 */
[----:B-1----:R-:W3:Y:S04]  /*1d980*/  LDL R0, [R1+0x3c8] ;  /* 0x0003c80001007983 */ /* 0x002ee80000100800 */
[----:B--2---:R-:W2:Y:S01]  /*1d990*/  LDL R7, [R1+0x3d0] ;  /* 0x0003d00001077983 */ /* 0x004ea20000100800 */
[----:B----4-:R-:W-:-:S05]  /*1d9a0*/  @!P1 IMAD.MOV.U32 R2, RZ, RZ, R8 ;  /* 0x000000ffff029224 */ /* 0x010fca00078e0008 */
[----:B------:R0:W4:Y:S01]  /*1d9b0*/  @!P1 LDG.E.U16 R24, desc[UR8][R2.64] ;  /* 0x0000000802189981 */ /* 0x000122000c1e1500 */
[----:B------:R-:W-:Y:S01]  /*1d9c0*/  PRMT R18, RZ, 0x7610, R18 ;  /* 0x00007610ff127816 */ /* 0x000fe20000000012 */
[----:B0-----:R-:W-:Y:S02]  /*1d9d0*/  @!P2 IMAD.MOV.U32 R2, RZ, RZ, R4 ;  /* 0x000000ffff02a224 */ /* 0x001fe400078e0004 */
[----:B------:R-:W-:-:S05]  /*1d9e0*/  @!P2 IMAD.MOV.U32 R3, RZ, RZ, R5 ;  /* 0x000000ffff03a224 */ /* 0x000fca00078e0005 */
[----:B------:R0:W4:Y:S04]  /*1d9f0*/  @!P2 LDG.E.U16 R20, desc[UR8][R2.64] ;  /* 0x000000080214a981 */ /* 0x000128000c1e1500 */
[----:B---3--:R-:W-:Y:S04]  /*1da00*/  STL [R1+0x1144], R26 ;  /* 0x0011441a01007387 */ /* 0x008fe80000100800 */
[----:B------:R-:W3:Y:S04]  /*1da10*/  LDL R5, [R1+0x3bc] ;  /* 0x0003bc0001057983 */ /* 0x000ee80000100800 */
[----:B------:R-:W3:Y:S04]  /*1da20*/  LDL R4, [R1+0x3c0] ;  /* 0x0003c00001047983 */ /* 0x000ee80000100800 */
[----:B------:R-:W4:Y:S04]  /*1da30*/  LDL R9, [R1+0x35c] ;  /* 0x00035c0001097983 */ /* 0x000f280000100800 */
[----:B------:R-:W4:Y:S01]  /*1da40*/  LDL R8, [R1+0x360] ;  /* 0x0003600001087983 */ /* 0x000f220000100800 */
[----:B0-----:R-:W-:-:S02]  /*1da50*/  @!P1 IMAD.MOV.U32 R3, RZ, RZ, R10 ;  /* 0x000000ffff039224 */ /* 0x001fc400078e000a */
[----:B--2---:R-:W-:-:S05]  /*1da60*/  @!P1 IMAD.MOV.U32 R2, RZ, RZ, R7 ;  /* 0x000000ffff029224 */ /* 0x004fca00078e0007 */
[----:B------:R0:W2:Y:S01]  /*1da70*/  @!P1 LDG.E.U16 R18, desc[UR8][R2.64] ;  /* 0x0000000802129981 */ /* 0x0000a2000c1e1500 */
[----:B------:R-:W-:Y:S01]  /*1da80*/  PRMT R16, RZ, 0x7610, R16 ;  /* 0x00007610ff107816 */ /* 0x000fe20000000010 */
[----:B0-----:R-:W-:Y:S01]  /*1da90*/  @!P2 IMAD.MOV.U32 R2, RZ, RZ, R0 ;  /* 0x000000ffff02a224 */ /* 0x001fe200078e0000 */
[----:B------:R-:W-:-:S05]  /*1daa0*/  @!P2 MOV R3, R6 ;  /* 0x000000060003a202 */ /* 0x000fca0000000f00 */
[----:B------:R0:W4:Y:S02]  /*1dab0*/  @!P2 LDG.E.U16 R16, desc[UR8][R2.64] ;  /* 0x000000080210a981 */ /* 0x000124000c1e1500 */
[----:B0-----:R-:W-:-:S06]  /*1dac0*/  PRMT R2, RZ, 0x7610, R2 ;  /* 0x00007610ff027816 */ /* 0x001fcc0000000002 */
[----:B---3--:R4:W3:Y:S04]  /*1dad0*/  @!P1 LDG.E.U16 R2, desc[UR8][R4.64] ;  /* 0x0000000804029981 */ /* 0x0088e8000c1e1500 */
[----:B--2---:R-:W-:Y:S04]  /*1dae0*/  STL [R1+0x1154], R18 ;  /* 0x0011541201007387 */ /* 0x004fe80000100800 */
[----:B------:R-:W2:Y:S04]  /*1daf0*/  LDL R7, [R1+0x354] ;  /* 0x0003540001077983 */ /* 0x000ea80000100800 */
[----:B------:R-:W2:Y:S04]  /*1db00*/  LDL R6, [R1+0x358] ;  /* 0x0003580001067983 */ /* 0x000ea80000100800 */
[----:B------:R-:W2:Y:S04]  /*1db10*/  LDL R12, [R1+0x34c] ;  /* 0x00034c00010c7983 */ /* 0x000ea80000100800 */
[----:B------:R-:W2:Y:S01]  /*1db20*/  LDL R0, [R1+0x350] ;  /* 0x0003500001007983 */ /* 0x000ea20000100800 */
[----:B------:R-:W-:Y:S01]  /*1db30*/  PRMT R3, RZ, 0x7610, R3 ;  /* 0x00007610ff037816 */ /* 0x000fe20000000003 */
[----:B----4-:R-:W-:-:S02]  /*1db40*/  @!P1 IMAD.MOV.U32 R4, RZ, RZ, R8 ;  /* 0x000000ffff049224 */ /* 0x010fc400078e0008 */
[----:B------:R-:W-:-:S05]  /*1db50*/  @!P1 IMAD.MOV.U32 R5, RZ, RZ, R9 ;  /* 0x000000ffff059224 */ /* 0x000fca00078e0009 */
[----:B------:R0:W4:Y:S02]  /*1db60*/  @!P1 LDG.E.U16 R3, desc[UR8][R4.64] ;  /* 0x0000000804039981 */ /* 0x000124000c1e1500 */
[----:B0-----:R-:W-:Y:S02]  /*1db70*/  PRMT R4, RZ, 0x7610, R4 ;  /* 0x00007610ff047816 */ /* 0x001fe40000000004 */
[----:B------:R-:W-:Y:S01]  /*1db80*/  PRMT R5, RZ, 0x7610, R5 ;  /* 0x00007610ff057816 */ /* 0x000fe20000000005 */
[----:B------:R-:W-:Y:S04]  /*1db90*/  STL [R1+0x1158], R16 ;  /* 0x0011581001007387 */ /* 0x000fe80000100800 */
[----:B---3--:R0:W-:Y:S04]  /*1dba0*/  STL [R1+0x1148], R2 ;  /* 0x0011480201007387 */ /* 0x0081e80000100800 */
[----:B------:R-:W3:Y:S04]  /*1dbb0*/  LDL R9, [R1+0x2dc] ;  /* 0x0002dc0001097983 */ /* 0x000ee80000100800 */
[----:B------:R-:W3:Y:S04]  /*1dbc0*/  LDL R8, [R1+0x2e0] ;  /* 0x0002e00001087983 */ /* 0x000ee80000100800 */
[----:B------:R-:W4:Y:S04]  /*1dbd0*/  LDL R15, [R1+0x2d4] ;  /* 0x0002d400010f7983 */ /* 0x000f280000100800 */
[----:B------:R-:W4:Y:S04]  /*1dbe0*/  LDL R14, [R1+0x2d8] ;  /* 0x0002d800010e7983 */ /* 0x000f280000100800 */
[----:B------:R-:W4:Y:S04]  /*1dbf0*/  LDL R11, [R1+0x25c] ;  /* 0x00025c00010b7983 */ /* 0x000f280000100800 */
[----:B------:R-:W4:Y:S04]  /*1dc00*/  LDL R10, [R1+0x260] ;  /* 0x00026000010a7983 */ /* 0x000f280000100800 */
[----:B------:R-:W4:Y:S04]  /*1dc10*/  LDL R13, [R1+0x258] ;  /* 0x00025800010d7983 */ /* 0x000f280000100800 */
[----:B0-----:R-:W4:Y:S04]  /*1dc20*/  LDL R2, [R1+0x344] ;  /* 0x0003440001027983 */ /* 0x001f280000100800 */
[----:B--2---:R0:W2:Y:S02]  /*1dc30*/  @!P2 LDG.E.U16 R4, desc[UR8][R6.64] ;  /* 0x000000080604a981 */ /* 0x0040a4000c1e1500 */
[----:B0-----:R-:W-:-:S02]  /*1dc40*/  @!P1 IMAD.MOV.U32 R6, RZ, RZ, R0 ;  /* 0x000000ffff069224 */ /* 0x001fc400078e0000 */
[----:B------:R-:W-:Y:S01]  /*1dc50*/  @!P1 IMAD.MOV.U32 R7, RZ, RZ, R12 ;  /* 0x000000ffff079224 */ /* 0x000fe200078e000c */
[----:B------:R-:W2:Y:S04]  /*1dc60*/  LDL R0, [R1+0x348] ;  /* 0x0003480001007983 */ /* 0x000ea80000100800 */
[----:B------:R-:W2:Y:S04]  /*1dc70*/  LDL R12, [R1+0xa38] ;  /* 0x000a3800010c7983 */ /* 0x000ea80000100800 */
[----:B------:R0:W2:Y:S02]  /*1dc80*/  @!P1 LDG.E.U16 R5, desc[UR8][R6.64] ;  /* 0x0000000806059981 */ /* 0x0000a4000c1e1500 */
[----:B0-----:R-:W-:-:S06]  /*1dc90*/  PRMT R6, RZ, 0x7610, R6 ;  /* 0x00007610ff067816 */ /* 0x001fcc0000000006 */
[----:B---3--:R4:W3:Y:S02]  /*1dca0*/  @!P1 LDG.E.U16 R6, desc[UR8][R8.64] ;  /* 0x0000000808069981 */ /* 0x0088e4000c1e1500 */
[----:B----4-:R-:W-:Y:S02]  /*1dcb0*/  @!P2 IMAD.MOV.U32 R9, RZ, RZ, R15 ;  /* 0x000000ffff09a224 */ /* 0x010fe400078e000f */
[----:B--2---:R0:W-:Y:S04]  /*1dcc0*/  STL [R1+0x115c], R5 ;  /* 0x00115c0501007387 */ /* 0x0041e80000100800 */
[----:B------:R-:W2:Y:S04]  /*1dcd0*/  LDL R16, [R1+0x2cc] ;  /* 0x0002cc0001107983 */ /* 0x000ea80000100800 */
[----:B------:R-:W4:Y:S01]  /*1dce0*/  LDL R15, [R1+0x2d0] ;  /* 0x0002d000010f7983 */ /* 0x000f220000100800 */
[----:B------:R-:W-:Y:S01]  /*1dcf0*/  PRMT R7, RZ, 0x7610, R7 ;  /* 0x00007610ff077816 */ /* 0x000fe20000000007 */
[----:B------:R-:W-:-:S02]  /*1dd00*/  @!P2 IMAD.MOV.U32 R8, RZ, RZ, R14 ;  /* 0x000000ffff08a224 */ /* 0x000fc400078e000e */
[----:B------:R-:W3:Y:S04]  /*1dd10*/  LDL R14, [R1+0x2c4] ;  /* 0x0002c400010e7983 */ /* 0x000ee80000100800 */
[----:B------:R1:W3:Y:S04]  /*1dd20*/  @!P2 LDG.E.U16 R7, desc[UR8][R8.64] ;  /* 0x000000080807a981 */ /* 0x0002e8000c1e1500 */
[----:B0-----:R-:W3:Y:S01]  /*1dd30*/  LDL R5, [R1+0x2c8] ;  /* 0x0002c80001057983 */ /* 0x001ee20000100800 */
[----:B-1----:R-:W-:Y:S02]  /*1dd40*/  PRMT R8, RZ, 0x7610, R8 ;  /* 0x00007610ff087816 */ /* 0x002fe40000000008 */
[----:B------:R-:W-:-:S04]  /*1dd50*/  PRMT R9, RZ, 0x7610, R9 ;  /* 0x00007610ff097816 */ /* 0x000fc80000000009 */
[----:B------:R0:W3:Y:S02]  /*1dd60*/  @!P1 LDG.E.U16 R8, desc[UR8][R10.64] ;  /* 0x000000080a089981 */ /* 0x0000e4000c1e1500 */
[----:B0-----:R-:W-:Y:S02]  /*1dd70*/  @!P2 IMAD.MOV.U32 R10, RZ, RZ, R12 ;  /* 0x000000ffff0aa224 */ /* 0x001fe400078e000c */
[----:B------:R-:W-:Y:S02]  /*1dd80*/  @!P2 IMAD.MOV.U32 R11, RZ, RZ, R13 ;  /* 0x000000ffff0ba224 */ /* 0x000fe400078e000d */
[----:B------:R-:W-:Y:S02]  /*1dd90*/  @!P2 IMAD.MOV.U32 R12, RZ, RZ, R0 ;  /* 0x000000ffff0ca224 */ /* 0x000fe400078e0000 */
[----:B------:R-:W-:Y:S01]  /*1dda0*/  @!P2 IMAD.MOV.U32 R13, RZ, RZ, R2 ;  /* 0x000000ffff0da224 */ /* 0x000fe200078e0002 */
[----:B------:R-:W3:Y:S04]  /*1ddb0*/  LDL R0, [R1+0xa34] ;  /* 0x000a340001007983 */ /* 0x000ee80000100800 */
[----:B------:R0:W3:Y:S04]  /*1ddc0*/  @!P2 LDG.E.U16 R9, desc[UR8][R10.64] ;  /* 0x000000080a09a981 */ /* 0x0000e8000c1e1500 */
[----:B------:R-:W3:Y:S01]  /*1ddd0*/  LDL R2, [R1+0x254] ;  /* 0x0002540001027983 */ /* 0x000ee20000100800 */
[----:B0-----:R-:W-:-:S02]  /*1dde0*/  PRMT R10, RZ, 0x7610, R10 ;  /* 0x00007610ff0a7816 */ /* 0x001fc4000000000a */
[----:B------:R-:W-:-:S04]  /*1ddf0*/  PRMT R11, RZ, 0x7610, R11 ;  /* 0x00007610ff0b7816 */ /* 0x000fc8000000000b */
[----:B------:R2:W3:Y:S02]  /*1de00*/  @!P2 LDG.E.U16 R10, desc[UR8][R12.64] ;  /* 0x000000080c0aa981 */ /* 0x0004e4000c1e1500 */
[----:B--2---:R-:W-:Y:S02]  /*1de10*/  @!P1 IMAD.MOV.U32 R13, RZ, RZ, R16 ;  /* 0x000000ffff0d9224 */ /* 0x004fe400078e0010 */
[----:B----4-:R-:W-:-:S05]  /*1de20*/  @!P1 IMAD.MOV.U32 R12, RZ, RZ, R15 ;  /* 0x000000ffff0c9224 */ /* 0x010fca00078e000f */
[----:B------:R0:W2:Y:S01]  /*1de30*/  @!P1 LDG.E.U16 R11, desc[UR8][R12.64] ;  /* 0x000000080c0b9981 */ /* 0x0000a2000c1e1500 */
[----:B---3--:R-:W-:Y:S02]  /*1de40*/  @!P2 IMAD.MOV.U32 R15, RZ, RZ, R14 ;  /* 0x000000ffff0fa224 */ /* 0x008fe400078e000e */
[----:B------:R-:W-:Y:S01]  /*1de50*/  @!P2 IMAD.MOV.U32 R14, RZ, RZ, R5 ;  /* 0x000000ffff0ea224 */ /* 0x000fe200078e0005 */
[----:B0-----:R-:W-:-:S06]  /*1de60*/  PRMT R12, RZ, 0x7610, R12 ;  /* 0x00007610ff0c7816 */ /* 0x001fcc000000000c */
[----:B------:R0:W3:Y:S04]  /*1de70*/  @!P2 LDG.E.U16 R12, desc[UR8][R14.64] ;  /* 0x000000080e0ca981 */ /* 0x0000e8000c1e1500 */
[----:B------:R1:W-:Y:S04]  /*1de80*/  STL [R1+0x1160], R10 ;  /* 0x0011600a01007387 */ /* 0x0003e80000100800 */
[----:B------:R-:W4:Y:S04]  /*1de90*/  LDL R18, [R1+0xa3c] ;  /* 0x000a3c0001127983 */ /* 0x000f280000100800 */
[----:B--2---:R2:W-:Y:S04]  /*1dea0*/  STL [R1+0x1164], R11 ;  /* 0x0011640b01007387 */ /* 0x0045e80000100800 */
[----:B------:R-:W3:Y:S04]  /*1deb0*/  LDL R16, [R1+0x3b4] ;  /* 0x0003b40001107983 */ /* 0x000ee80000100800 */
[----:B-1----:R-:W3:Y:S04]  /*1dec0*/  LDL R10, [R1+0x33c] ;  /* 0x00033c00010a7983 */ /* 0x002ee80000100800 */
[----:B------:R-:W3:Y:S04]  /*1ded0*/  LDL R5, [R1+0x340] ;  /* 0x0003400001057983 */ /* 0x000ee80000100800 */
[----:B--2---:R-:W2:Y:S01]  /*1dee0*/  LDL R11, [R1+0x3b8] ;  /* 0x0003b800010b7983 */ /* 0x004ea20000100800 */
[----:B------:R-:W-:Y:S01]  /*1def0*/  PRMT R13, RZ, 0x7610, R13 ;  /* 0x00007610ff0d7816 */ /* 0x000fe2000000000d */
[----:B0-----:R-:W-:Y:S01]  /*1df00*/  @!P1 IMAD.MOV.U32 R14, RZ, RZ, R0 ;  /* 0x000000ffff0e9224 */ /* 0x001fe200078e0000 */
[----:B------:R-:W-:-:S02]  /*1df10*/  @!P1 MOV R15, R2 ;  /* 0x00000002000f9202 */ /* 0x000fc40000000f00 */
[----:B------:R-:W-:-:S03]  /*1df20*/  PRMT R17, RZ, 0x7610, R17 ;  /* 0x00007610ff117816 */ /* 0x000fc60000000011 */
[----:B------:R0:W2:Y:S01]  /*1df30*/  @!P1 LDG.E.U16 R13, desc[UR8][R14.64] ;  /* 0x000000080e0d9981 */ /* 0x0000a2000c1e1500 */
[----:B------:R-:W-:Y:S01]  /*1df40*/  PRMT R19, RZ, 0x7610, R19 ;  /* 0x00007610ff137816 */ /* 0x000fe20000000013 */
[----:B0-----:R-:W-:Y:S01]  /*1df50*/  @!P2 IMAD.MOV.U32 R15, RZ, RZ, R29 ;  /* 0x000000ffff0fa224 */ /* 0x001fe200078e001d */
[----:B------:R-:W-:Y:S01]  /*1df60*/  PRMT R21, RZ, 0x7610, R21 ;  /* 0x00007610ff157816 */ /* 0x000fe20000000015 */
[----:B----4-:R-:W-:-:S05]  /*1df70*/  @!P2 IMAD.MOV.U32 R14, RZ, RZ, R18 ;  /* 0x000000ffff0ea224 */ /* 0x010fca00078e0012 */
[----:B------:R0:W4:Y:S04]  /*1df80*/  @!P2 LDG.E.U16 R17, desc[UR8][R14.64] ;  /* 0x000000080e11a981 */ /* 0x000128000c1e1500 */
[----:B---3--:R-:W-:Y:S04]  /*1df90*/  STL [R1+0x1168], R12 ;  /* 0x0011680c01007387 */ /* 0x008fe80000100800 */
[----:B------:R-:W3:Y:S04]  /*1dfa0*/  LDL R2, [R1+0x334] ;  /* 0x0003340001027983 */ /* 0x000ee80000100800 */
[----:B------:R-:W3:Y:S01]  /*1dfb0*/  LDL R0, [R1+0x338] ;  /* 0x0003380001007983 */ /* 0x000ee20000100800 */
[----:B0-----:R-:W-:-:S02]  /*1dfc0*/  @!P2 IMAD.MOV.U32 R15, RZ, RZ, R16 ;  /* 0x000000ffff0fa224 */ /* 0x001fc400078e0010 */
[----:B--2---:R-:W-:-:S05]  /*1dfd0*/  @!P2 IMAD.MOV.U32 R14, RZ, RZ, R11 ;  /* 0x000000ffff0ea224 */ /* 0x004fca00078e000b */
[----:B------:R0:W2:Y:S02]  /*1dfe0*/  @!P2 LDG.E.U16 R19, desc[UR8][R14.64] ;  /* 0x000000080e13a981 */ /* 0x0000a4000c1e1500 */
[----:B0-----:R-:W-:Y:S02]  /*1dff0*/  @!P1 IMAD.MOV.U32 R14, RZ, RZ, R5 ;  /* 0x000000ffff0e9224 */ /* 0x001fe400078e0005 */
[----:B------:R-:W-:-:S05]  /*1e000*/  @!P1 IMAD.MOV.U32 R15, RZ, RZ, R10 ;  /* 0x000000ffff0f9224 */ /* 0x000fca00078e000a */
[----:B------:R3:W2:Y:S04]  /*1e010*/  @!P1 LDG.E.U16 R21, desc[UR8][R14.64] ;  /* 0x000000080e159981 */ /* 0x0006a8000c1e1500 */
[----:B------:R-:W-:Y:S04]  /*1e020*/  STL [R1+0x116c], R13 ;  /* 0x00116c0d01007387 */ /* 0x000fe80000100800 */
[----:B------:R-:W-:Y:S01]  /*1e030*/  STL [R1+0xbdc], R29 ;  /* 0x000bdc1d01007387 */ /* 0x000fe20000100800 */
[----:B------:R-:W-:-:S03]  /*1e040*/  PRMT R22, RZ, 0x7610, R22 ;  /* 0x00007610ff167816 */ /* 0x000fc60000000016 */
[----:B----4-:R-:W-:Y:S01]  /*1e050*/  STL [R1+0x1170], R17 ;  /* 0x0011701101007387 */ /* 0x010fe20000100800 */
[----:B---3--:R-:W-:Y:S02]  /*1e060*/  @!P2 IMAD.MOV.U32 R15, RZ, RZ, R2 ;  /* 0x000000ffff0fa224 */ /* 0x008fe400078e0002 */
[----:B------:R-:W-:-:S05]  /*1e070*/  @!P2 IMAD.MOV.U32 R14, RZ, RZ, R0 ;  /* 0x000000ffff0ea224 */ /* 0x000fca00078e0000 */
[----:B------:R-:W3:Y:S04]  /*1e080*/  @!P2 LDG.E.U16 R22, desc[UR8][R14.64] ;  /* 0x000000080e16a981 */ /* 0x000ee8000c1e1500 */
[----:B--2---:R-:W-:Y:S04]  /*1e090*/  STL [R1+0x114c], R19 ;  /* 0x00114c1301007387 */ /* 0x004fe80000100800 */
[----:B------:R0:W-:Y:S04]  /*1e0a0*/  STL [R1+0x1174], R21 ;  /* 0x0011741501007387 */ /* 0x0001e80000100800 */
[----:B0-----:R-:W2:Y:S04]  /*1e0b0*/  LDL.LU R21, [R1+0xa0] ;  /* 0x0000a00001157983 */ /* 0x001ea80000300800 */
        /* <DEDUP_REMOVED lines=13> */
[----:B------:R-:W2:Y:S04]  /*1e190*/  LDL R14, [R1+0x2bc] ;  /* 0x0002bc00010e7983 */ /* 0x000ea80000100800 */
[----:B------:R-:W2:Y:S01]  /*1e1a0*/  LDL R15, [R1+0x2c0] ;  /* 0x0002c000010f7983 */ /* 0x000ea20000100800 */
[----:B------:R-:W-:-:S03]  /*1e1b0*/  PRMT R23, RZ, 0x7610, R23 ;  /* 0x00007610ff177816 */ /* 0x000fc60000000017 */
[----:B---3--:R0:W-:Y:S01]  /*1e1c0*/  STL [R1+0x1178], R22 ;  /* 0x0011781601007387 */ /* 0x0081e20000100800 */
[----:B--2---:R-:W-:-:S04]  /*1e1d0*/  @!P1 LOP3.LUT R15, R15, R14, RZ, 0x3c, !PT ;  /* 0x0000000e0f0f9212 */ /* 0x004fc800078e3cff */
[----:B------:R-:W-:-:S04]  /*1e1e0*/  @!P1 LOP3.LUT R14, R15, R14, RZ, 0x3c, !PT ;  /* 0x0000000e0f0e9212 */ /* 0x000fc800078e3cff */
[----:B------:R-:W-:-:S05]  /*1e1f0*/  @!P1 LOP3.LUT R15, R15, R14, RZ, 0x3c, !PT ;  /* 0x0000000e0f0f9212 */ /* 0x000fca00078e3cff */
[----:B------:R1:W2:Y:S04]  /*1e200*/  @!P1 LDG.E.U16 R23, desc[UR8][R14.64] ;  /* 0x000000080e179981 */ /* 0x0002a8000c1e1500 */
[----:B------:R-:W1:Y:S04]  /*1e210*/  LDL R14, [R1+0x2b4] ;  /* 0x0002b400010e7983 */ /* 0x000e680000100800 */
[----:B------:R-:W1:Y:S01]  /*1e220*/  LDL R15, [R1+0x2b8] ;  /* 0x0002b800010f7983 */ /* 0x000e620000100800 */
[----:B------:R-:W-:Y:S02]  /*1e230*/  PRMT R25, RZ, 0x7610, R25 ;  /* 0x00007610ff197816 */ /* 0x000fe40000000019 */
[----:B-1----:R-:W-:-:S04]  /*1e240*/  @!P2 LOP3.LUT R15, R15, R14, RZ, 0x3c, !PT ;  /* 0x0000000e0f0fa212 */ /* 0x002fc800078e3cff */
[----:B------:R-:W-:-:S04]  /*1e250*/  @!P2 LOP3.LUT R14, R15, R14, RZ, 0x3c, !PT ;  /* 0x0000000e0f0ea212 */ /* 0x000fc800078e3cff */
[----:B------:R-:W-:-:S05]  /*1e260*/  @!P2 LOP3.LUT R15, R15, R14, RZ, 0x3c, !PT ;  /* 0x0000000e0f0fa212 */ /* 0x000fca00078e3cff */
[----:B------:R1:W3:Y:S04]  /*1e270*/  @!P2 LDG.E.U16 R25, desc[UR8][R14.64] ;  /* 0x000000080e19a981 */ /* 0x0002e8000c1e1500 */
[----:B------:R-:W1:Y:S01]  /*1e280*/  LDL R15, [R1+0x244] ;  /* 0x00024400010f7983 */ /* 0x000e620000100800 */
[----:B------:R-:W-:-:S03]  /*1e290*/  PRMT R27, RZ, 0x7610, R27 ;  /* 0x00007610ff1b7816 */ /* 0x000fc6000000001b */
[----:B------:R4:W-:Y:S01]  /*1e2a0*/  STL [R1+0xbe0], R28 ;  /* 0x000be01c01007387 */ /* 0x0009e20000100800 */
[----:B0-----:R-:W0:Y:S01]  /*1e2b0*/  S2R R22, SR_TID.X ;  /* 0x0000000000167919 */ /* 0x001e220000002100 */
[----:B-1----:R-:W-:Y:S02]  /*1e2c0*/  @!P2 IMAD.MOV.U32 R14, RZ, RZ, R15 ;  /* 0x000000ffff0ea224 */ /* 0x002fe400078e000f */
[----:B------:R-:W-:Y:S02]  /*1e2d0*/  @!P2 IMAD.MOV.U32 R15, RZ, RZ, R28 ;  /* 0x000000ffff0fa224 */ /* 0x000fe400078e001c */
[----:B----4-:R-:W4:Y:S04]  /*1e2e0*/  LDL.LU R28, [R1+0xc0] ;  /* 0x0000c000011c7983 */ /* 0x010f280000300800 */
[----:B------:R-:W3:Y:S04]  /*1e2f0*/  @!P2 LDG.E.U16 R27, desc[UR8][R14.64] ;  /* 0x000000080e1ba981 */ /* 0x000ee8000c1e1500 */
[----:B------:R-:W2:Y:S04]  /*1e300*/  LDL.LU R14, [R1+0xd8] ;  /* 0x0000d800010e7983 */ /* 0x000ea80000300800 */
[----:B------:R-:W4:Y:S01]  /*1e310*/  LDL.LU R15, [R1+0xc4] ;  /* 0x0000c400010f7983 */ /* 0x000f220000300800 */
[----:B0-----:R-:W-:-:S05]  /*1e320*/  LOP3.LUT R22, R22, 0x7f, RZ, 0xc0, !PT ;  /* 0x0000007f16167812 */ /* 0x001fca00078ec0ff */
[----:B------:R-:W-:-:S05]  /*1e330*/  IMAD.SHL.U32 R22, R22, 0x2, RZ ;  /* 0x0000000216167824 */ /* 0x000fca00078e00ff */
[----:B------:R-:W-:-:S05]  /*1e340*/  LOP3.LUT R22, R22, 0x50, RZ, 0x3c, !PT ;  /* 0x0000005016167812 */ /* 0x000fca00078e3cff */
[----:B--2---:R-:W-:Y:S04]  /*1e350*/  STS.U16 [R22+UR5+0x3b00], R14 ;  /* 0x003b000e16007988 */ /* 0x004fe80008000405 */
[----:B----4-:R-:W-:Y:S04]  /*1e360*/  STS.U16 [R22+UR5+0x4a00], R15 ;  /* 0x004a000f16007988 */ /* 0x010fe80008000405 */
[----:B------:R-:W-:Y:S04]  /*1e370*/  STS.U16 [R22+UR5+0x4b00], R28 ;  /* 0x004b001c16007988 */ /* 0x000fe80008000405 */
[----:B------:R0:W-:Y:S04]  /*1e380*/  STS.U16 [R22+UR5+0x5a00], R21 ;  /* 0x005a001516007988 */ /* 0x0001e80008000405 */
[----:B------:R-:W-:Y:S04]  /*1e390*/  STS.U16 [R22+UR5+0x5b00], R19 ;  /* 0x005b001316007988 */ /* 0x000fe80008000405 */
[----:B------:R1:W-:Y:S04]  /*1e3a0*/  STS.U16 [R22+UR5+0x6a00], R17 ;  /* 0x006a001116007988 */ /* 0x0003e80008000405 */
[----:B------:R-:W-:Y:S04]  /*1e3b0*/  STS.U16 [R22+UR5+0x6b00], R29 ;  /* 0x006b001d16007988 */ /* 0x000fe80008000405 */
[----:B------:R2:W-:Y:S04]  /*1e3c0*/  STS.U16 [R22+UR5+0x7a00], R13 ;  /* 0x007a000d16007988 */ /* 0x0005e80008000405 */
[----:B------:R4:W-:Y:S04]  /*1e3d0*/  STS.U16 [R22+UR5+0x7b00], R12 ;  /* 0x007b000c16007988 */ /* 0x0009e80008000405 */
[----:B------:R3:W-:Y:S04]  /*1e3e0*/  STS.U16 [R22+UR5+0x8a00], R11 ;  /* 0x008a000b16007988 */ /* 0x0007e80008000405 */
[----:B------:R3:W-:Y:S04]  /*1e3f0*/  STS.U16 [R22+UR5+0x8b00], R10 ;  /* 0x008b000a16007988 */ /* 0x0007e80008000405 */
[----:B------:R3:W-:Y:S04]  /*1e400*/  STS.U16 [R22+UR5+0x9a00], R5 ;  /* 0x009a000516007988 */ /* 0x0007e80008000405 */
[----:B------:R-:W-:Y:S04]  /*1e410*/  STS.U16 [R22+UR5+0x9b00], R2 ;  /* 0x009b000216007988 */ /* 0x000fe80008000405 */
[----:B------:R3:W-:Y:S04]  /*1e420*/  STS.U16 [R22+UR5+0xaa00], R16 ;  /* 0x00aa001016007988 */ /* 0x0007e80008000405 */
[----:B------:R3:W-:Y:S04]  /*1e430*/  STS.U16 [R22+UR5+0xab00], R18 ;  /* 0x00ab001216007988 */ /* 0x0007e80008000405 */
[----:B------:R3:W-:Y:S04]  /*1e440*/  STS.U16 [R22+UR5+0xba00], R0 ;  /* 0x00ba000016007988 */ /* 0x0007e80008000405 */
[----:B0-----:R-:W3:Y:S04]  /*1e450*/  LDL.LU R21, [R1+0x108] ;  /* 0x0001080001157983 */ /* 0x001ee80000300800 */
[----:B-1----:R-:W3:Y:S04]  /*1e460*/  LDL.LU R17, [R1+0x104] ;  /* 0x0001040001117983 */ /* 0x002ee80000300800 */
[----:B--2---:R-:W2:Y:S04]  /*1e470*/  LDL.LU R13, [R1+0xf8] ;  /* 0x0000f800010d7983 */ /* 0x004ea80000300800 */
[----:B----4-:R-:W4:Y:S04]  /*1e480*/  LDL.LU R12, [R1+0xf4] ;  /* 0x0000f400010c7983 */ /* 0x010f280000300800 */
[----:B---3--:R-:W3:Y:S04]  /*1e490*/  LDL.LU R11, [R1+0xe8] ;  /* 0x0000e800010b7983 */ /* 0x008ee80000300800 */
[----:B------:R-:W3:Y:S04]  /*1e4a0*/  LDL.LU R10, [R1+0xe4] ;  /* 0x0000e400010a7983 */ /* 0x000ee80000300800 */
[----:B------:R-:W3:Y:S04]  /*1e4b0*/  LDL.LU R5, [R1+0xd4] ;  /* 0x0000d40001057983 */ /* 0x000ee80000300800 */
[----:B------:R-:W3:Y:S04]  /*1e4c0*/  LDL.LU R16, [R1+0xd0] ;  /* 0x0000d00001107983 */ /* 0x000ee80000300800 */
[----:B------:R-:W3:Y:S01]  /*1e4d0*/  LDL.LU R18, [R1+0xbc] ;  /* 0x0000bc0001127983 */ /* 0x000ee20000300800 */
[----:B------:R-:W0:Y:S02]  /*1e4e0*/  S2R R0, SR_TID.X ;  /* 0x0000000000007919 */ /* 0x000e240000002100 */
[----:B0-----:R-:W-:-:S02]  /*1e4f0*/  LOP3.LUT R28, R0, 0x7f, RZ, 0xc0, !PT ;  /* 0x0000007f001c7812 */ /* 0x001fc400078ec0ff */
[----:B------:R-:W3:Y:S04]  /*1e500*/  LDL.LU R0, [R1+0xac] ;  /* 0x0000ac0001007983 */ /* 0x000ee80000300800 */
[----:B------:R-:W-:Y:S04]  /*1e510*/  STS.U16 [R22+UR5+0xbb00], R26 ;  /* 0x00bb001a16007988 */ /* 0x000fe80008000405 */
[----:B------:R-:W-:Y:S04]  /*1e520*/  STS.U16 [R22+UR5+0xca00], R24 ;  /* 0x00ca001816007988 */ /* 0x000fe80008000405 */
[----:B------:R0:W-:Y:S04]  /*1e530*/  STS.U16 [R22+UR5+0xcb00], R20 ;  /* 0x00cb001416007988 */ /* 0x0001e80008000405 */
[----:B------:R1:W-:Y:S01]  /*1e540*/  STS.U16 [R22+UR5+0xda00], R3 ;  /* 0x00da000316007988 */ /* 0x0003e20008000405 */
[----:B------:R-:W-:-:S03]  /*1e550*/  IMAD.SHL.U32 R19, R28, 0x2, RZ ;  /* 0x000000021c137824 */ /* 0x000fc600078e00ff */
[----:B------:R1:W-:Y:S04]  /*1e560*/  STS.U16 [R22+UR5+0xdb00], R4 ;  /* 0x00db000416007988 */ /* 0x0003e80008000405 */
[----:B0-----:R-:W3:Y:S04]  /*1e570*/  LDL.LU R20, [R1+0x50] ;  /* 0x0000500001147983 */ /* 0x001ee80000300800 */
[----:B------:R-:W3:Y:S04]  /*1e580*/  LDL.LU R24, [R1+0x4c] ;  /* 0x00004c0001187983 */ /* 0x000ee80000300800 */
[----:B------:R-:W3:Y:S04]  /*1e590*/  LDL.LU R14, [R1+0x38] ;  /* 0x00003800010e7983 */ /* 0x000ee80000300800 */
[----:B------:R-:W3:Y:S04]  /*1e5a0*/  LDL.LU R15, [R1+0x34] ;  /* 0x00003400010f7983 */ /* 0x000ee80000300800 */
[----:B------:R-:W3:Y:S04]  /*1e5b0*/  LDL.LU R29, [R1+0x20] ;  /* 0x00002000011d7983 */ /* 0x000ee80000300800 */
[----:B------:R-:W3:Y:S04]  /*1e5c0*/  LDL.LU R2, [R1+0x1c] ;  /* 0x00001c0001027983 */ /* 0x000ee80000300800 */
[----:B------:R-:W3:Y:S04]  /*1e5d0*/  LDL.LU R26, [R1+0x8] ;  /* 0x00000800011a7983 */ /* 0x000ee80000300800 */
[----:B-1----:R-:W3:Y:S04]  /*1e5e0*/  LDL.LU R3, [R1+0x64] ;  /* 0x0000640001037983 */ /* 0x002ee80000300800 */
[----:B------:R-:W3:Y:S04]  /*1e5f0*/  LDL.LU R4, [R1+0x68] ;  /* 0x0000680001047983 */ /* 0x000ee80000300800 */
[----:B------:R0:W-:Y:S04]  /*1e600*/  STS.U16 [R22+UR5+0xea00], R6 ;  /* 0x00ea000616007988 */ /* 0x0001e80008000405 */
[----:B------:R1:W-:Y:S04]  /*1e610*/  STS.U16 [R22+UR5+0xeb00], R7 ;  /* 0x00eb000716007988 */ /* 0x0003e80008000405 */
[----:B------:R1:W-:Y:S01]  /*1e620*/  STS.U16 [R22+UR5+0xfa00], R8 ;  /* 0x00fa000816007988 */ /* 0x0003e20008000405 */
[----:B------:R-:W-:-:S03]  /*1e630*/  LOP3.LUT R19, R19, 0x60, RZ, 0x3c, !PT ;  /* 0x0000006013137812 */ /* 0x000fc600078e3cff */
[----:B------:R1:W-:Y:S04]  /*1e640*/  STS.U16 [R22+UR5+0xfb00], R9 ;  /* 0x00fb000916007988 */ /* 0x0003e80008000405 */
[----:B0-----:R-:W3:Y:S04]  /*1e650*/  LDL.LU R6, [R1+0x7c] ;  /* 0x00007c0001067983 */ /* 0x001ee80000300800 */
[----:B-1----:R-:W3:Y:S04]  /*1e660*/  LDL.LU R7, [R1+0x80] ;  /* 0x0000800001077983 */ /* 0x002ee80000300800 */
[----:B------:R-:W3:Y:S04]  /*1e670*/  LDL.LU R8, [R1+0x94] ;  /* 0x0000940001087983 */ /* 0x000ee80000300800 */
[----:B------:R-:W3:Y:S04]  /*1e680*/  LDL.LU R22, [R1+0x1178] ;  /* 0x0011780001167983 */ /* 0x000ee80000300800 */
[----:B------:R-:W3:Y:S04]  /*1e690*/  LDL.LU R9, [R1+0x98] ;  /* 0x0000980001097983 */ /* 0x000ee80000300800 */
[----:B------:R0:W-:Y:S04]  /*1e6a0*/  STS.U16 [R19+UR5+0xc00], R21 ;  /* 0x000c001513007988 */ /* 0x0001e80008000405 */
[----:B------:R1:W-:Y:S04]  /*1e6b0*/  STS.U16 [R19+UR5+0xd00], R17 ;  /* 0x000d001113007988 */ /* 0x0003e80008000405 */
[----:B--2---:R2:W-:Y:S04]  /*1e6c0*/  STS.U16 [R19+UR5+0x1c00], R13 ;  /* 0x001c000d13007988 */ /* 0x0045e80008000405 */
[----:B----4-:R4:W-:Y:S04]  /*1e6d0*/  STS.U16 [R19+UR5+0x1d00], R12 ;  /* 0x001d000c13007988 */ /* 0x0109e80008000405 */
[----:B---3--:R3:W-:Y:S04]  /*1e6e0*/  STS.U16 [R19+UR5+0x2c00], R11 ;  /* 0x002c000b13007988 */ /* 0x0087e80008000405 */
[----:B------:R3:W-:Y:S04]  /*1e6f0*/  STS.U16 [R19+UR5+0x2d00], R10 ;  /* 0x002d000a13007988 */ /* 0x0007e80008000405 */
[----:B0-----:R-:W3:Y:S04]  /*1e700*/  LDL.LU R21, [R1+0x1174] ;  /* 0x0011740001157983 */ /* 0x001ee80000300800 */
[----:B-1----:R-:W3:Y:S04]  /*1e710*/  LDL.LU R17, [R1+0x1170] ;  /* 0x0011700001117983 */ /* 0x002ee80000300800 */
[----:B--2---:R-:W2:Y:S04]  /*1e720*/  LDL.LU R13, [R1+0x116c] ;  /* 0x00116c00010d7983 */ /* 0x004ea80000300800 */
[----:B----4-:R-:W4:Y:S04]  /*1e730*/  LDL.LU R12, [R1+0x1168] ;  /* 0x00116800010c7983 */ /* 0x010f280000300800 */
[----:B---3--:R-:W3:Y:S04]  /*1e740*/  LDL.LU R11, [R1+0x1164] ;  /* 0x00116400010b7983 */ /* 0x008ee80000300800 */
        /* <DEDUP_REMOVED lines=8> */
[----:B0-----:R-:W4:Y:S04]  /*1e7d0*/  LDL.LU R0, [R1+0x1150] ;  /* 0x0011500001007983 */ /* 0x001f280000300800 */
        /* <DEDUP_REMOVED lines=12> */
[----:B------:R1:W-:Y:S04]  /*1e8a0*/  STS.U16 [R19+UR5+0xbc00], R26 ;  /* 0x00bc001a13007988 */ /* 0x0003e80008000405 */
[----:B0-----:R-:W3:Y:S04]  /*1e8b0*/  LDL.LU R2, [R1+0x100] ;  /* 0x0001000001027983 */ /* 0x001ee80000300800 */
[----:B-1----:R-:W3:Y:S04]  /*1e8c0*/  LDL.LU R26, [R1+0xfc] ;  /* 0x0000fc00011a7983 */ /* 0x002ee80000300800 */
[----:B----4-:R0:W-:Y:S04]  /*1e8d0*/  STS.U16 [R19+UR5+0xbd00], R0 ;  /* 0x00bd000013007988 */ /* 0x0101e80008000405 */
        /* <DEDUP_REMOVED lines=12> */
[----:B---3--:R1:W-:Y:S04]  /*1e9a0*/  STS.U16 [R19+UR5+0xcd00], R16 ;  /* 0x00cd001013007988 */ /* 0x0083e80008000405 */
[----:B------:R2:W-:Y:S04]  /*1e9b0*/  STS.U16 [R19+UR5+0xdc00], R5 ;  /* 0x00dc000513007988 */ /* 0x0005e80008000405 */
[----:B------:R3:W-:Y:S04]  /*1e9c0*/  STS.U16 [R19+UR5+0xdd00], R10 ;  /* 0x00dd000a13007988 */ /* 0x0007e80008000405 */
[----:B------:R3:W-:Y:S01]  /*1e9d0*/  STS.U16 [R19+UR5+0xec00], R11 ;  /* 0x00ec000b13007988 */ /* 0x0007e20008000405 */
[----:B------:R-:W-:-:S03]  /*1e9e0*/  IMAD.SHL.U32 R4, R28, 0x2, RZ ;  /* 0x000000021c047824 */ /* 0x000fc600078e00ff */
[----:B0-----:R-:W4:Y:S04]  /*1e9f0*/  LDL.LU R18, [R1+0x8c] ;  /* 0x00008c0001127983 */ /* 0x001f280000300800 */
[----:B-1----:R-:W4:Y:S04]  /*1ea00*/  LDL.LU R16, [R1+0x90] ;  /* 0x0000900001107983 */ /* 0x002f280000300800 */
[----:B--2---:R-:W2:Y:S04]  /*1ea10*/  LDL.LU R5, [R1+0xa4] ;  /* 0x0000a40001057983 */ /* 0x004ea80000300800 */
[----:B---3--:R-:W3:Y:S04]  /*1ea20*/  LDL.LU R10, [R1+0xa8] ;  /* 0x0000a800010a7983 */ /* 0x008ee80000300800 */
[----:B------:R-:W2:Y:S04]  /*1ea30*/  LDL.LU R11, [R1+0xc8] ;  /* 0x0000c800010b7983 */ /* 0x000ea80000300800 */
[----:B------:R-:W3:Y:S04]  /*1ea40*/  LDL.LU R28, [R1] ;  /* 0x00000000011c7983 */ /* 0x000ee80000300800 */
[----:B------:R0:W-:Y:S04]  /*1ea50*/  STS.U16 [R19+UR5+0xed00], R12 ;  /* 0x00ed000c13007988 */ /* 0x0001e80008000405 */
[----:B------:R1:W-:Y:S04]  /*1ea60*/  STS.U16 [R19+UR5+0xfc00], R13 ;  /* 0x00fc000d13007988 */ /* 0x0003e80008000405 */
[----:B------:R1:W-:Y:S04]  /*1ea70*/  STS.U16 [R19+UR5+0xfd00], R17 ;  /* 0x00fd001113007988 */ /* 0x0003e80008000405 */
[----:B0-----:R-:W2:Y:S04]  /*1ea80*/  LDL.LU R12, [R1+0xcc] ;  /* 0x0000cc00010c7983 */ /* 0x001ea80000300800 */
[----:B-1----:R-:W3:Y:S04]  /*1ea90*/  LDL.LU R13, [R1+0xe0] ;  /* 0x0000e000010d7983 */ /* 0x002ee80000300800 */
[----:B------:R-:W2:Y:S04]  /*1eaa0*/  LDL.LU R19, [R1+0x114c] ;  /* 0x00114c0001137983 */ /* 0x000ea80000300800 */
[----:B------:R-:W3:Y:S01]  /*1eab0*/  LDL.LU R17, [R1+0xec] ;  /* 0x0000ec0001117983 */ /* 0x000ee20000300800 */
[----:B------:R-:W-:-:S05]  /*1eac0*/  LOP3.LUT R4, R4, 0x70, RZ, 0x3c, !PT ;  /* 0x0000007004047812 */ /* 0x000fca00078e3cff */
[----:B------:R0:W-:Y:S04]  /*1ead0*/  STS.U16 [R4+UR5+0xe00], R2 ;  /* 0x000e000204007988 */ /* 0x0001e80008000405 */
[----:B------:R1:W-:Y:S04]  /*1eae0*/  STS.U16 [R4+UR5+0xf00], R26 ;  /* 0x000f001a04007988 */ /* 0x0003e80008000405 */
[----:B0-----:R-:W2:Y:S04]  /*1eaf0*/  LDL.LU R2, [R1+0x1148] ;  /* 0x0011480001027983 */ /* 0x001ea80000300800 */
[----:B-1----:R-:W2:Y:S04]  /*1eb00*/  LDL.LU R26, [R1+0x1144] ;  /* 0x00114400011a7983 */ /* 0x002ea80000300800 */
[----:B----4-:R0:W-:Y:S04]  /*1eb10*/  STS.U16 [R4+UR5+0x1e00], R0 ;  /* 0x001e000004007988 */ /* 0x0101e80008000405 */
[----:B0-----:R-:W4:Y:S04]  /*1eb20*/  LDL.LU R0, [R1+0x1140] ;  /* 0x0011400001007983 */ /* 0x001f280000300800 */
[----:B---3--:R-:W-:Y:S04]  /*1eb30*/  STS.U16 [R4+UR5+0x1f00], R17 ;  /* 0x001f001104007988 */ /* 0x008fe80008000405 */
[----:B------:R-:W-:Y:S04]  /*1eb40*/  STS.U16 [R4+UR5+0x2e00], R13 ;  /* 0x002e000d04007988 */ /* 0x000fe80008000405 */
[----:B------:R0:W-:Y:S04]  /*1eb50*/  STS.U16 [R4+UR5+0x2f00], R29 ;  /* 0x002f001d04007988 */ /* 0x0001e80008000405 */
[----:B--2---:R-:W-:Y:S04]  /*1eb60*/  STS.U16 [R4+UR5+0x3e00], R12 ;  /* 0x003e000c04007988 */ /* 0x004fe80008000405 */
        /* <DEDUP_REMOVED lines=12> */
[----:B0-----:R-:W2:Y:S04]  /*1ec30*/  LDL.LU R29, [R1+0x1fc] ;  /* 0x0001fc00011d7983 */ /* 0x001ea80000300800 */
[----:B-1----:R-:W3:Y:S04]  /*1ec40*/  LDL R3, [R1+0xb8] ;  /* 0x0000b80001037983 */ /* 0x002ee80000100800 */
[----:B----4-:R0:W-:Y:S04]  /*1ec50*/  STS.U16 [R4+UR5+0x9f00], R0 ;  /* 0x009f000004007988 */ /* 0x0101e80008000405 */
[----:B------:R-:W-:Y:S04]  /*1ec60*/  STS.U16 [R4+UR5+0xae00], R14 ;  /* 0x00ae000e04007988 */ /* 0x000fe80008000405 */
[----:B------:R1:W-:Y:S04]  /*1ec70*/  STS.U16 [R4+UR5+0xaf00], R15 ;  /* 0x00af000f04007988 */ /* 0x0003e80008000405 */
[----:B------:R4:W-:Y:S04]  /*1ec80*/  STS.U16 [R4+UR5+0xbe00], R28 ;  /* 0x00be001c04007988 */ /* 0x0009e80008000405 */
[----:B0-----:R-:W3:Y:S04]  /*1ec90*/  LDL R0, [R1+0xb4] ;  /* 0x0000b40001007983 */ /* 0x001ee80000100800 */
[----:B------:R-:W3:Y:S04]  /*1eca0*/  LDL.LU.64 R12, [R1+0x230] ;  /* 0x00023000010c7983 */ /* 0x000ee80000300a00 */
[----:B-1----:R-:W3:Y:S04]  /*1ecb0*/  LDL.LU.64 R14, [R1+0x238] ;  /* 0x00023800010e7983 */ /* 0x002ee80000300a00 */
[----:B----4-:R-:W4:Y:S04]  /*1ecc0*/  LDL R28, [R1+0xbcc] ;  /* 0x000bcc00011c7983 */ /* 0x010f280000100800 */
[----:B------:R-:W-:Y:S04]  /*1ecd0*/  STS.U16 [R4+UR5+0xbf00], R26 ;  /* 0x00bf001a04007988 */ /* 0x000fe80008000405 */
[----:B------:R-:W-:Y:S04]  /*1ece0*/  STS.U16 [R4+UR5+0xce00], R2 ;  /* 0x00ce000204007988 */ /* 0x000fe80008000405 */
[----:B------:R-:W-:Y:S04]  /*1ecf0*/  STS.U16 [R4+UR5+0xcf00], R19 ;  /* 0x00cf001304007988 */ /* 0x000fe80008000405 */
[----:B------:R-:W-:Y:S04]  /*1ed00*/  STS.U16 [R4+UR5+0xde00], R21 ;  /* 0x00de001504007988 */ /* 0x000fe80008000405 */
[----:B------:R-:W-:Y:S04]  /*1ed10*/  STS.U16 [R4+UR5+0xdf00], R22 ;  /* 0x00df001604007988 */ /* 0x000fe80008000405 */
[----:B------:R-:W-:Y:S04]  /*1ed20*/  STS.U16 [R4+UR5+0xee00], R23 ;  /* 0x00ee001704007988 */ /* 0x000fe80008000405 */
[----:B------:R-:W-:Y:S04]  /*1ed30*/  STS.U16 [R4+UR5+0xef00], R25 ;  /* 0x00ef001904007988 */ /* 0x000fe80008000405 */
[----:B--2---:R-:W-:Y:S04]  /*1ed40*/  STS.U16 [R4+UR5+0xfe00], R29 ;  /* 0x00fe001d04007988 */ /* 0x004fe80008000405 */
[----:B------:R-:W-:Y:S01]  /*1ed50*/  STS.U16 [R4+UR5+0xff00], R27 ;  /* 0x00ff001b04007988 */ /* 0x000fe20008000405 */
[----:B------:R-:W-:Y:S06]  /*1ed60*/  BAR.SYNC.DEFER_BLOCKING 0x0 ;  /* 0x0000000000007b1d */ /* 0x000fec0000010000 */
[----:B---3--:R-:W-:Y:S04]  /*1ed70*/  LDSM.16.MT88.4 R20, [R3+0x10000] ;  /* 0x010000000314783b */ /* 0x008fe80000004200 */
[----:B------:R-:W0:Y:S04]  /*1ed80*/  LDSM.16.M88.4 R8, [R0+UR5+0x8000] ;  /* 0x008000050008783b */ /* 0x000e280008000200 */
[----:B----4-:R-:W-:Y:S04]  /*1ed90*/  STL [R1+0x1138], R28 ;  /* 0x0011381c01007387 */ /* 0x010fe80000100800 */
[----:B------:R-:W2:Y:S04]  /*1eda0*/  LDL.LU.64 R16, [R1+0x220] ;  /* 0x0002200001107983 */ /* 0x000ea80000300a00 */
[----:B------:R-:W1:Y:S04]  /*1edb0*/  LDSM.16.M88.4 R24, [R0+UR5] ;  /* 0x000000050018783b */ /* 0x000e680008000200 */
[----:B------:R-:W-:Y:S01]  /*1edc0*/  LDSM.16.M88.4 R4, [R0+UR5+0x4000] ;  /* 0x004000050004783b */ /* 0x000fe20008000200 */
[----:B0-----:R-:W-:-:S02]  /*1edd0*/  IMAD.MOV.U32 R29, RZ, RZ, R8 ;  /* 0x000000ffff1d7224 */ /* 0x001fc400078e0008 */
[----:B------:R-:W-:Y:S01]  /*1ede0*/  IMAD.MOV.U32 R2, RZ, RZ, R9 ;  /* 0x000000ffff027224 */ /* 0x000fe200078e0009 */
[----:B-1----:R-:W-:Y:S01]  /*1edf0*/  HMMA.16816.F32.BF16 R12, R20, R24, R12 ;  /* 0x00000018140c723c */ /* 0x002fe2000004180c */
[----:B--2---:R-:W-:Y:S04]  /*1ee00*/  STL [R1+0x113c], R17 ;  /* 0x00113c1101007387 */ /* 0x004fe80000100800 */
[----:B------:R-:W2:Y:S04]  /*1ee10*/  LDL.LU.64 R18, [R1+0x228] ;  /* 0x0002280001127983 */ /* 0x000ea80000300a00 */
[----:B------:R-:W-:Y:S04]  /*1ee20*/  STL.64 [R1+0x28], R10 ;  /* 0x0000280a01007387 */ /* 0x000fe80000100a00 */
[----:B------:R-:W0:Y:S02]  /*1ee30*/  LDSM.16.M88.4 R8, [R0+UR5+0xc000] ;  /* 0x00c000050008783b */ /* 0x000e240008000200 */
[----:B0-----:R-:W-:-:S02]  /*1ee40*/  MOV R17, R8 ;  /* 0x0000000800117202 */ /* 0x001fc40000000f00 */
[----:B------:R-:W-:Y:S01]  /*1ee50*/  STL.64 [R1+0x38], R10 ;  /* 0x0000380a01007387 */ /* 0x000fe20000100a00 */
[----:B------:R-:W-:-:S03]  /*1ee60*/  IMAD.MOV.U32 R28, RZ, RZ, R9 ;  /* 0x000000ffff1c7224 */ /* 0x000fc600078e0009 */
[----:B------:R-:W0:Y:S04]  /*1ee70*/  LDSM.16.MT88.4 R8, [R3+0x10200] ;  /* 0x010200000308783b */ /* 0x000e280000004200 */
[----:B------:R-:W-:Y:S04]  /*1ee80*/  STL [R1+0x10c8], R0 ;  /* 0x0010c80001007387 */ /* 0x000fe80000100800 */
[----:B0-----:R-:W-:Y:S04]  /*1ee90*/  STL.64 [R1+0x1110], R10 ;  /* 0x0011100a01007387 */ /* 0x001fe80000100a00 */
[----:B------:R0:W-:Y:S02]  /*1eea0*/  STL.64 [R1+0x1108], R8 ;  /* 0x0011080801007387 */ /* 0x0001e40000100a00 */
[----:B0-----:R-:W-:-:S02]  /*1eeb0*/  IMAD.MOV.U32 R8, RZ, RZ, R17 ;  /* 0x000000ffff087224 */ /* 0x001fc400078e0011 */
[----:B------:R-:W-:Y:S01]  /*1eec0*/  IMAD.MOV.U32 R9, RZ, RZ, R28 ;  /* 0x000000ffff097224 */ /* 0x000fe200078e001c */
[----:B------:R-:W2:Y:S04]  /*1eed0*/  LDL.LU R17, [R1+0x113c] ;  /* 0x00113c0001117983 */ /* 0x000ea80000300800 */
[----:B------:R-:W3:Y:S04]  /*1eee0*/  LDL.LU R28, [R1+0x1138] ;  /* 0x00113800011c7983 */ /* 0x000ee80000300800 */
[----:B------:R-:W-:Y:S04]  /*1eef0*/  STL.64 [R1+0x1120], R8 ;  /* 0x0011200801007387 */ /* 0x000fe80000100a00 */
[----:B------:R-:W-:Y:S04]  /*1ef00*/  STL.64 [R1+0x1130], R14 ;  /* 0x0011300e01007387 */ /* 0x000fe80000100a00 */
[----:B------:R0:W-:Y:S04]  /*1ef10*/  STL.64 [R1+0x1128], R12 ;  /* 0x0011280c01007387 */ /* 0x0001e80000100a00 */
[----:B0-----:R-:W4:Y:S04]  /*1ef20*/  LDL.LU.64 R12, [R1+0x210] ;  /* 0x00021000010c7983 */ /* 0x001f280000300a00 */
[----:B------:R-:W4:Y:S01]  /*1ef30*/  LDL.LU.64 R14, [R1+0x218] ;  /* 0x00021800010e7983 */ /* 0x000f220000300a00 */
[----:B------:R-:W-:-:S02]  /*1ef40*/  IMAD.MOV.U32 R8, RZ, RZ, R29 ;  /* 0x000000ffff087224 */ /* 0x000fc400078e001d */
[----:B------:R-:W-:Y:S01]  /*1ef50*/  IMAD.MOV.U32 R9, RZ, RZ, R2 ;  /* 0x000000ffff097224 */ /* 0x000fe200078e0002 */
[----:B------:R0:W-:Y:S04]  /*1ef60*/  STL.64 [R1+0x1118], R26 ;  /* 0x0011181a01007387 */ /* 0x0001e80000100a00 */
[----:B------:R-:W3:Y:S04]  /*1ef70*/  LDL.LU.64 R24, [R1+0x200] ;  /* 0x0002000001187983 */ /* 0x000ee80000300a00 */
[----:B0-----:R-:W3:Y:S01]  /*1ef80*/  LDL.LU.64 R26, [R1+0x208] ;  /* 0x00020800011a7983 */ /* 0x001ee20000300a00 */
[C---:B----4-:R-:W-:Y:S06]  /*1ef90*/  HMMA.16816.F32.BF16 R8, R20.reuse, R8, R12 ;  /* 0x000000081408723c */ /* 0x050fec000004180c */
[----:B--2---:R-:W-:Y:S01]  /*1efa0*/  HMMA.16816.F32.BF16 R16, R20, R4, R16 ;  /* 0x000000041410723c */ /* 0x004fe20000041810 */
[----:B------:R-:W2:Y:S04]  /*1efb0*/  LDL.LU.64 R14, [R1+0x1130] ;  /* 0x00113000010e7983 */ /* 0x000ea80000300a00 */
[----:B------:R-:W2:-:S13]  /*1efc0*/  LDL.LU.64 R12, [R1+0x1128] ;  /* 0x00112800010c7983 */ /* 0x000e9a0000300a00 */
[----:B------:R-:W-:Y:S02]  /*1efd0*/  IMAD.MOV.U32 R5, RZ, RZ, R8 ;  /* 0x000000ffff057224 */ /* 0x000fe400078e0008 */
[----:B------:R-:W-:Y:S02]  /*1efe0*/  IMAD.MOV.U32 R4, RZ, RZ, R9 ;  /* 0x000000ffff047224 */ /* 0x000fe400078e0009 */
[----:B------:R-:W3:Y:S01]  /*1eff0*/  LDL.LU.64 R8, [R1+0x1120] ;  /* 0x0011200001087983 */ /* 0x000ee20000300a00 */
[----:B------:R-:W-:Y:S02]  /*1f000*/  IMAD.MOV.U32 R2, RZ, RZ, R10 ;  /* 0x000000ffff027224 */ /* 0x000fe400078e000a */
[----:B------:R-:W-:Y:S01]  /*1f010*/  IMAD.MOV.U32 R0, RZ, RZ, R11 ;  /* 0x000000ffff007224 */ /* 0x000fe200078e000b */
[----:B---3--:R-:W-:Y:S01]  /*1f020*/  HMMA.16816.F32.BF16 R20, R20, R8, R24 ;  /* 0x000000081414723c */ /* 0x008fe20000041818 */
[----:B------:R-:W2:-:S15]  /*1f030*/  LDL.LU.64 R26, [R1+0x1118] ;  /* 0x00111800011a7983 */ /* 0x000e9e0000300a00 */
[----:B------:R-:W-:-:S08]  /*1f040*/  NOP ;  /* 0x0000000000007918 */ /* 0x000fd00000000000 */
[----:B------:R-:W-:Y:S02]  /*1f050*/  IMAD.MOV.U32 R11, RZ, RZ, R20 ;  /* 0x000000ffff0b7224 */ /* 0x000fe400078e0014 */
[----:B------:R-:W-:Y:S02]  /*1f060*/  IMAD.MOV.U32 R10, RZ, RZ, R21 ;  /* 0x000000ffff0a7224 */ /* 0x000fe400078e0015 */
[----:B------:R-:W-:Y:S02]  /*1f070*/  IMAD.MOV.U32 R9, RZ, RZ, R22 ;  /* 0x000000ffff097224 */ /* 0x000fe400078e0016 */
[----:B------:R-:W-:Y:S02]  /*1f080*/  IMAD.MOV.U32 R8, RZ, RZ, R23 ;  /* 0x000000ffff087224 */ /* 0x000fe400078e0017 */
[----:B------:R-:W0:Y:S04]  /*1f090*/  LDSM.16.MT88.4 R20, [R3+0x10400] ;  /* 0x010400000314783b */ /* 0x000e280000004200 */
[----:B0-----:R0:W-:Y:S04]  /*1f0a0*/  STL.64 [R1+0x10f0], R22 ;  /* 0x0010f01601007387 */ /* 0x0011e80000100a00 */
[----:B------:R1:W-:Y:S01]  /*1f0b0*/  STL.64 [R1+0x10e8], R20 ;  /* 0x0010e81401007387 */ /* 0x0003e20000100a00 */
[----:B0-----:R-:W-:Y:S01]  /*1f0c0*/  MOV R22, R9 ;  /* 0x0000000900167202 */ /* 0x001fe20000000f00 */
[----:B-1----:R-:W-:-:S02]  /*1f0d0*/  IMAD.MOV.U32 R20, RZ, RZ, R11 ;  /* 0x000000ffff147224 */ /* 0x002fc400078e000b */
[----:B------:R-:W-:Y:S02]  /*1f0e0*/  IMAD.MOV.U32 R21, RZ, RZ, R10 ;  /* 0x000000ffff157224 */ /* 0x000fe400078e000a */
[----:B------:R-:W-:Y:S02]  /*1f0f0*/  IMAD.MOV.U32 R23, RZ, RZ, R8 ;  /* 0x000000ffff177224 */ /* 0x000fe400078e0008 */
[----:B------:R-:W0:Y:S04]  /*1f100*/  LDSM.16.M88.4 R8, [R28+UR5] ;  /* 0x000000051c08783b */ /* 0x000e280008000200 */
[----:B------:R-:W-:Y:S04]  /*1f110*/  STL.64 [R1+0x1100], R22 ;  /* 0x0011001601007387 */ /* 0x000fe80000100a00 */
[----:B------:R1:W-:Y:S02]  /*1f120*/  STL.64 [R1+0x10f8], R20 ;  /* 0x0010f81401007387 */ /* 0x0003e40000100a00 */
[----:B-1----:R-:W-:-:S02]  /*1f130*/  IMAD.MOV.U32 R20, RZ, RZ, R5 ;  /* 0x000000ffff147224 */ /* 0x002fc400078e0005 */
[----:B------:R-:W-:Y:S02]  /*1f140*/  IMAD.MOV.U32 R21, RZ, RZ, R4 ;  /* 0x000000ffff157224 */ /* 0x000fe400078e0004 */
[----:B0-----:R-:W-:Y:S01]  /*1f150*/  IMAD.MOV.U32 R5, RZ, RZ, R8 ;  /* 0x000000ffff057224 */ /* 0x001fe200078e0008 */
[----:B------:R-:W-:Y:S01]  /*1f160*/  STL.64 [R1+0x48], R10 ;  /* 0x0000480a01007387 */ /* 0x000fe20000100a00 */
[----:B------:R-:W-:-:S03]  /*1f170*/  IMAD.MOV.U32 R4, RZ, RZ, R9 ;  /* 0x000000ffff047224 */ /* 0x000fc600078e0009 */
[----:B------:R-:W0:Y:S01]  /*1f180*/  LDSM.16.M88.4 R8, [R28+UR5+0x4000] ;  /* 0x004000051c08783b */ /* 0x000e220008000200 */
[----:B------:R-:W-:Y:S02]  /*1f190*/  IMAD.MOV.U32 R22, RZ, RZ, R2 ;  /* 0x000000ffff167224 */ /* 0x000fe400078e0002 */
[----:B0-----:R-:W-:Y:S01]  /*1f1a0*/  IMAD.MOV.U32 R29, RZ, RZ, R10 ;  /* 0x000000ffff1d7224 */ /* 0x001fe200078e000a */
[----:B------:R-:W-:Y:S01]  /*1f1b0*/  STL.64 [R1+0x60], R8 ;  /* 0x0000600801007387 */ /* 0x000fe20000100a00 */
[----:B------:R-:W-:-:S03]  /*1f1c0*/  IMAD.MOV.U32 R2, RZ, RZ, R11 ;  /* 0x000000ffff027224 */ /* 0x000fc600078e000b */
[----:B------:R-:W0:Y:S04]  /*1f1d0*/  LDSM.16.M88.4 R8, [R28+UR5+0x8000] ;  /* 0x008000051c08783b */ /* 0x000e280008000200 */
[----:B------:R-:W-:Y:S04]  /*1f1e0*/  STL [R1+0x10e0], R29 ;  /* 0x0010e01d01007387 */ /* 0x000fe80000100800 */
[----:B0-----:R-:W-:Y:S04]  /*1f1f0*/  STL.64 [R1+0x70], R8 ;  /* 0x0000700801007387 */ /* 0x001fe80000100a00 */
[----:B------:R-:W-:Y:S04]  /*1f200*/  STL.64 [R1+0x78], R10 ;  /* 0x0000780a01007387 */ /* 0x000fe80000100a00 */
[----:B------:R-:W0:Y:S01]  /*1f210*/  LDSM.16.M88.4 R8, [R28+UR5+0xc000] ;  /* 0x00c000051c08783b */ /* 0x000e220008000200 */
[----:B------:R-:W-:-:S03]  /*1f220*/  IMAD.MOV.U32 R23, RZ, RZ, R0 ;  /* 0x000000ffff177224 */ /* 0x000fc600078e0000 */
[----:B0-----:R0:W-:Y:S01]  /*1f230*/  STL.64 [R1+0x98], R10 ;  /* 0x0000980a01007387 */ /* 0x0011e20000100a00 */
[----:B------:R-:W-:Y:S02]  /*1f240*/  IMAD.MOV.U32 R29, RZ, RZ, R8 ;  /* 0x000000ffff1d7224 */ /* 0x000fe400078e0008 */
[----:B------:R-:W-:Y:S01]  /*1f250*/  IMAD.MOV.U32 R0, RZ, RZ, R9 ;  /* 0x000000ffff007224 */ /* 0x000fe200078e0009 */
[----:B0-----:R-:W2:Y:S04]  /*1f260*/  LDL.LU.64 R10, [R1+0x1110] ;  /* 0x00111000010a7983 */ /* 0x001ea80000300a00 */
[----:B------:R-:W2:Y:S04]  /*1f270*/  LDL.LU.64 R8, [R1+0x1108] ;  /* 0x0011080001087983 */ /* 0x000ea80000300a00 */
[----:B------:R-:W-:Y:S01]  /*1f280*/  STL [R1+0x1048], R28 ;  /* 0x0010481c01007387 */ /* 0x000fe20000100800 */
[C---:B--2---:R-:W-:Y:S03]  /*1f290*/  HMMA.16816.F32.BF16 R24, R8.reuse, R26, R12 ;  /* 0x0000001a0818723c */ /* 0x044fe6000004180c */
[----:B------:R-:W2:Y:S04]  /*1f2a0*/  LDL.LU R14, [R1+0x28] ;  /* 0x00002800010e7983 */ /* 0x000ea80000300800 */
[----:B------:R-:W2:Y:S01]  /*1f2b0*/  LDL.LU R15, [R1+0x2c] ;  /* 0x00002c00010f7983 */ /* 0x000ea20000300800 */
[----:B------:R-:W-:Y:S03]  /*1f2c0*/  HMMA.16816.F32.BF16 R16, R8, R6, R16 ;  /* 0x000000060810723c */ /* 0x000fe60000041810 */
[----:B------:R-:W3:Y:S04]  /*1f2d0*/  LDL.LU R6, [R1+0x38] ;  /* 0x0000380001067983 */ /* 0x000ee80000300800 */
[----:B------:R-:W3:-:S15]  /*1f2e0*/  LDL.LU R7, [R1+0x3c] ;  /* 0x00003c0001077983 */ /* 0x000ede0000300800 */
[----:B------:R-:W-:-:S01]  /*1f2f0*/  NOP ;  /* 0x0000000000007918 */ /* 0x000fc20000000000 */
[----:B------:R-:W-:Y:S04]  /*1f300*/  STL.64 [R1+0x10d8], R18 ;  /* 0x0010d81201007387 */ /* 0x000fe80000100a00 */
[----:B------:R0:W-:Y:S01]  /*1f310*/  STL.64 [R1+0x10d0], R16 ;  /* 0x0010d01001007387 */ /* 0x0001e20000100a00 */
[----:B--2---:R-:W-:Y:S03]  /*1f320*/  HMMA.16816.F32.BF16 R12, R8, R14, R20 ;  /* 0x0000000e080c723c */ /* 0x004fe60000041814 */
[----:B------:R-:W3:Y:S04]  /*1f330*/  LDL.LU.64 R22, [R1+0x1100] ;  /* 0x0011000001167983 */ /* 0x000ee80000300a00 */
[----:B------:R-:W3:Y:S01]  /*1f340*/  LDL.LU.64 R20, [R1+0x10f8] ;  /* 0x0010f80001147983 */ /* 0x000ee20000300a00 */
[----:B0-----:R-:W-:-:S02]  /*1f350*/  IMAD.MOV.U32 R16, RZ, RZ, R5 ;  /* 0x000000ffff107224 */ /* 0x001fc400078e0005 */
[----:B------:R-:W-:Y:S01]  /*1f360*/  IMAD.MOV.U32 R17, RZ, RZ, R4 ;  /* 0x000000ffff117224 */ /* 0x000fe200078e0004 */
[----:B---3--:R-:W-:Y:S01]  /*1f370*/  HMMA.16816.F32.BF16 R8, R8, R6, R20 ;  /* 0x000000060808723c */ /* 0x008fe20000041814 */
[----:B------:R-:W2:Y:S04]  /*1f380*/  LDL.LU.64 R22, [R1+0x10f0] ;  /* 0x0010f00001167983 */ /* 0x000ea80000300a00 */
[----:B------:R-:W2:Y:S04]  /*1f390*/  LDL.LU.64 R20, [R1+0x10e8] ;  /* 0x0010e80001147983 */ /* 0x000ea80000300a00 */
[----:B------:R-:W0:Y:S04]  /*1f3a0*/  LDSM.16.MT88.4 R4, [R3+0x10600] ;  /* 0x010600000304783b */ /* 0x000e280000004200 */
[----:B0-----:R-:W-:Y:S04]  /*1f3b0*/  STL.64 [R1+0x10c0], R6 ;  /* 0x0010c00601007387 */ /* 0x001fe80000100a00 */
[----:B------:R0:W-:Y:S02]  /*1f3c0*/  STL.64 [R1+0x10b8], R4 ;  /* 0x0010b80401007387 */ /* 0x0001e40000100a00 */
[----:B0-----:R-:W-:-:S02]  /*1f3d0*/  IMAD.MOV.U32 R4, RZ, RZ, R29 ;  /* 0x000000ffff047224 */ /* 0x001fc400078e001d */
[----:B------:R-:W-:Y:S01]  /*1f3e0*/  IMAD.MOV.U32 R5, RZ, RZ, R0 ;  /* 0x000000ffff057224 */ /* 0x000fe200078e0000 */
[----:B------:R-:W3:Y:S04]  /*1f3f0*/  LDL.LU R29, [R1+0x10e0] ;  /* 0x0010e000011d7983 */ /* 0x000ee80000300800 */
[----:B------:R-:W4:Y:S01]  /*1f400*/  LDL.LU.64 R18, [R1+0x10d8] ;  /* 0x0010d80001127983 */ /* 0x000f220000300a00 */
[----:B--2---:R-:W-:Y:S03]  /*1f410*/  HMMA.16816.F32.BF16 R24, R20, R16, R24 ;  /* 0x000000101418723c */ /* 0x004fe60000041818 */
[----:B------:R-:W4:-:S15]  /*1f420*/  LDL.LU.64 R16, [R1+0x10d0] ;  /* 0x0010d00001107983 */ /* 0x000f1e0000300a00 */
[----:B------:R-:W-:-:S06]  /*1f430*/  NOP ;  /* 0x0000000000007918 */ /* 0x000fcc0000000000 */
[----:B------:R-:W-:Y:S01]  /*1f440*/  MOV R0, R24 ;  /* 0x0000001800007202 */ /* 0x000fe20000000f00 */
[----:B------:R-:W-:Y:S01]  /*1f450*/  IMAD.MOV.U32 R28, RZ, RZ, R25 ;  /* 0x000000ffff1c7224 */ /* 0x000fe200078e0019 */
[----:B------:R-:W4:Y:S04]  /*1f460*/  LDL.LU R24, [R1+0x60] ;  /* 0x0000600001187983 */ /* 0x000f280000300800 */
[----:B------:R-:W4:Y:S01]  /*1f470*/  LDL.LU R25, [R1+0x64] ;  /* 0x0000640001197983 */ /* 0x000f220000300800 */
[----:B------:R-:W-:Y:S02]  /*1f480*/  IMAD.MOV.U32 R7, RZ, RZ, R26 ;  /* 0x000000ffff077224 */ /* 0x000fe400078e001a */
[----:B------:R-:W-:Y:S02]  /*1f490*/  IMAD.MOV.U32 R6, RZ, RZ, R27 ;  /* 0x000000ffff067224 */ /* 0x000fe400078e001b */
[----:B----4-:R-:W-:Y:S01]  /*1f4a0*/  HMMA.16816.F32.BF16 R24, R20, R24, R16 ;  /* 0x000000181418723c */ /* 0x010fe20000041810 */
[----:B------:R-:W2:Y:S04]  /*1f4b0*/  LDL.LU R16, [R1+0x70] ;  /* 0x0000700001107983 */ /* 0x000ea80000300800 */
[----:B------:R-:W2:-:S15]  /*1f4c0*/  LDL.LU R17, [R1+0x74] ;  /* 0x0000740001117983 */ /* 0x000e9e0000300800 */
[----:B------:R-:W-:-:S03]  /*1f4d0*/  NOP ;  /* 0x0000000000007918 */ /* 0x000fc60000000000 */
[----:B------:R0:W-:Y:S04]  /*1f4e0*/  STL.64 [R1+0x10a0], R26 ;  /* 0x0010a01a01007387 */ /* 0x0001e80000100a00 */
[----:B------:R-:W-:Y:S04]  /*1f4f0*/  STL.64 [R1+0x1098], R24 ;  /* 0x0010981801007387 */ /* 0x000fe80000100a00 */
[----:B0-----:R-:W4:Y:S04]  /*1f500*/  LDL.LU R26, [R1+0x48] ;  /* 0x00004800011a7983 */ /* 0x001f280000300800 */
[----:B------:R-:W4:Y:S01]  /*1f510*/  LDL.LU R27, [R1+0x4c] ;  /* 0x00004c00011b7983 */ /* 0x000f220000300800 */
[----:B--2---:R-:W-:Y:S03]  /*1f520*/  HMMA.16816.F32.BF16 R12, R20, R16, R12 ;  /* 0x00000010140c723c */ /* 0x004fe6000004180c */
[----:B------:R-:W0:-:S15]  /*1f530*/  LDSM.16.MT88.4 R16, [R3+0x10800] ;  /* 0x010800000310783b */ /* 0x000e1e0000004200 */
[----:B------:R-:W-:-:S05]  /*1f540*/  NOP ;  /* 0x0000000000007918 */ /* 0x000fca0000000000 */
[----:B------:R-:W-:Y:S04]  /*1f550*/  STL.64 [R1+0x10b0], R14 ;  /* 0x0010b00e01007387 */ /* 0x000fe80000100a00 */
[----:B------:R1:W-:Y:S02]  /*1f560*/  STL.64 [R1+0x10a8], R12 ;  /* 0x0010a80c01007387 */ /* 0x0003e40000100a00 */
[----:B-1----:R-:W-:Y:S02]  /*1f570*/  IMAD.MOV.U32 R12, RZ, RZ, R0 ;  /* 0x000000ffff0c7224 */ /* 0x002fe400078e0000 */
[----:B------:R-:W2:Y:S04]  /*1f580*/  LDL.LU R0, [R1+0x10c8] ;  /* 0x0010c80001007983 */ /* 0x000ea80000300800 */
[----:B0-----:R-:W-:Y:S04]  /*1f590*/  STL [R1+0x1094], R16 ;  /* 0x0010941001007387 */ /* 0x001fe80000100800 */
[----:B------:R-:W-:Y:S04]  /*1f5a0*/  STL [R1+0x1090], R17 ;  /* 0x0010901101007387 */ /* 0x000fe80000100800 */
[----:B------:R-:W-:Y:S04]  /*1f5b0*/  STL [R1+0x108c], R3 ;  /* 0x00108c0301007387 */ /* 0x000fe80000100800 */
[----:B------:R-:W-:Y:S04]  /*1f5c0*/  STL [R1+0x1088], R18 ;  /* 0x0010881201007387 */ /* 0x000fe80000100800 */
[----:B------:R-:W-:Y:S01]  /*1f5d0*/  STL [R1+0x1084], R19 ;  /* 0x0010841301007387 */ /* 0x000fe20000100800 */
[----:B------:R-:W-:-:S02]  /*1f5e0*/  IMAD.MOV.U32 R14, RZ, RZ, R7 ;  /* 0x000000ffff0e7224 */ /* 0x000fc400078e0007 */
[----:B------:R-:W-:Y:S01]  /*1f5f0*/  IMAD.MOV.U32 R15, RZ, RZ, R6 ;  /* 0x000000ffff0f7224 */ /* 0x000fe200078e0006 */
[----:B------:R-:W-:Y:S01]  /*1f600*/  HMMA.16816.F32.BF16 R8, R20, R4, R8 ;  /* 0x000000041408723c */ /* 0x000fe20000041808 */
[----:B------:R-:W-:-:S06]  /*1f610*/  IMAD.MOV.U32 R13, RZ, RZ, R28 ;  /* 0x000000ffff0d7224 */ /* 0x000fcc00078e001c */
[----:B---3--:R-:W-:Y:S02]  /*1f620*/  IMAD.MOV.U32 R22, RZ, RZ, R29 ;  /* 0x000000ffff167224 */ /* 0x008fe400078e001d */
[----:B------:R-:W-:Y:S01]  /*1f630*/  IMAD.MOV.U32 R23, RZ, RZ, R2 ;  /* 0x000000ffff177224 */ /* 0x000fe200078e0002 */
[----:B--2---:R-:W0:Y:S04]  /*1f640*/  LDSM.16.M88.4 R16, [R0+UR5+0x80] ;  /* 0x000080050010783b */ /* 0x004e280008000200 */
[----:B------:R-:W1:Y:S04]  /*1f650*/  LDSM.16.M88.4 R4, [R0+UR5+0x4080] ;  /* 0x004080050004783b */ /* 0x000e680008000200 */
[----:B0-----:R-:W-:Y:S04]  /*1f660*/  STL.64 [R1+0x20], R16 ;  /* 0x0000201001007387 */ /* 0x001fe80000100a00 */
[----:B------:R0:W-:Y:S04]  /*1f670*/  STL.64 [R1+0x28], R18 ;  /* 0x0000281201007387 */ /* 0x0001e80000100a00 */
[----:B-1----:R-:W-:Y:S01]  /*1f680*/  STL [R1+0x58], R6 ;  /* 0x0000580601007387 */ /* 0x002fe20000100800 */
[----:B------:R-:W-:-:S02]  /*1f690*/  IMAD.MOV.U32 R28, RZ, RZ, R7 ;  /* 0x000000ffff1c7224 */ /* 0x000fc400078e0007 */
[----:B0-----:R-:W-:Y:S02]  /*1f6a0*/  IMAD.MOV.U32 R18, RZ, RZ, R4 ;  /* 0x000000ffff127224 */ /* 0x001fe400078e0004 */
[----:B------:R-:W-:Y:S02]  /*1f6b0*/  IMAD.MOV.U32 R19, RZ, RZ, R5 ;  /* 0x000000ffff137224 */ /* 0x000fe400078e0005 */
[----:B------:R-:W0:Y:S04]  /*1f6c0*/  LDSM.16.M88.4 R4, [R0+UR5+0x8080] ;  /* 0x008080050004783b */ /* 0x000e280008000200 */
[----:B------:R-:W-:Y:S04]  /*1f6d0*/  STL [R1+0x1080], R28 ;  /* 0x0010801c01007387 */ /* 0x000fe80000100800 */
[----:B0-----:R-:W-:Y:S04]  /*1f6e0*/  STL.64 [R1+0x80], R4 ;  /* 0x0000800401007387 */ /* 0x001fe80000100a00 */
[----:B------:R-:W-:Y:S04]  /*1f6f0*/  STL.64 [R1+0x88], R6 ;  /* 0x0000880601007387 */ /* 0x000fe80000100a00 */
[----:B------:R-:W0:Y:S02]  /*1f700*/  LDSM.16.M88.4 R4, [R0+UR5+0xc080] ;  /* 0x00c080050004783b */ /* 0x000e240008000200 */
[----:B0-----:R-:W-:-:S02]  /*1f710*/  IMAD.MOV.U32 R29, RZ, RZ, R6 ;  /* 0x000000ffff1d7224 */ /* 0x001fc400078e0006 */
[----:B------:R0:W-:Y:S01]  /*1f720*/  STL [R1+0xa0], R4 ;  /* 0x0000a00401007387 */ /* 0x0001e20000100800 */
[----:B------:R-:W-:Y:S02]  /*1f730*/  IMAD.MOV.U32 R2, RZ, RZ, R7 ;  /* 0x000000ffff027224 */ /* 0x000fe400078e0007 */
[----:B------:R-:W-:Y:S01]  /*1f740*/  IMAD.MOV.U32 R28, RZ, RZ, R5 ;  /* 0x000000ffff1c7224 */ /* 0x000fe200078e0005 */
[----:B------:R-:W4:Y:S04]  /*1f750*/  LDL.LU.64 R6, [R1+0x10c0] ;  /* 0x0010c00001067983 */ /* 0x000f280000300a00 */
[----:B0-----:R-:W4:Y:S04]  /*1f760*/  LDL.LU.64 R4, [R1+0x10b8] ;  /* 0x0010b80001047983 */ /* 0x001f280000300a00 */
[----:B------:R0:W-:Y:S01]  /*1f770*/  STL [R1+0xfb8], R0 ;  /* 0x000fb80001007387 */ /* 0x0001e20000100800 */
[----:B----4-:R-:W-:Y:S03]  /*1f780*/  HMMA.16816.F32.BF16 R24, R4, R26, R12 ;  /* 0x0000001a0418723c */ /* 0x010fe6000004180c */
[----:B------:R-:W2:Y:S04]  /*1f790*/  LDL.LU.64 R14, [R1+0x10b0] ;  /* 0x0010b000010e7983 */ /* 0x000ea80000300a00 */
[----:B------:R-:W2:-:S15]  /*1f7a0*/  LDL.LU.64 R12, [R1+0x10a8] ;  /* 0x0010a800010c7983 */ /* 0x000e9e0000300a00 */
[----:B------:R-:W-:-:S02]  /*1f7b0*/  NOP ;  /* 0x0000000000007918 */ /* 0x000fc40000000000 */
[----:B------:R-:W-:Y:S02]  /*1f7c0*/  IMAD.MOV.U32 R3, RZ, RZ, R26 ;  /* 0x000000ffff037224 */ /* 0x000fe400078e001a */
[----:B0-----:R-:W-:Y:S01]  /*1f7d0*/  IMAD.MOV.U32 R0, RZ, RZ, R27 ;  /* 0x000000ffff007224 */ /* 0x001fe200078e001b */
[----:B------:R-:W-:Y:S01]  /*1f7e0*/  MOV R16, R24 ;  /* 0x0000001800107202 */ /* 0x000fe20000000f00 */
[----:B------:R-:W-:Y:S01]  /*1f7f0*/  IMAD.MOV.U32 R17, RZ, RZ, R25 ;  /* 0x000000ffff117224 */ /* 0x000fe200078e0019 */
[----:B------:R-:W3:Y:S04]  /*1f800*/  LDL.LU.64 R26, [R1+0x10a0] ;  /* 0x0010a000011a7983 */ /* 0x000ee80000300a00 */
[----:B------:R-:W3:Y:S02]  /*1f810*/  LDL.LU.64 R24, [R1+0x1098] ;  /* 0x0010980001187983 */ /* 0x000ee40000300a00 */
[----:B---3--:R-:W-:Y:S02]  /*1f820*/  HMMA.16816.F32.BF16 R20, R4, R22, R24 ;  /* 0x000000160414723c */ /* 0x008fe40000041818 */
[----:B------:R-:W2:Y:S04]  /*1f830*/  LDL.LU R26, [R1+0x78] ;  /* 0x00007800011a7983 */ /* 0x000ea80000300800 */
[----:B------:R-:W2:-:S15]  /*1f840*/  LDL.LU R27, [R1+0x7c] ;  /* 0x00007c00011b7983 */ /* 0x000e9e0000300800 */
[----:B------:R-:W-:-:S02]  /*1f850*/  NOP ;  /* 0x0000000000007918 */ /* 0x000fc40000000000 */
[----:B------:R-:W-:Y:S04]  /*1f860*/  STL.64 [R1+0x1068], R22 ;  /* 0x0010681601007387 */ /* 0x000fe80000100a00 */
[----:B------:R0:W-:Y:S04]  /*1f870*/  STL.64 [R1+0x1060], R20 ;  /* 0x0010601401007387 */ /* 0x0001e80000100a00 */
[----:B0-----:R-:W3:Y:S04]  /*1f880*/  LDL.LU R20, [R1+0x20] ;  /* 0x0000200001147983 */ /* 0x001ee80000300800 */
[----:B------:R-:W3:Y:S01]  /*1f890*/  LDL.LU R21, [R1+0x24] ;  /* 0x0000240001157983 */ /* 0x000ee20000300800 */
[----:B--2---:R-:W-:Y:S03]  /*1f8a0*/  HMMA.16816.F32.BF16 R24, R4, R26, R12 ;  /* 0x0000001a0418723c */ /* 0x004fe6000004180c */
[----:B------:R-:W2:Y:S04]  /*1f8b0*/  LDL.LU R14, [R1+0x98] ;  /* 0x00009800010e7983 */ /* 0x000ea80000300800 */
[----:B------:R-:W2:-:S15]  /*1f8c0*/  LDL.LU R15, [R1+0x9c] ;  /* 0x00009c00010f7983 */ /* 0x000e9e0000300800 */
[----:B------:R-:W-:-:S01]  /*1f8d0*/  NOP ;  /* 0x0000000000007918 */ /* 0x000fc20000000000 */
[----:B------:R-:W-:Y:S04]  /*1f8e0*/  STL.64 [R1+0x1078], R26 ;  /* 0x0010781a01007387 */ /* 0x000fe80000100a00 */
[----:B------:R0:W-:Y:S02]  /*1f8f0*/  STL.64 [R1+0x1070], R24 ;  /* 0x0010701801007387 */ /* 0x0001e40000100a00 */
[----:B0-----:R-:W-:Y:S02]  /*1f900*/  IMAD.MOV.U32 R24, RZ, RZ, R16 ;  /* 0x000000ffff187224 */ /* 0x001fe400078e0010 */
[----:B------:R-:W-:Y:S01]  /*1f910*/  IMAD.MOV.U32 R25, RZ, RZ, R17 ;  /* 0x000000ffff197224 */ /* 0x000fe200078e0011 */
[----:B------:R-:W3:Y:S04]  /*1f920*/  LDL.LU R16, [R1+0x1094] ;  /* 0x0010940001107983 */ /* 0x000ee80000300800 */
[----:B------:R-:W3:Y:S01]  /*1f930*/  LDL.LU R17, [R1+0x1090] ;  /* 0x0010900001117983 */ /* 0x000ee20000300800 */
[----:B------:R-:W-:-:S03]  /*1f940*/  IMAD.MOV.U32 R26, RZ, RZ, R3 ;  /* 0x000000ffff1a7224 */ /* 0x000fc600078e0003 */
[----:B------:R-:W4:Y:S01]  /*1f950*/  LDL.LU R3, [R1+0x108c] ;  /* 0x00108c0001037983 */ /* 0x000f220000300800 */
[----:B--2---:R-:W-:Y:S07]  /*1f960*/  HMMA.16816.F32.BF16 R4, R4, R14, R8 ;  /* 0x0000000e0404723c */ /* 0x004fee0000041808 */
[----:B------:R-:W-:Y:S02]  /*1f970*/  IMAD.MOV.U32 R8, RZ, RZ, R18 ;  /* 0x000000ffff087224 */ /* 0x000fe400078e0012 */
[----:B------:R-:W-:Y:S01]  /*1f980*/  IMAD.MOV.U32 R9, RZ, RZ, R19 ;  /* 0x000000ffff097224 */ /* 0x000fe200078e0013 */
[----:B------:R-:W3:Y:S04]  /*1f990*/  LDL.LU R18, [R1+0x1088] ;  /* 0x0010880001127983 */ /* 0x000ee80000300800 */
[----:B------:R-:W3:Y:S01]  /*1f9a0*/  LDL.LU R19, [R1+0x1084] ;  /* 0x0010840001137983 */ /* 0x000ee20000300800 */
[----:B------:R-:W-:-:S03]  /*1f9b0*/  IMAD.MOV.U32 R27, RZ, RZ, R0 ;  /* 0x000000ffff1b7224 */ /* 0x000fc600078e0000 */
[----:B----4-:R-:W0:Y:S05]  /*1f9c0*/  LDSM.16.MT88.4 R12, [R3+0x10a00] ;  /* 0x010a0000030c783b */ /* 0x010e2a0000004200 */
[----:B------:R-:W-:Y:S04]  /*1f9d0*/  STL.64 [R1+0x1058], R6 ;  /* 0x0010580601007387 */ /* 0x000fe80000100a00 */
[----:B------:R1:W-:Y:S04]  /*1f9e0*/  STL.64 [R1+0x1050], R4 ;  /* 0x0010500401007387 */ /* 0x0003e80000100a00 */
[----:B-1----:R-:W2:Y:S04]  /*1f9f0*/  LDL.LU R4, [R1+0x80] ;  /* 0x0000800001047983 */ /* 0x002ea80000300800 */
[----:B------:R-:W2:Y:S04]  /*1fa00*/  LDL.LU R5, [R1+0x84] ;  /* 0x0000840001057983 */ /* 0x000ea80000300800 */
[----:B0-----:R-:W-:Y:S04]  /*1fa10*/  STL.64 [R1+0x1040], R14 ;  /* 0x0010400e01007387 */ /* 0x001fe80000100a00 */
[----:B------:R0:W-:Y:S04]  /*1fa20*/  STL.64 [R1+0x1038], R12 ;  /* 0x0010380c01007387 */ /* 0x0001e80000100a00 */
[----:B0-----:R-:W4:Y:S01]  /*1fa30*/  LDL.LU R12, [R1+0xa0] ;  /* 0x0000a000010c7983 */ /* 0x001f220000300800 */
[----:B------:R-:W-:-:S03]  /*1fa40*/  IMAD.MOV.U32 R13, RZ, RZ, R28 ;  /* 0x000000ffff0d7224 */ /* 0x000fc600078e001c */
[----:B------:R-:W4:Y:S01]  /*1fa50*/  LDL.LU R28, [R1+0x1080] ;  /* 0x00108000011c7983 */ /* 0x000f220000300800 */
[----:B---3--:R-:W-:Y:S03]  /*1fa60*/  HMMA.16816.F32.BF16 R20, R16, R20, R24 ;  /* 0x000000141014723c */ /* 0x008fe60000041818 */
[----:B------:R-:W2:Y:S04]  /*1fa70*/  LDL.LU.64 R26, [R1+0x1078] ;  /* 0x00107800011a7983 */ /* 0x000ea80000300a00 */
[----:B------:R-:W2:-:S15]  /*1fa80*/  LDL.LU.64 R24, [R1+0x1070] ;  /* 0x0010700001187983 */ /* 0x000e9e0000300a00 */
[----:B------:R-:W-:-:S02]  /*1fa90*/  NOP ;  /* 0x0000000000007918 */ /* 0x000fc40000000000 */
[----:B------:R-:W-:Y:S02]  /*1faa0*/  IMAD.MOV.U32 R6, RZ, RZ, R22 ;  /* 0x000000ffff067224 */ /* 0x000fe400078e0016 */
[----:B------:R-:W-:Y:S02]  /*1fab0*/  IMAD.MOV.U32 R0, RZ, RZ, R23 ;  /* 0x000000ffff007224 */ /* 0x000fe400078e0017 */
[----:B------:R-:W-:Y:S02]  /*1fac0*/  IMAD.MOV.U32 R14, RZ, RZ, R20 ;  /* 0x000000ffff0e7224 */ /* 0x000fe400078e0014 */
[----:B------:R-:W-:Y:S01]  /*1fad0*/  IMAD.MOV.U32 R7, RZ, RZ, R21 ;  /* 0x000000ffff077224 */ /* 0x000fe200078e0015 */
[----:B------:R-:W3:Y:S04]  /*1fae0*/  LDL.LU.64 R22, [R1+0x1068] ;  /* 0x0010680001167983 */ /* 0x000ee80000300a00 */
[----:B------:R-:W3:Y:S01]  /*1faf0*/  LDL.LU.64 R20, [R1+0x1060] ;  /* 0x0010600001147983 */ /* 0x000ee20000300a00 */
[C---:B--2---:R-:W-:Y:S06]  /*1fb00*/  HMMA.16816.F32.BF16 R24, R16.reuse, R4, R24 ;  /* 0x000000041018723c */ /* 0x044fec0000041818 */
[----:B---3--:R-:W-:-:S15]  /*1fb10*/  HMMA.16816.F32.BF16 R8, R16, R8, R20 ;  /* 0x000000081008723c */ /* 0x008fde0000041814 */
[----:B------:R-:W-:-:S08]  /*1fb20*/  NOP ;  /* 0x0000000000007918 */ /* 0x000fd00000000000 */
[----:B------:R0:W-:Y:S04]  /*1fb30*/  STL.64 [R1+0x1030], R10 ;  /* 0x0010300a01007387 */ /* 0x0001e80000100a00 */
[----:B------:R1:W-:Y:S04]  /*1fb40*/  STL.64 [R1+0x1028], R8 ;  /* 0x0010280801007387 */ /* 0x0003e80000100a00 */
[----:B------:R-:W2:Y:S04]  /*1fb50*/  LDL.LU R22, [R1+0x28] ;  /* 0x0000280001167983 */ /* 0x000ea80000300800 */
[----:B------:R-:W2:Y:S01]  /*1fb60*/  LDL.LU R23, [R1+0x2c] ;  /* 0x00002c0001177983 */ /* 0x000ea20000300800 */
[----:B0-----:R-:W-:Y:S01]  /*1fb70*/  IMAD.MOV.U32 R10, RZ, RZ, R6 ;  /* 0x000000ffff0a7224 */ /* 0x001fe200078e0006 */
[----:B-1----:R-:W-:-:S02]  /*1fb80*/  MOV R9, R7 ;  /* 0x0000000700097202 */ /* 0x002fc40000000f00 */
[----:B------:R-:W3:Y:S04]  /*1fb90*/  LDL.LU.64 R6, [R1+0x1058] ;  /* 0x0010580001067983 */ /* 0x000ee80000300a00 */
[----:B------:R-:W3:Y:S04]  /*1fba0*/  LDL.LU.64 R4, [R1+0x1050] ;  /* 0x0010500001047983 */ /* 0x000ee80000300a00 */
[----:B------:R0:W-:Y:S04]  /*1fbb0*/  STL.64 [R1+0x1020], R26 ;  /* 0x0010201a01007387 */ /* 0x0001e80000100a00 */
[----:B------:R-:W-:Y:S04]  /*1fbc0*/  STL.64 [R1+0x1018], R24 ;  /* 0x0010181801007387 */ /* 0x000fe80000100a00 */
[----:B0-----:R-:W2:Y:S01]  /*1fbd0*/  LDL.LU R26, [R1+0x58] ;  /* 0x00005800011a7983 */ /* 0x001ea20000300800 */
[----:B----4-:R-:W-:-:S03]  /*1fbe0*/  IMAD.MOV.U32 R27, RZ, RZ, R28 ;  /* 0x000000ffff1b7224 */ /* 0x010fc600078e001c */
[----:B------:R-:W4:Y:S01]  /*1fbf0*/  LDL.LU R28, [R1+0x1048] ;  /* 0x00104800011c7983 */ /* 0x000f220000300800 */
[----:B------:R-:W-:Y:S02]  /*1fc00*/  IMAD.MOV.U32 R8, RZ, RZ, R14 ;  /* 0x000000ffff087224 */ /* 0x000fe400078e000e */
[----:B------:R-:W-:Y:S01]  /*1fc10*/  IMAD.MOV.U32 R11, RZ, RZ, R0 ;  /* 0x000000ffff0b7224 */ /* 0x000fe200078e0000 */
[----:B---3--:R-:W-:Y:S01]  /*1fc20*/  HMMA.16816.F32.BF16 R16, R16, R12, R4 ;  /* 0x0000000c1010723c */ /* 0x008fe20000041804 */
[----:B------:R-:W0:Y:S04]  /*1fc30*/  LDSM.16.MT88.4 R4, [R3+0x10c00] ;  /* 0x010c00000304783b */ /* 0x000e280000004200 */
[----:B----4-:R-:W1:-:S15]  /*1fc40*/  LDSM.16.M88.4 R12, [R28+UR5+0x80] ;  /* 0x000080051c0c783b */ /* 0x010e5e0008000200 */
[----:B------:R-:W-:-:S03]  /*1fc50*/  NOP ;  /* 0x0000000000007918 */ /* 0x000fc60000000000 */
[----:B------:R3:W-:Y:S04]  /*1fc60*/  STL.64 [R1+0x1010], R18 ;  /* 0x0010101201007387 */ /* 0x0007e80000100a00 */
[----:B------:R1:W-:Y:S04]  /*1fc70*/  STL.64 [R1+0x1008], R16 ;  /* 0x0010081001007387 */ /* 0x0003e80000100a00 */
[----:B---3--:R-:W3:Y:S04]  /*1fc80*/  LDL.LU R18, [R1+0x88] ;  /* 0x0000880001127983 */ /* 0x008ee80000300800 */
[----:B------:R-:W3:Y:S04]  /*1fc90*/  LDL.LU R19, [R1+0x8c] ;  /* 0x00008c0001137983 */ /* 0x000ee80000300800 */
[----:B0-----:R-:W-:Y:S04]  /*1fca0*/  STL.64 [R1+0x1000], R6 ;  /* 0x0010000601007387 */ /* 0x001fe80000100a00 */
[----:B------:R-:W-:Y:S01]  /*1fcb0*/  STL.64 [R1+0xff8], R4 ;  /* 0x000ff80401007387 */ /* 0x000fe20000100a00 */
[----:B-1----:R-:W-:-:S03]  /*1fcc0*/  IMAD.MOV.U32 R17, RZ, RZ, R12 ;  /* 0x000000ffff117224 */ /* 0x002fc600078e000c */
[----:B------:R-:W-:Y:S01]  /*1fcd0*/  STL.64 [R1+0x18], R14 ;  /* 0x0000180e01007387 */ /* 0x000fe20000100a00 */
[----:B------:R-:W-:-:S03]  /*1fce0*/  IMAD.MOV.U32 R16, RZ, RZ, R13 ;  /* 0x000000ffff107224 */ /* 0x000fc600078e000d */
[----:B------:R-:W0:Y:S02]  /*1fcf0*/  LDSM.16.M88.4 R12, [R28+UR5+0x4080] ;  /* 0x004080051c0c783b */ /* 0x000e240008000200 */
[----:B0-----:R-:W-:Y:S02]  /*1fd00*/  IMAD.MOV.U32 R5, RZ, RZ, R12 ;  /* 0x000000ffff057224 */ /* 0x001fe400078e000c */
[----:B------:R-:W-:Y:S01]  /*1fd10*/  IMAD.MOV.U32 R4, RZ, RZ, R13 ;  /* 0x000000ffff047224 */ /* 0x000fe200078e000d */
[----:B------:R-:W-:Y:S01]  /*1fd20*/  STL [R1+0x38], R14 ;  /* 0x0000380e01007387 */ /* 0x000fe20000100800 */
[----:B------:R-:W-:-:S03]  /*1fd30*/  IMAD.MOV.U32 R0, RZ, RZ, R15 ;  /* 0x000000ffff007224 */ /* 0x000fc600078e000f */
[----:B------:R-:W0:Y:S04]  /*1fd40*/  LDSM.16.M88.4 R12, [R28+UR5+0x8080] ;  /* 0x008080051c0c783b */ /* 0x000e280008000200 */
[----:B------:R-:W-:Y:S04]  /*1fd50*/  STL [R1+0xff0], R0 ;  /* 0x000ff00001007387 */ /* 0x000fe80000100800 */
[----:B0-----:R-:W-:Y:S04]  /*1fd60*/  STL.64 [R1+0x40], R12 ;  /* 0x0000400c01007387 */ /* 0x001fe80000100a00 */
[----:B------:R-:W-:Y:S04]  /*1fd70*/  STL.64 [R1+0x48], R14 ;  /* 0x0000480e01007387 */ /* 0x000fe80000100a00 */
[----:B------:R-:W0:Y:S01]  /*1fd80*/  LDSM.16.M88.4 R12, [R28+UR5+0xc080] ;  /* 0x00c080051c0c783b */ /* 0x000e220008000200 */
[----:B------:R-:W-:-:S02]  /*1fd90*/  IMAD.MOV.U32 R6, RZ, RZ, R29 ;  /* 0x000000ffff067224 */ /* 0x000fc400078e001d */
[----:B------:R-:W-:Y:S02]  /*1fda0*/  IMAD.MOV.U32 R7, RZ, RZ, R2 ;  /* 0x000000ffff077224 */ /* 0x000fe400078e0002 */
[----:B0-----:R-:W-:Y:S01]  /*1fdb0*/  IMAD.MOV.U32 R29, RZ, RZ, R14 ;  /* 0x000000ffff1d7224 */ /* 0x001fe200078e000e */
[----:B------:R0:W-:Y:S01]  /*1fdc0*/  STL [R1+0x60], R12 ;  /* 0x0000600c01007387 */ /* 0x0001e20000100800 */
[----:B------:R-:W-:Y:S02]  /*1fdd0*/  IMAD.MOV.U32 R2, RZ, RZ, R15 ;  /* 0x000000ffff027224 */ /* 0x000fe400078e000f */
[----:B------:R-:W-:Y:S01]  /*1fde0*/  IMAD.MOV.U32 R0, RZ, RZ, R13 ;  /* 0x000000ffff007224 */ /* 0x000fe200078e000d */
[----:B------:R-:W2:Y:S04]  /*1fdf0*/  LDL.LU.64 R14, [R1+0x1040] ;  /* 0x00104000010e7983 */ /* 0x000ea80000300a00 */
[----:B0-----:R-:W2:Y:S04]  /*1fe00*/  LDL.LU.64 R12, [R1+0x1038] ;  /* 0x00103800010c7983 */ /* 0x001ea80000300a00 */
[----:B------:R-:W-:Y:S01]  /*1fe10*/  STL [R1+0xf28], R28 ;  /* 0x000f281c01007387 */ /* 0x000fe20000100800 */
[C---:B--2---:R-:W-:Y:S03]  /*1fe20*/  HMMA.16816.F32.BF16 R20, R12.reuse, R22, R8 ;  /* 0x000000160c14723c */ /* 0x044fe60000041808 */
[----:B------:R-:W2:Y:S04]  /*1fe30*/  LDL.LU.64 R10, [R1+0x1030] ;  /* 0x00103000010a7983 */ /* 0x000ea80000300a00 */
[----:B------:R-:W2:Y:S02]  /*1fe40*/  LDL.LU.64 R8, [R1+0x1028] ;  /* 0x0010280001087983 */ /* 0x000ea40000300a00 */
[----:B--2---:R-:W-:Y:S02]  /*1fe50*/  HMMA.16816.F32.BF16 R8, R12, R26, R8 ;  /* 0x0000001a0c08723c */ /* 0x004fe40000041808 */
[----:B------:R-:W3:Y:S04]  /*1fe60*/  LDL.LU.64 R26, [R1+0x1020] ;  /* 0x00102000011a7983 */ /* 0x000ee80000300a00 */
[----:B------:R-:W3:-:S15]  /*1fe70*/  LDL.LU.64 R24, [R1+0x1018] ;  /* 0x0010180001187983 */ /* 0x000ede0000300a00 */
[----:B------:R-:W-:-:S02]  /*1fe80*/  NOP ;  /* 0x0000000000007918 */ /* 0x000fc40000000000 */
[----:B------:R-:W-:Y:S04]  /*1fe90*/  STL.64 [R1+0xfe8], R10 ;  /* 0x000fe80a01007387 */ /* 0x000fe80000100a00 */
[----:B------:R0:W-:Y:S02]  /*1fea0*/  STL.64 [R1+0xfe0], R8 ;  /* 0x000fe00801007387 */ /* 0x0001e40000100a00 */
[----:B0-----:R-:W-:Y:S02]  /*1feb0*/  IMAD.MOV.U32 R8, RZ, RZ, R17 ;  /* 0x000000ffff087224 */ /* 0x001fe400078e0011 */
[----:B------:R-:W-:Y:S01]  /*1fec0*/  IMAD.MOV.U32 R9, RZ, RZ, R16 ;  /* 0x000000ffff097224 */ /* 0x000fe200078e0010 */
[----:B---3--:R-:W-:Y:S01]  /*1fed0*/  HMMA.16816.F32.BF16 R24, R12, R18, R24 ;  /* 0x000000120c18723c */ /* 0x008fe20000041818 */
[----:B------:R-:W2:Y:S04]  /*1fee0*/  LDL.LU.64 R18, [R1+0x1010] ;  /* 0x0010100001127983 */ /* 0x000ea80000300a00 */
[----:B------:R-:W2:-:S15]  /*1fef0*/  LDL.LU.64 R16, [R1+0x1008] ;  /* 0x0010080001107983 */ /* 0x000e9e0000300a00 */
[----:B------:R-:W-:-:S03]  /*1ff00*/  NOP ;  /* 0x0000000000007918 */ /* 0x000fc60000000000 */
[----:B------:R-:W-:Y:S04]  /*1ff10*/  STL.64 [R1+0xfd8], R26 ;  /* 0x000fd81a01007387 */ /* 0x000fe80000100a00 */
[----:B------:R0:W-:Y:S02]  /*1ff20*/  STL.64 [R1+0xfd0], R24 ;  /* 0x000fd01801007387 */ /* 0x0001e40000100a00 */
[----:B0-----:R-:W-:Y:S01]  /*1ff30*/  MOV R24, R5 ;  /* 0x0000000500187202 */ /* 0x001fe20000000f00 */
[----:B------:R-:W-:Y:S01]  /*1ff40*/  IMAD.MOV.U32 R25, RZ, RZ, R4 ;  /* 0x000000ffff197224 */ /* 0x000fe200078e0004 */
[----:B--2---:R-:W-:Y:S01]  /*1ff50*/  HMMA.16816.F32.BF16 R12, R12, R6, R16 ;  /* 0x000000060c0c723c */ /* 0x004fe20000041810 */
[----:B------:R-:W2:Y:S04]  /*1ff60*/  LDL.LU.64 R6, [R1+0x1000] ;  /* 0x0010000001067983 */ /* 0x000ea80000300a00 */
[----:B------:R-:W2:Y:S04]  /*1ff70*/  LDL.LU.64 R4, [R1+0xff8] ;  /* 0x000ff80001047983 */ /* 0x000ea80000300a00 */
[----:B------:R-:W0:-:S14]  /*1ff80*/  LDSM.16.MT88.4 R16, [R3+0x10e00] ;  /* 0x010e00000310783b */ /* 0x000e1c0000004200 */
[----:B------:R-:W-:Y:S04]  /*1ff90*/  STL.64 [R1+0xfc8], R14 ;  /* 0x000fc80e01007387 */ /* 0x000fe80000100a00 */
[----:B------:R1:W-:Y:S04]  /*1ffa0*/  STL.64 [R1+0xfc0], R12 ;  /* 0x000fc00c01007387 */ /* 0x0003e80000100a00 */
[----:B-1----:R-:W3:Y:S04]  /*1ffb0*/  LDL.LU R12, [R1+0x40] ;  /* 0x00004000010c7983 */ /* 0x002ee80000300800 */
[----:B------:R-:W3:Y:S04]  /*1ffc0*/  LDL.LU R13, [R1+0x44] ;  /* 0x00004400010d7983 */ /* 0x000ee80000300800 */
[----:B0-----:R-:W-:Y:S04]  /*1ffd0*/  STL.64 [R1+0xfb0], R18 ;  /* 0x000fb01201007387 */ /* 0x001fe80000100a00 */
[----:B------:R0:W-:Y:S04]  /*1ffe0*/  STL.64 [R1+0xfa8], R16 ;  /* 0x000fa81001007387 */ /* 0x0001e80000100a00 */
[----:B0-----:R-:W4:Y:S01]  /*1fff0*/  LDL.LU R16, [R1+0x60] ;  /* 0x0000600001107983 */ /* 0x001f220000300800 */
[----:B------:R-:W-:-:S03]  /*20000*/  IMAD.MOV.U32 R17, RZ, RZ, R0 ;  /* 0x000000ffff117224 */ /* 0x000fc600078e0000 */
[----:B------:R-:W4:Y:S04]  /*20010*/  LDL.LU R0, [R1+0xff0] ;  /* 0x000ff00001007983 */ /* 0x000f280000300800 */
[----:B------:R-:W3:Y:S01]  /*20020*/  LDL.LU.64 R10, [R1+0xfe8] ;  /* 0x000fe800010a7983 */ /* 0x000ee20000300a00 */
[C---:B--2---:R-:W-:Y:S03]  /*20030*/  HMMA.16816.F32.BF16 R20, R4.reuse, R8, R20 ;  /* 0x000000080414723c */ /* 0x044fe60000041814 */
[----:B------:R-:W3:Y:S04]  /*20040*/  LDL.LU.64 R8, [R1+0xfe0] ;  /* 0x000fe00001087983 */ /* 0x000ee80000300a00 */
[----:B------:R-:W2:Y:S01]  /*20050*/  LDL.LU.64 R26, [R1+0xfd8] ;  /* 0x000fd800011a7983 */ /* 0x000ea20000300a00 */
[----:B---3--:R-:W-:Y:S03]  /*20060*/  HMMA.16816.F32.BF16 R8, R4, R24, R8 ;  /* 0x000000180408723c */ /* 0x008fe60000041808 */
[----:B------:R-:W2:-:S15]  /*20070*/  LDL.LU.64 R24, [R1+0xfd0] ;  /* 0x000fd00001187983 */ /* 0x000e9e0000300a00 */
[----:B------:R-:W-:-:S05]  /*20080*/  NOP ;  /* 0x0000000000007918 */ /* 0x000fca0000000000 */
[----:B------:R0:W-:Y:S04]  /*20090*/  STL.64 [R1+0xfa0], R10 ;  /* 0x000fa00a01007387 */ /* 0x0001e80000100a00 */
[----:B------:R-:W-:Y:S04]  /*200a0*/  STL.64 [R1+0xf98], R8 ;  /* 0x000f980801007387 */ /* 0x000fe80000100a00 */
[----:B0-----:R-:W3:Y:S04]  /*200b0*/  LDL.LU R10, [R1+0x18] ;  /* 0x00001800010a7983 */ /* 0x001ee80000300800 */
[----:B------:R-:W3:Y:S04]  /*200c0*/  LDL.LU R11, [R1+0x1c] ;  /* 0x00001c00010b7983 */ /* 0x000ee80000300800 */
[----:B------:R-:W3:Y:S01]  /*200d0*/  LDL.LU.64 R14, [R1+0xfc8] ;  /* 0x000fc800010e7983 */ /* 0x000ee20000300a00 */
[----:B--2---:R-:W-:Y:S03]  /*200e0*/  HMMA.16816.F32.BF16 R24, R4, R12, R24 ;  /* 0x0000000c0418723c */ /* 0x004fe60000041818 */
[----:B------:R-:W3:-:S15]  /*200f0*/  LDL.LU.64 R12, [R1+0xfc0] ;  /* 0x000fc000010c7983 */ /* 0x000ede0000300a00 */
[----:B------:R-:W-:-:S05]  /*20100*/  NOP ;  /* 0x0000000000007918 */ /* 0x000fca0000000000 */
[----:B------:R0:W-:Y:S04]  /*20110*/  STL.64 [R1+0xf90], R26 ;  /* 0x000f901a01007387 */ /* 0x0001e80000100a00 */
[----:B------:R-:W-:Y:S04]  /*20120*/  STL.64 [R1+0xf88], R24 ;  /* 0x000f881801007387 */ /* 0x000fe80000100a00 */
[----:B0-----:R-:W2:Y:S01]  /*20130*/  LDL.LU R26, [R1+0x38] ;  /* 0x00003800011a7983 */ /* 0x001ea20000300800 */
[----:B----4-:R-:W-:-:S03]  /*20140*/  IMAD.MOV.U32 R27, RZ, RZ, R0 ;  /* 0x000000ffff1b7224 */ /* 0x010fc600078e0000 */
[----:B------:R-:W4:Y:S01]  /*20150*/  LDL.LU R0, [R1+0xfb8] ;  /* 0x000fb80001007983 */ /* 0x000f220000300800 */
[----:B---3--:R-:W-:Y:S03]  /*20160*/  HMMA.16816.F32.BF16 R4, R4, R16, R12 ;  /* 0x000000100404723c */ /* 0x008fe6000004180c */
[----:B------:R-:W0:Y:S04]  /*20170*/  LDSM.16.MT88.4 R12, [R3+0x11000] ;  /* 0x01100000030c783b */ /* 0x000e280000004200 */
[----:B----4-:R-:W1:-:S15]  /*20180*/  LDSM.16.M88.4 R16, [R0+UR5+0x100] ;  /* 0x000100050010783b */ /* 0x010e5e0008000200 */
[----:B------:R-:W-:-:S01]  /*20190*/  NOP ;  /* 0x0000000000007918 */ /* 0x000fc20000000000 */
        /* <DEDUP_REMOVED lines=25> */
[----:B------:R-:W4:Y:S04]  /*20330*/  LDL.LU.64 R18, [R1+0xfb0] ;  /* 0x000fb00001127983 */ /* 0x000f280000300a00 */
[----:B0-----:R-:W4:Y:S04]  /*20340*/  LDL.LU.64 R16, [R1+0xfa8] ;  /* 0x000fa80001107983 */ /* 0x001f280000300a00 */
[----:B------:R-:W-:Y:S01]  /*20350*/  STL [R1+0xe98], R0 ;  /* 0x000e980001007387 */ /* 0x000fe20000100800 */
[C---:B----4-:R-:W-:Y:S03]  /*20360*/  HMMA.16816.F32.BF16 R20, R16.reuse, R10, R20 ;  /* 0x0000000a1014723c */ /* 0x050fe60000041814 */
        /* <DEDUP_REMOVED lines=69> */
[----:B------:R-:W0:Y:S01]  /*207c0*/  LDSM.16.M88.4 R4, [R28+UR5+0x8100] ;  /* 0x008100051c04783b */ /* 0x000e220008000200 */
[----:B------:R-:W-:-:S03]  /*207d0*/  IMAD.MOV.U32 R18, RZ, RZ, R29 ;  /* 0x000000ffff127224 */ /* 0x000fc600078e001d */
[----:B------:R-:W-:Y:S04]  /*207e0*/  STL [R1+0xed0], R0 ;  /* 0x000ed00001007387 */ /* 0x000fe80000100800 */
[----:B0-----:R-:W-:Y:S04]  /*207f0*/  STL.64 [R1+0x20], R4 ;  /* 0x0000200401007387 */ /* 0x001fe80000100a00 */
[----:B------:R-:W-:Y:S01]  /*20800*/  STL [R1+0x28], R6 ;  /* 0x0000280601007387 */ /* 0x000fe20000100800 */
[----:B------:R-:W-:-:S03]  /*20810*/  IMAD.MOV.U32 R29, RZ, RZ, R7 ;  /* 0x000000ffff1d7224 */ /* 0x000fc600078e0007 */
[----:B------:R-:W0:Y:S01]  /*20820*/  LDSM.16.M88.4 R4, [R28+UR5+0xc100] ;  /* 0x00c100051c04783b */ /* 0x000e220008000200 */
[----:B------:R-:W-:-:S03]  /*20830*/  IMAD.MOV.U32 R19, RZ, RZ, R2 ;  /* 0x000000ffff137224 */ /* 0x000fc600078e0002 */
[----:B0-----:R-:W-:Y:S04]  /*20840*/  STL [R1+0x30], R4 ;  /* 0x0000300401007387 */ /* 0x001fe80000100800 */
[----:B------:R0:W-:Y:S01]  /*20850*/  STL [R1+0x38], R6 ;  /* 0x0000380601007387 */ /* 0x0001e20000100800 */
[----:B------:R-:W-:Y:S02]  /*20860*/  IMAD.MOV.U32 R2, RZ, RZ, R7 ;  /* 0x000000ffff027224 */ /* 0x000fe400078e0007 */
[----:B------:R-:W-:Y:S01]  /*20870*/  IMAD.MOV.U32 R0, RZ, RZ, R5 ;  /* 0x000000ffff007224 */ /* 0x000fe200078e0005 */
[----:B0-----:R-:W4:Y:S04]  /*20880*/  LDL.LU.64 R6, [R1+0xf20] ;  /* 0x000f200001067983 */ /* 0x001f280000300a00 */
[----:B------:R-:W4:Y:S04]  /*20890*/  LDL.LU.64 R4, [R1+0xf18] ;  /* 0x000f180001047983 */ /* 0x000f280000300a00 */
        /* <DEDUP_REMOVED lines=49> */
[----:B------:R-:W-:Y:S01]  /*20bb0*/  STL.64 [R1+0xe68], R24 ;  /* 0x000e681801007387 */ /* 0x000fe20000100a00 */
[----:B----4-:R-:W-:-:S03]  /*20bc0*/  IMAD.MOV.U32 R26, RZ, RZ, R0 ;  /* 0x000000ffff1a7224 */ /* 0x010fc600078e0000 */
[----:B------:R-:W2:Y:S04]  /*20bd0*/  LDL.LU R0, [R1+0xe98] ;  /* 0x000e980001007983 */ /* 0x000ea80000300800 */
[----:B------:R-:W4:Y:S01]  /*20be0*/  LDL.LU R27, [R1+0x1c] ;  /* 0x00001c00011b7983 */ /* 0x000f220000300800 */
[----:B---3--:R-:W-:Y:S03]  /*20bf0*/  HMMA.16816.F32.BF16 R16, R16, R12, R4 ;  /* 0x0000000c1010723c */ /* 0x008fe60000041804 */
[----:B------:R-:W0:Y:S04]  /*20c00*/  LDSM.16.MT88.4 R4, [R3+0x11800] ;  /* 0x011800000304783b */ /* 0x000e280000004200 */
[----:B--2---:R-:W1:-:S15]  /*20c10*/  LDSM.16.M88.4 R12, [R0+UR5+0x180] ;  /* 0x00018005000c783b */ /* 0x004e5e0008000200 */
[----:B------:R-:W-:-:S01]  /*20c20*/  NOP ;  /* 0x0000000000007918 */ /* 0x000fc20000000000 */
[----:B------:R2:W-:Y:S04]  /*20c30*/  STL.64 [R1+0xe60], R18 ;  /* 0x000e601201007387 */ /* 0x0005e80000100a00 */
[----:B------:R1:W-:Y:S04]  /*20c40*/  STL.64 [R1+0xe58], R16 ;  /* 0x000e581001007387 */ /* 0x0003e80000100a00 */
[----:B--2---:R-:W2:Y:S04]  /*20c50*/  LDL.LU R18, [R1+0x28] ;  /* 0x0000280001127983 */ /* 0x004ea80000300800 */
[----:B0-----:R-:W-:Y:S04]  /*20c60*/  STL [R1+0xe44], R6 ;  /* 0x000e440601007387 */ /* 0x001fe80000100800 */
[----:B------:R-:W-:Y:S01]  /*20c70*/  STL [R1+0xe40], R7 ;  /* 0x000e400701007387 */ /* 0x000fe20000100800 */
[----:B-1----:R-:W-:-:S03]  /*20c80*/  IMAD.MOV.U32 R17, RZ, RZ, R12 ;  /* 0x000000ffff117224 */ /* 0x002fc600078e000c */
        /* <DEDUP_REMOVED lines=9> */
[----:B------:R-:W-:Y:S04]  /*20d20*/  STL [R1+0xe38], R28 ;  /* 0x000e381c01007387 */ /* 0x000fe80000100800 */
[----:B0-----:R-:W-:Y:S04]  /*20d30*/  STL.64 [R1+0x80], R12 ;  /* 0x0000800c01007387 */ /* 0x001fe80000100a00 */
[----:B------:R-:W-:Y:S04]  /*20d40*/  STL.64 [R1+0x88], R14 ;  /* 0x0000880e01007387 */ /* 0x000fe80000100a00 */
[----:B------:R-:W0:Y:S02]  /*20d50*/  LDSM.16.M88.4 R12, [R0+UR5+0xc180] ;  /* 0x00c18005000c783b */ /* 0x000e240008000200 */
[----:B0-----:R-:W-:-:S02]  /*20d60*/  IMAD.MOV.U32 R3, RZ, RZ, R14 ;  /* 0x000000ffff037224 */ /* 0x001fc400078e000e */
[----:B------:R-:W-:Y:S02]  /*20d70*/  IMAD.MOV.U32 R0, RZ, RZ, R15 ;  /* 0x000000ffff007224 */ /* 0x000fe400078e000f */
[----:B------:R-:W-:Y:S02]  /*20d80*/  IMAD.MOV.U32 R6, RZ, RZ, R12 ;  /* 0x000000ffff067224 */ /* 0x000fe400078e000c */
[----:B------:R-:W-:Y:S01]  /*20d90*/  IMAD.MOV.U32 R7, RZ, RZ, R13 ;  /* 0x000000ffff077224 */ /* 0x000fe200078e000d */
[----:B------:R-:W3:Y:S04]  /*20da0*/  LDL.LU.64 R14, [R1+0xe90] ;  /* 0x000e9000010e7983 */ /* 0x000ee80000300a00 */
[----:B------:R-:W3:Y:S04]  /*20db0*/  LDL.LU.64 R12, [R1+0xe88] ;  /* 0x000e8800010c7983 */ /* 0x000ee80000300a00 */
[----:B------:R0:W-:Y:S04]  /*20dc0*/  STL.64 [R1+0xe50], R6 ;  /* 0x000e500601007387 */ /* 0x0001e80000100a00 */
[----:B------:R-:W-:Y:S04]  /*20dd0*/  STL.64 [R1+0xe48], R4 ;  /* 0x000e480401007387 */ /* 0x000fe80000100a00 */
[----:B0-----:R-:W2:Y:S01]  /*20de0*/  LDL.LU R6, [R1+0x38] ;  /* 0x0000380001067983 */ /* 0x001ea20000300800 */
[----:B---3--:R-:W-:Y:S03]  /*20df0*/  HMMA.16816.F32.BF16 R20, R12, R10, R20 ;  /* 0x0000000a0c14723c */ /* 0x008fe60000041814 */
[----:B------:R-:W4:Y:S04]  /*20e00*/  LDL.LU.64 R10, [R1+0xe80] ;  /* 0x000e8000010a7983 */ /* 0x000f280000300a00 */
[----:B------:R-:W4:Y:S01]  /*20e10*/  LDL.LU.64 R8, [R1+0xe78] ;  /* 0x000e780001087983 */ /* 0x000f220000300a00 */
[----:B------:R-:W-:-:S15]  /*20e20*/  IMAD.MOV.U32 R7, RZ, RZ, R2 ;  /* 0x000000ffff077224 */ /* 0x000fde00078e0002 */
[----:B------:R-:W-:Y:S01]  /*20e30*/  STL [R1], R20 ;  /* 0x0000001401007387 */ /* 0x000fe20000100800 */
[----:B------:R-:W-:-:S03]  /*20e40*/  MOV R2, R23 ;  /* 0x0000001700027202 */ /* 0x000fc60000000f00 */
[----:B------:R-:W3:Y:S01]  /*20e50*/  LDL R23, [R1+0xb8] ;  /* 0x0000b80001177983 */ /* 0x000ee20000100800 */
[----:B----4-:R-:W-:Y:S03]  /*20e60*/  HMMA.16816.F32.BF16 R8, R12, R26, R8 ;  /* 0x0000001a0c08723c */ /* 0x010fe60000041808 */
[----:B------:R-:W2:Y:S04]  /*20e70*/  LDL.LU.64 R26, [R1+0xe70] ;  /* 0x000e7000011a7983 */ /* 0x000ea80000300a00 */
[----:B------:R-:W2:-:S15]  /*20e80*/  LDL.LU.64 R24, [R1+0xe68] ;  /* 0x000e680001187983 */ /* 0x000e9e0000300a00 */
[----:B------:R-:W-:-:S01]  /*20e90*/  NOP ;  /* 0x0000000000007918 */ /* 0x000fc20000000000 */
[----:B------:R-:W-:Y:S04]  /*20ea0*/  STL.64 [R1+0xe30], R10 ;  /* 0x000e300a01007387 */ /* 0x000fe80000100a00 */
[----:B------:R0:W-:Y:S02]  /*20eb0*/  STL.64 [R1+0xe28], R8 ;  /* 0x000e280801007387 */ /* 0x0001e40000100a00 */
[----:B0-----:R-:W-:Y:S02]  /*20ec0*/  IMAD.MOV.U32 R8, RZ, RZ, R17 ;  /* 0x000000ffff087224 */ /* 0x001fe400078e0011 */
[----:B------:R-:W-:Y:S01]  /*20ed0*/  IMAD.MOV.U32 R9, RZ, RZ, R16 ;  /* 0x000000ffff097224 */ /* 0x000fe200078e0010 */
[----:B--2---:R-:W-:Y:S01]  /*20ee0*/  HMMA.16816.F32.BF16 R24, R12, R18, R24 ;  /* 0x000000120c18723c */ /* 0x004fe20000041818 */
[----:B------:R-:W2:Y:S04]  /*20ef0*/  LDL.LU.64 R18, [R1+0xe60] ;  /* 0x000e600001127983 */ /* 0x000ea80000300a00 */
[----:B------:R-:W2:-:S15]  /*20f00*/  LDL.LU.64 R16, [R1+0xe58] ;  /* 0x000e580001107983 */ /* 0x000e9e0000300a00 */
[----:B------:R-:W-:-:S03]  /*20f10*/  NOP ;  /* 0x0000000000007918 */ /* 0x000fc60000000000 */
[----:B------:R-:W-:Y:S04]  /*20f20*/  STL.64 [R1+0xe20], R26 ;  /* 0x000e201a01007387 */ /* 0x000fe80000100a00 */
[----:B------:R0:W-:Y:S04]  /*20f30*/  STL.64 [R1+0xe18], R24 ;  /* 0x000e181801007387 */ /* 0x0001e80000100a00 */
[----:B0-----:R-:W4:Y:S04]  /*20f40*/  LDL.LU R24, [R1+0x70] ;  /* 0x0000700001187983 */ /* 0x001f280000300800 */
[----:B------:R-:W4:Y:S01]  /*20f50*/  LDL.LU R25, [R1+0x74] ;  /* 0x0000740001197983 */ /* 0x000f220000300800 */
[----:B------:R-:W-:-:S02]  /*20f60*/  IMAD.MOV.U32 R29, RZ, RZ, R21 ;  /* 0x000000ffff1d7224 */ /* 0x000fc400078e0015 */
[----:B------:R-:W-:Y:S02]  /*20f70*/  IMAD.MOV.U32 R28, RZ, RZ, R22 ;  /* 0x000000ffff1c7224 */ /* 0x000fe400078e0016 */
[----:B---3--:R-:W0:Y:S01]  /*20f80*/  LDSM.16.MT88.4 R20, [R23+0x11a00] ;  /* 0x011a00001714783b */ /* 0x008e220000004200 */
[----:B--2---:R-:W-:Y:S03]  /*20f90*/  HMMA.16816.F32.BF16 R12, R12, R6, R16 ;  /* 0x000000060c0c723c */ /* 0x004fe60000041810 */
[----:B------:R-:W2:Y:S04]  /*20fa0*/  LDL.LU.64 R6, [R1+0xe50] ;  /* 0x000e500001067983 */ /* 0x000ea80000300a00 */
[----:B------:R-:W3:Y:S01]  /*20fb0*/  LDL.LU.64 R4, [R1+0xe48] ;  /* 0x000e480001047983 */ /* 0x000ee20000300a00 */
[----:B--2---:R-:W-:-:S02]  /*20fc0*/  IMAD.MOV.U32 R16, RZ, RZ, R6 ;  /* 0x000000ffff107224 */ /* 0x004fc400078e0006 */
[----:B------:R-:W-:Y:S01]  /*20fd0*/  IMAD.MOV.U32 R17, RZ, RZ, R7 ;  /* 0x000000ffff117224 */ /* 0x000fe200078e0007 */
[----:B------:R-:W3:Y:S04]  /*20fe0*/  LDL.LU R6, [R1+0xe44] ;  /* 0x000e440001067983 */ /* 0x000ee80000300800 */
[----:B------:R-:W3:Y:S04]  /*20ff0*/  LDL.LU R7, [R1+0xe40] ;  /* 0x000e400001077983 */ /* 0x000ee80000300800 */
[----:B0-----:R-:W-:Y:S04]  /*21000*/  STL.64 [R1+0xe08], R22 ;  /* 0x000e081601007387 */ /* 0x001fe80000100a00 */
[----:B------:R0:W-:Y:S04]  /*21010*/  STL.64 [R1+0xe00], R20 ;  /* 0x000e001401007387 */ /* 0x0001e80000100a00 */
[----:B0-----:R-:W3:Y:S01]  /*21020*/  LDL.LU R20, [R1] ;  /* 0x0000000001147983 */ /* 0x001ee20000300800 */
[----:B------:R-:W-:-:S02]  /*21030*/  IMAD.MOV.U32 R21, RZ, RZ, R29 ;  /* 0x000000ffff157224 */ /* 0x000fc400078e001d */
[----:B------:R-:W-:Y:S02]  /*21040*/  IMAD.MOV.U32 R22, RZ, RZ, R28 ;  /* 0x000000ffff167224 */ /* 0x000fe400078e001c */
[----:B------:R-:W-:Y:S01]  /*21050*/  IMAD.MOV.U32 R23, RZ, RZ, R2 ;  /* 0x000000ffff177224 */ /* 0x000fe200078e0002 */
[----:B------:R-:W2:Y:S04]  /*21060*/  LDL.LU R29, [R1+0xe3c] ;  /* 0x000e3c00011d7983 */ /* 0x000ea80000300800 */
[----:B------:R-:W2:Y:S02]  /*21070*/  LDL.LU R28, [R1+0xe38] ;  /* 0x000e3800011c7983 */ /* 0x000ea40000300800 */
[----:B---3--:R-:W-:-:S15]  /*21080*/  HMMA.16816.F32.BF16 R8, R4, R8, R20 ;  /* 0x000000080408723c */ /* 0x008fde0000041814 */
[----:B------:R-:W-:-:S09]  /*21090*/  NOP ;  /* 0x0000000000007918 */ /* 0x000fd20000000000 */
[----:B------:R-:W-:Y:S02]  /*210a0*/  IMAD.MOV.U32 R18, RZ, RZ, R10 ;  /* 0x000000ffff127224 */ /* 0x000fe400078e000a */
[----:B------:R-:W-:Y:S02]  /*210b0*/  IMAD.MOV.U32 R2, RZ, RZ, R11 ;  /* 0x000000ffff027224 */ /* 0x000fe400078e000b */
[----:B------:R-:W-:Y:S02]  /*210c0*/  IMAD.MOV.U32 R20, RZ, RZ, R8 ;  /* 0x000000ffff147224 */ /* 0x000fe400078e0008 */
[----:B------:R-:W-:Y:S01]  /*210d0*/  IMAD.MOV.U32 R19, RZ, RZ, R9 ;  /* 0x000000ffff137224 */ /* 0x000fe200078e0009 */
[----:B------:R-:W4:Y:S04]  /*210e0*/  LDL.LU.64 R10, [R1+0xe30] ;  /* 0x000e3000010a7983 */ /* 0x000f280000300a00 */
[----:B------:R-:W4:Y:S04]  /*210f0*/  LDL.LU.64 R8, [R1+0xe28] ;  /* 0x000e280001087983 */ /* 0x000f280000300a00 */
[----:B------:R-:W3:Y:S01]  /*21100*/  LDL.LU.64 R26, [R1+0xe20] ;  /* 0x000e2000011a7983 */ /* 0x000ee20000300a00 */
[----:B----4-:R-:W-:Y:S03]  /*21110*/  HMMA.16816.F32.BF16 R8, R4, R24, R8 ;  /* 0x000000180408723c */ /* 0x010fe60000041808 */
[----:B------:R-:W3:-:S15]  /*21120*/  LDL.LU.64 R24, [R1+0xe18] ;  /* 0x000e180001187983 */ /* 0x000ede0000300a00 */
[----:B------:R-:W-:-:S05]  /*21130*/  NOP ;  /* 0x0000000000007918 */ /* 0x000fca0000000000 */
[----:B------:R-:W-:Y:S04]  /*21140*/  STL.64 [R1+0xdf0], R10 ;  /* 0x000df00a01007387 */ /* 0x000fe80000100a00 */
[----:B------:R0:W-:Y:S04]  /*21150*/  STL.64 [R1+0xde8], R8 ;  /* 0x000de80801007387 */ /* 0x0001e80000100a00 */
[----:B0-----:R-:W3:Y:S04]  /*21160*/  LDL.LU R8, [R1+0x80] ;  /* 0x0000800001087983 */ /* 0x001ee80000300800 */
[----:B------:R-:W3:Y:S04]  /*21170*/  LDL.LU R9, [R1+0x84] ;  /* 0x0000840001097983 */ /* 0x000ee80000300800 */
[----:B------:R-:W4:Y:S04]  /*21180*/  LDL.LU R10, [R1+0x68] ;  /* 0x00006800010a7983 */ /* 0x000f280000300800 */
[----:B------:R-:W4:Y:S01]  /*21190*/  LDL.LU R11, [R1+0x6c] ;  /* 0x00006c00010b7983 */ /* 0x000f220000300800 */
[C---:B---3--:R-:W-:Y:S06]  /*211a0*/  HMMA.16816.F32.BF16 R24, R4.reuse, R8, R24 ;  /* 0x000000080418723c */ /* 0x048fec0000041818 */
[----:B------:R-:W-:-:S15]  /*211b0*/  HMMA.16816.F32.BF16 R4, R4, R16, R12 ;  /* 0x000000100404723c */ /* 0x000fde000004180c */
[----:B------:R-:W-:-:S02]  /*211c0*/  NOP ;  /* 0x0000000000007918 */ /* 0x000fc40000000000 */
[----:B------:R2:W-:Y:S04]  /*211d0*/  STL.64 [R1+0xde0], R26 ;  /* 0x000de01a01007387 */ /* 0x0005e80000100a00 */
[----:B------:R0:W-:Y:S01]  /*211e0*/  STL.64 [R1+0xdd8], R24 ;  /* 0x000dd81801007387 */ /* 0x0001e20000100a00 */
[----:B--2---:R-:W-:Y:S02]  /*211f0*/  IMAD.MOV.U32 R26, RZ, RZ, R28 ;  /* 0x000000ffff1a7224 */ /* 0x004fe400078e001c */
[----:B------:R-:W-:Y:S01]  /*21200*/  IMAD.MOV.U32 R27, RZ, RZ, R29 ;  /* 0x000000ffff1b7224 */ /* 0x000fe200078e001d */
[----:B------:R-:W2:Y:S04]  /*21210*/  LDL.LU R28, [R1+0xe10] ;  /* 0x000e1000011c7983 */ /* 0x000ea80000300800 */
[----:B------:R1:W-:Y:S04]  /*21220*/  STL.64 [R1+0xdf8], R26 ;  /* 0x000df81a01007387 */ /* 0x0003e80000100a00 */
[----:B------:R-:W-:Y:S04]  /*21230*/  STL [R1+0xdc4], R6 ;  /* 0x000dc40601007387 */ /* 0x000fe80000100800 */
[----:B------:R-:W-:Y:S04]  /*21240*/  STL [R1+0xdc0], R7 ;  /* 0x000dc00701007387 */ /* 0x000fe80000100800 */
[----:B------:R-:W3:Y:S01]  /*21250*/  LDL R15, [R1+0xb8] ;  /* 0x0000b800010f7983 */ /* 0x000ee20000100800 */
[----:B0-----:R-:W-:-:S02]  /*21260*/  IMAD.MOV.U32 R25, RZ, RZ, R19 ;  /* 0x000000ffff197224 */ /* 0x001fc400078e0013 */
[----:B------:R-:W-:Y:S01]  /*21270*/  IMAD.MOV.U32 R24, RZ, RZ, R20 ;  /* 0x000000ffff187224 */ /* 0x000fe200078e0014 */
[----:B-1----:R-:W-:Y:S01]  /*21280*/  MOV R26, R18 ;  /* 0x00000012001a7202 */ /* 0x002fe20000000f00 */
[----:B------:R-:W-:Y:S01]  /*21290*/  IMAD.MOV.U32 R27, RZ, RZ, R2 ;  /* 0x000000ffff1b7224 */ /* 0x000fe200078e0002 */
[----:B--2---:R-:W0:Y:S04]  /*212a0*/  LDSM.16.M88.4 R20, [R28+UR5+0x4180] ;  /* 0x004180051c14783b */ /* 0x004e280008000200 */
[----:B---3--:R-:W1:Y:S04]  /*212b0*/  LDSM.16.MT88.4 R16, [R15+0x11c00] ;  /* 0x011c00000f10783b */ /* 0x008e680000004200 */
[----:B------:R-:W-:Y:S04]  /*212c0*/  STL [R1+0xdb8], R15 ;  /* 0x000db80f01007387 */ /* 0x000fe80000100800 */
[----:B------:R-:W2:Y:S01]  /*212d0*/  LDSM.16.M88.4 R12, [R28+UR5+0x180] ;  /* 0x000180051c0c783b */ /* 0x000ea20008000200 */
[----:B0-----:R-:W-:-:S03]  /*212e0*/  IMAD.MOV.U32 R2, RZ, RZ, R23 ;  /* 0x000000ffff027224 */ /* 0x001fc600078e0017 */
[----:B-1----:R0:W-:Y:S04]  /*212f0*/  STL [R1+0xda4], R19 ;  /* 0x000da41301007387 */ /* 0x0021e80000100800 */
[----:B--2---:R-:W-:Y:S04]  /*21300*/  STL.64 [R1+0x50], R12 ;  /* 0x0000500c01007387 */ /* 0x004fe80000100a00 */
[----:B------:R1:W-:Y:S04]  /*21310*/  STL.64 [R1+0x58], R14 ;  /* 0x0000580e01007387 */ /* 0x0003e80000100a00 */
[----:B------:R-:W-:Y:S01]  /*21320*/  STL [R1+0x48], R22 ;  /* 0x0000481601007387 */ /* 0x000fe20000100800 */
[----:B0-----:R-:W-:-:S02]  /*21330*/  IMAD.MOV.U32 R19, RZ, RZ, R20 ;  /* 0x000000ffff137224 */ /* 0x001fc400078e0014 */
[----:B-1----:R-:W-:Y:S02]  /*21340*/  IMAD.MOV.U32 R14, RZ, RZ, R21 ;  /* 0x000000ffff0e7224 */ /* 0x002fe400078e0015 */
[----:B------:R-:W0:Y:S04]  /*21350*/  LDSM.16.M88.4 R20, [R28+UR5+0x8180] ;  /* 0x008180051c14783b */ /* 0x000e280008000200 */
[----:B------:R1:W-:Y:S02]  /*21360*/  STL.64 [R1+0xdb0], R18 ;  /* 0x000db01201007387 */ /* 0x0003e40000100a00 */
[----:B-1----:R-:W-:Y:S02]  /*21370*/  IMAD.MOV.U32 R18, RZ, RZ, R3 ;  /* 0x000000ffff127224 */ /* 0x002fe400078e0003 */
[----:B------:R-:W-:-:S02]  /*21380*/  IMAD.MOV.U32 R19, RZ, RZ, R0 ;  /* 0x000000ffff137224 */ /* 0x000fc400078e0000 */
[----:B0-----:R-:W-:Y:S02]  /*21390*/  IMAD.MOV.U32 R13, RZ, RZ, R20 ;  /* 0x000000ffff0d7224 */ /* 0x001fe400078e0014 */
[----:B------:R-:W-:Y:S02]  /*213a0*/  IMAD.MOV.U32 R12, RZ, RZ, R21 ;  /* 0x000000ffff0c7224 */ /* 0x000fe400078e0015 */
[----:B------:R-:W-:Y:S02]  /*213b0*/  IMAD.MOV.U32 R0, RZ, RZ, R22 ;  /* 0x000000ffff007224 */ /* 0x000fe400078e0016 */
[----:B------:R-:W-:Y:S02]  /*213c0*/  IMAD.MOV.U32 R3, RZ, RZ, R23 ;  /* 0x000000ffff037224 */ /* 0x000fe400078e0017 */
[----:B------:R-:W0:Y:S04]  /*213d0*/  LDSM.16.M88.4 R20, [R28+UR5+0xc180] ;  /* 0x00c180051c14783b */ /* 0x000e280008000200 */
[----:B------:R-:W-:Y:S04]  /*213e0*/  STL.64 [R1+0xda8], R16 ;  /* 0x000da81001007387 */ /* 0x000fe80000100a00 */
[----:B------:R1:W-:Y:S04]  /*213f0*/  STL [R1+0xda0], R2 ;  /* 0x000da00201007387 */ /* 0x0003e80000100800 */
[----:B------:R-:W-:Y:S01]  /*21400*/  STL [R1+0xdbc], R13 ;  /* 0x000dbc0d01007387 */ /* 0x000fe20000100800 */
[----:B0-----:R-:W-:-:S03]  /*21410*/  IMAD.MOV.U32 R29, RZ, RZ, R22 ;  /* 0x000000ffff1d7224 */ /* 0x001fc600078e0016 */
[----:B------:R0:W-:Y:S01]  /*21420*/  STL [R1+0x20], R20 ;  /* 0x0000201401007387 */ /* 0x0001e20000100800 */
[----:B------:R-:W-:Y:S02]  /*21430*/  IMAD.MOV.U32 R28, RZ, RZ, R23 ;  /* 0x000000ffff1c7224 */ /* 0x000fe400078e0017 */
[----:B-1----:R-:W-:Y:S01]  /*21440*/  IMAD.MOV.U32 R2, RZ, RZ, R21 ;  /* 0x000000ffff027224 */ /* 0x002fe200078e0015 */
[----:B------:R-:W4:Y:S04]  /*21450*/  LDL.LU.64 R22, [R1+0xe08] ;  /* 0x000e080001167983 */ /* 0x000f280000300a00 */
[----:B0-----:R-:W4:Y:S02]  /*21460*/  LDL.LU.64 R20, [R1+0xe00] ;  /* 0x000e000001147983 */ /* 0x001f240000300a00 */
[----:B----4-:R-:W-:Y:S02]  /*21470*/  HMMA.16816.F32.BF16 R8, R20, R10, R24 ;  /* 0x0000000a1408723c */ /* 0x010fe40000041818 */
[----:B------:R-:W2:-:S15]  /*21480*/  LDL.LU.64 R26, [R1+0xdf8] ;  /* 0x000df800011a7983 */ /* 0x000e9e0000300a00 */
[----:B------:R-:W-:-:S07]  /*21490*/  NOP ;  /* 0x0000000000007918 */ /* 0x000fce0000000000 */
[----:B------:R-:W-:Y:S01]  /*214a0*/  MOV R17, R10 ;  /* 0x0000000a00117202 */ /* 0x000fe20000000f00 */
[----:B------:R-:W-:Y:S02]  /*214b0*/  IMAD.MOV.U32 R16, RZ, RZ, R11 ;  /* 0x000000ffff107224 */ /* 0x000fe400078e000b */
[----:B------:R-:W-:Y:S02]  /*214c0*/  IMAD.MOV.U32 R13, RZ, RZ, R8 ;  /* 0x000000ffff0d7224 */ /* 0x000fe400078e0008 */
[----:B------:R-:W-:Y:S01]  /*214d0*/  IMAD.MOV.U32 R15, RZ, RZ, R9 ;  /* 0x000000ffff0f7224 */ /* 0x000fe200078e0009 */
[----:B------:R-:W2:Y:S04]  /*214e0*/  LDL.LU.64 R10, [R1+0xdf0] ;  /* 0x000df000010a7983 */ /* 0x000ea80000300a00 */
[----:B------:R-:W2:Y:S04]  /*214f0*/  LDL.LU.64 R8, [R1+0xde8] ;  /* 0x000de80001087983 */ /* 0x000ea80000300a00 */
[----:B------:R0:W-:Y:S04]  /*21500*/  STL.64 [R1+0xdd0], R14 ;  /* 0x000dd00e01007387 */ /* 0x0001e80000100a00 */
[----:B------:R1:W-:Y:S04]  /*21510*/  STL.64 [R1+0xdc8], R12 ;  /* 0x000dc80c01007387 */ /* 0x0003e80000100a00 */
[----:B0-----:R-:W3:Y:S04]  /*21520*/  LDL.LU R14, [R1+0x88] ;  /* 0x00008800010e7983 */ /* 0x001ee80000300800 */
[----:B------:R-:W3:Y:S01]  /*21530*/  LDL.LU R15, [R1+0x8c] ;  /* 0x00008c00010f7983 */ /* 0x000ee20000300800 */
[----:B--2---:R-:W-:-:S15]  /*21540*/  HMMA.16816.F32.BF16 R24, R20, R26, R8 ;  /* 0x0000001a1418723c */ /* 0x004fde0000041808 */
[----:B------:R-:W-:-:S09]  /*21550*/  NOP ;  /* 0x0000000000007918 */ /* 0x000fd20000000000 */
[----:B------:R-:W-:Y:S02]  /*21560*/  IMAD.MOV.U32 R11, RZ, RZ, R26 ;  /* 0x000000ffff0b7224 */ /* 0x000fe400078e001a */
[----:B------:R-:W-:Y:S02]  /*21570*/  IMAD.MOV.U32 R10, RZ, RZ, R27 ;  /* 0x000000ffff0a7224 */ /* 0x000fe400078e001b */
[----:B------:R-:W-:Y:S02]  /*21580*/  IMAD.MOV.U32 R6, RZ, RZ, R24 ;  /* 0x000000ffff067224 */ /* 0x000fe400078e0018 */
[----:B------:R-:W-:Y:S01]  /*21590*/  IMAD.MOV.U32 R7, RZ, RZ, R25 ;  /* 0x000000ffff077224 */ /* 0x000fe200078e0019 */
[----:B------:R-:W3:Y:S04]  /*215a0*/  LDL.LU.64 R26, [R1+0xde0] ;  /* 0x000de000011a7983 */ /* 0x000ee80000300a00 */
[----:B------:R-:W3:Y:S04]  /*215b0*/  LDL.LU.64 R24, [R1+0xdd8] ;  /* 0x000dd80001187983 */ /* 0x000ee80000300a00 */
[----:B------:R-:W2:Y:S04]  /*215c0*/  LDL.LU R8, [R1+0x50] ;  /* 0x0000500001087983 */ /* 0x000ea80000300800 */
[----:B------:R-:W2:Y:S01]  /*215d0*/  LDL.LU R9, [R1+0x54] ;  /* 0x0000540001097983 */ /* 0x000ea20000300800 */
[----:B---3--:R-:W-:Y:S03]  /*215e0*/  HMMA.16816.F32.BF16 R24, R20, R14, R24 ;  /* 0x0000000e1418723c */ /* 0x008fe60000041818 */
[----:B------:R-:W3:Y:S04]  /*215f0*/  LDL.LU.64 R14, [R1+0xdd0] ;  /* 0x000dd000010e7983 */ /* 0x000ee80000300a00 */
[----:B-1----:R-:W4:-:S15]  /*21600*/  LDL.LU.64 R12, [R1+0xdc8] ;  /* 0x000dc800010c7983 */ /* 0x002f1e0000300a00 */
[----:B------:R-:W-:-:S01]  /*21610*/  NOP ;  /* 0x0000000000007918 */ /* 0x000fc20000000000 */
[----:B------:R-:W-:Y:S04]  /*21620*/  STL.64 [R1+0xd88], R26 ;  /* 0x000d881a01007387 */ /* 0x000fe80000100a00 */
[----:B------:R0:W-:Y:S02]  /*21630*/  STL.64 [R1+0xd80], R24 ;  /* 0x000d801801007387 */ /* 0x0001e40000100a00 */
[----:B0-----:R-:W-:Y:S02]  /*21640*/  IMAD.MOV.U32 R24, RZ, RZ, R6 ;  /* 0x000000ffff187224 */ /* 0x001fe400078e0006 */
[----:B------:R-:W-:Y:S01]  /*21650*/  IMAD.MOV.U32 R25, RZ, RZ, R7 ;  /* 0x000000ffff197224 */ /* 0x000fe200078e0007 */
[----:B------:R-:W2:Y:S04]  /*21660*/  LDL.LU R6, [R1+0xdc4] ;  /* 0x000dc40001067983 */ /* 0x000ea80000300800 */
[----:B------:R-:W2:Y:S01]  /*21670*/  LDL.LU R7, [R1+0xdc0] ;  /* 0x000dc00001077983 */ /* 0x000ea20000300800 */
[----:B------:R-:W-:-:S02]  /*21680*/  IMAD.MOV.U32 R26, RZ, RZ, R11 ;  /* 0x000000ffff1a7224 */ /* 0x000fc400078e000b */
[----:B------:R-:W-:-:S05]  /*21690*/  IMAD.MOV.U32 R27, RZ, RZ, R10 ;  /* 0x000000ffff1b7224 */ /* 0x000fca00078e000a */
[----:B------:R-:W-:Y:S04]  /*216a0*/  STL.64 [R1+0xd98], R26 ;  /* 0x000d981a01007387 */ /* 0x000fe80000100a00 */
[----:B------:R3:W-:Y:S02]  /*216b0*/  STL.64 [R1+0xd90], R24 ;  /* 0x000d901801007387 */ /* 0x0007e40000100a00 */
[----:B---3--:R-:W-:Y:S02]  /*216c0*/  IMAD.MOV.U32 R25, RZ, RZ, R15 ;  /* 0x000000ffff197224 */ /* 0x008fe400078e000f */
[----:B----4-:R-:W-:Y:S02]  /*216d0*/  IMAD.MOV.U32 R24, RZ, RZ, R13 ;  /* 0x000000ffff187224 */ /* 0x010fe400078e000d */
[----:B------:R-:W3:Y:S04]  /*216e0*/  LDL.LU R13, [R1+0xdbc] ;  /* 0x000dbc00010d7983 */ /* 0x000ee80000300800 */
[----:B------:R-:W4:Y:S01]  /*216f0*/  LDL.LU R15, [R1+0xdb8] ;  /* 0x000db800010f7983 */ /* 0x000f220000300800 */
[----:B--2---:R-:W-:Y:S03]  /*21700*/  HMMA.16816.F32.BF16 R20, R20, R18, R4 ;  /* 0x000000121414723c */ /* 0x004fe60000041804 */
[----:B------:R-:W2:Y:S01]  /*21710*/  LDL.LU.64 R18, [R1+0xdb0] ;  /* 0x000db00001127983 */ /* 0x000ea20000300a00 */
[----:B------:R-:W-:-:S02]  /*21720*/  IMAD.MOV.U32 R26, RZ, RZ, R17 ;  /* 0x000000ffff1a7224 */ /* 0x000fc400078e0011 */
[----:B------:R-:W-:Y:S02]  /*21730*/  IMAD.MOV.U32 R27, RZ, RZ, R16 ;  /* 0x000000ffff1b7224 */ /* 0x000fe400078e0010 */
[----:B------:R-:W4:Y:S01]  /*21740*/  LDL.LU.64 R16, [R1+0xda8] ;  /* 0x000da80001107983 */ /* 0x000f220000300a00 */
[----:B------:R-:W-:Y:S02]  /*21750*/  IMAD.MOV.U32 R5, RZ, RZ, R14 ;  /* 0x000000ffff057224 */ /* 0x000fe400078e000e */
[----:B--2---:R-:W-:Y:S02]  /*21760*/  IMAD.MOV.U32 R4, RZ, RZ, R19 ;  /* 0x000000ffff047224 */ /* 0x004fe400078e0013 */
[----:B------:R-:W2:Y:S10]  /*21770*/  LDL.LU R19, [R1+0xda4] ;  /* 0x000da40001137983 */ /* 0x000eb40000300800 */
[----:B------:R-:W-:Y:S04]  /*21780*/  STL.64 [R1+0xd78], R22 ;  /* 0x000d781601007387 */ /* 0x000fe80000100a00 */
[----:B------:R3:W-:Y:S02]  /*21790*/  STL.64 [R1+0xd70], R20 ;  /* 0x000d701401007387 */ /* 0x0007e40000100a00 */
[----:B---3--:R-:W-:Y:S01]  /*217a0*/  MOV R20, R13 ;  /* 0x0000000d00147202 */ /* 0x008fe20000000f00 */
[----:B------:R-:W-:-:S02]  /*217b0*/  IMAD.MOV.U32 R21, RZ, RZ, R12 ;  /* 0x000000ffff157224 */ /* 0x000fc400078e000c */
[----:B----4-:R-:W0:Y:S04]  /*217c0*/  LDSM.16.MT88.4 R12, [R15+0x11e00] ;  /* 0x011e00000f0c783b */ /* 0x010e280000004200 */
[----:B0-----:R-:W-:Y:S04]  /*217d0*/  STL.64 [R1+0xd68], R14 ;  /* 0x000d680e01007387 */ /* 0x001fe80000100a00 */
[----:B------:R0:W-:Y:S04]  /*217e0*/  STL.64 [R1+0xd60], R12 ;  /* 0x000d600c01007387 */ /* 0x0001e80000100a00 */
[----:B0-----:R-:W3:Y:S01]  /*217f0*/  LDL.LU R12, [R1+0x20] ;  /* 0x00002000010c7983 */ /* 0x001ee20000300800 */
[----:B------:R-:W-:-:S03]  /*21800*/  IMAD.MOV.U32 R13, RZ, RZ, R2 ;  /* 0x000000ffff0d7224 */ /* 0x000fc600078e0002 */
[----:B------:R-:W4:Y:S01]  /*21810*/  LDL.LU R2, [R1+0xda0] ;  /* 0x000da00001027983 */ /* 0x000f220000300800 */
[C---:B--2---:R-:W-:Y:S03]  /*21820*/  HMMA.16816.F32.BF16 R8, R16.reuse, R8, R24 ;  /* 0x000000081008723c */ /* 0x044fe60000041818 */
[----:B------:R-:W2:Y:S04]  /*21830*/  LDL.LU.64 R26, [R1+0xd98] ;  /* 0x000d9800011a7983 */ /* 0x000ea80000300a00 */
[----:B------:R-:W2:Y:S02]  /*21840*/  LDL.LU.64 R24, [R1+0xd90] ;  /* 0x000d900001187983 */ /* 0x000ea40000300a00 */
[----:B--2---:R-:W-:Y:S02]  /*21850*/  HMMA.16816.F32.BF16 R4, R16, R4, R24 ;  /* 0x000000041004723c */ /* 0x004fe40000041818 */
[----:B------:R-:W2:Y:S04]  /*21860*/  LDL.LU.64 R26, [R1+0xd88] ;  /* 0x000d8800011a7983 */ /* 0x000ea80000300a00 */
[----:B------:R-:W2:-:S15]  /*21870*/  LDL.LU.64 R24, [R1+0xd80] ;  /* 0x000d800001187983 */ /* 0x000e9e0000300a00 */
[----:B------:R-:W-:-:S02]  /*21880*/  NOP ;  /* 0x0000000000007918 */ /* 0x000fc40000000000 */
[----:B------:R0:W-:Y:S04]  /*21890*/  STL.64 [R1+0xd58], R6 ;  /* 0x000d580601007387 */ /* 0x0001e80000100a00 */
[----:B------:R-:W-:Y:S04]  /*218a0*/  STL.64 [R1+0xd50], R4 ;  /* 0x000d500401007387 */ /* 0x000fe80000100a00 */
[----:B0-----:R-:W4:Y:S04]  /*218b0*/  LDL.LU R6, [R1+0x58] ;  /* 0x0000580001067983 */ /* 0x001f280000300800 */
[----:B------:R-:W4:Y:S04]  /*218c0*/  LDL.LU R7, [R1+0x5c] ;  /* 0x00005c0001077983 */ /* 0x000f280000300800 */
[----:B------:R-:W3:Y:S01]  /*218d0*/  LDL.LU.64 R22, [R1+0xd78] ;  /* 0x000d780001167983 */ /* 0x000ee20000300a00 */
[----:B--2---:R-:W-:Y:S03]  /*218e0*/  HMMA.16816.F32.BF16 R24, R16, R20, R24 ;  /* 0x000000141018723c */ /* 0x004fe60000041818 */
[----:B------:R-:W3:-:S15]  /*218f0*/  LDL.LU.64 R20, [R1+0xd70] ;  /* 0x000d700001147983 */ /* 0x000ede0000300a00 */
[----:B------:R-:W-:-:S05]  /*21900*/  NOP ;  /* 0x0000000000007918 */ /* 0x000fca0000000000 */
[----:B------:R0:W-:Y:S04]  /*21910*/  STL.64 [R1+0xd40], R26 ;  /* 0x000d401a01007387 */ /* 0x0001e80000100a00 */
[----:B------:R-:W-:Y:S04]  /*21920*/  STL.64 [R1+0xd38], R24 ;  /* 0x000d381801007387 */ /* 0x000fe80000100a00 */
[----:B0-----:R-:W2:Y:S04]  /*21930*/  LDL.LU R26, [R1+0x48] ;  /* 0x00004800011a7983 */ /* 0x001ea80000300800 */
[----:B------:R-:W2:Y:S01]  /*21940*/  LDL.LU.64 R14, [R1+0xd68] ;  /* 0x000d6800010e7983 */ /* 0x000ea20000300a00 */
[----:B---3--:R-:W-:Y:S03]  /*21950*/  HMMA.16816.F32.BF16 R20, R16, R12, R20 ;  /* 0x0000000c1014723c */ /* 0x008fe60000041814 */
[----:B------:R-:W2:Y:S01]  /*21960*/  LDL.LU.64 R12, [R1+0xd60] ;  /* 0x000d6000010c7983 */ /* 0x000ea20000300a00 */
[----:B----4-:R-:W-:-:S02]  /*21970*/  IMAD.MOV.U32 R27, RZ, RZ, R2 ;  /* 0x000000ffff1b7224 */ /* 0x010fc400078e0002 */
[----:B--2---:R-:W-:-:S15]  /*21980*/  HMMA.16816.F32.BF16 R4, R12, R6, R8 ;  /* 0x000000060c04723c */ /* 0x004fde0000041808 */
[----:B------:R-:W-:-:S08]  /*21990*/  NOP ;  /* 0x0000000000007918 */ /* 0x000fd00000000000 */
[----:B------:R-:W-:Y:S01]  /*219a0*/  STL.64 [R1+0x230], R4 ;  /* 0x0002300401007387 */ /* 0x000fe20000100a00 */
[----:B------:R-:W-:Y:S02]  /*219b0*/  IMAD.MOV.U32 R2, RZ, RZ, R7 ;  /* 0x000000ffff027224 */ /* 0x000fe400078e0007 */
[----:B------:R-:W-:Y:S01]  /*219c0*/  IMAD.MOV.U32 R17, RZ, RZ, R6 ;  /* 0x000000ffff117224 */ /* 0x000fe200078e0006 */
[----:B------:R0:W-:Y:S01]  /*219d0*/  STL.64 [R1+0x238], R6 ;  /* 0x0002380601007387 */ /* 0x0001e20000100a00 */
[----:B------:R-:W-:Y:S02]  /*219e0*/  IMAD.MOV.U32 R8, RZ, RZ, R5 ;  /* 0x000000ffff087224 */ /* 0x000fe400078e0005 */
[----:B------:R-:W-:Y:S01]  /*219f0*/  IMAD.MOV.U32 R10, RZ, RZ, R4 ;  /* 0x000000ffff0a7224 */ /* 0x000fe200078e0004 */
[----:B0-----:R-:W2:Y:S04]  /*21a00*/  LDL.LU.64 R6, [R1+0xd58] ;  /* 0x000d580001067983 */ /* 0x001ea80000300a00 */
[----:B------:R-:W2:Y:S04]  /*21a10*/  LDL.LU.64 R4, [R1+0xd50] ;  /* 0x000d500001047983 */ /* 0x000ea80000300a00 */
[----:B------:R0:W-:Y:S04]  /*21a20*/  STL [R1+0xbf0], R10 ;  /* 0x000bf00a01007387 */ /* 0x0001e80000100800 */
[----:B------:R-:W-:Y:S01]  /*21a30*/  STL [R1+0xbec], R8 ;  /* 0x000bec0801007387 */ /* 0x000fe20000100800 */
[----:B0-----:R-:W-:-:S03]  /*21a40*/  IMAD.MOV.U32 R10, RZ, RZ, R0 ;  /* 0x000000ffff0a7224 */ /* 0x001fc600078e0000 */
[----:B------:R-:W3:Y:S04]  /*21a50*/  LDL.LU R0, [R1+0xd48] ;  /* 0x000d480001007983 */ /* 0x000ee80000300800 */
[----:B------:R-:W-:Y:S04]  /*21a60*/  STL [R1+0xbe8], R17 ;  /* 0x000be81101007387 */ /* 0x000fe80000100800 */
[----:B------:R-:W-:Y:S01]  /*21a70*/  STL [R1+0xbe4], R2 ;  /* 0x000be40201007387 */ /* 0x000fe20000100800 */
        /* <DEDUP_REMOVED lines=9> */
[----:B------:R-:W2:Y:S01]  /*21b10*/  LDL.LU.64 R24, [R1+0xd38] ;  /* 0x000d380001187983 */ /* 0x000ea20000300a00 */
[----:B------:R-:W-:-:S03]  /*21b20*/  IMAD.MOV.U32 R11, RZ, RZ, R3 ;  /* 0x000000ffff0b7224 */ /* 0x000fc600078e0003 */
[----:B------:R-:W-:Y:S04]  /*21b30*/  STL [R1+0xc00], R4 ;  /* 0x000c000401007387 */ /* 0x000fe80000100800 */
[----:B------:R-:W-:Y:S04]  /*21b40*/  STL [R1+0xbfc], R16 ;  /* 0x000bfc1001007387 */ /* 0x000fe80000100800 */
[----:B------:R-:W-:Y:S04]  /*21b50*/  STL [R1+0xbf8], R6 ;  /* 0x000bf80601007387 */ /* 0x000fe80000100800 */
[----:B------:R-:W-:Y:S01]  /*21b60*/  STL [R1+0xbf4], R18 ;  /* 0x000bf41201007387 */ /* 0x000fe20000100800 */
[----:B--2---:R-:W-:-:S15]  /*21b70*/  HMMA.16816.F32.BF16 R24, R12, R10, R24 ;  /* 0x0000000a0c18723c */ /* 0x004fde0000041818 */
[----:B------:R-:W-:-:S08]  /*21b80*/  NOP ;  /* 0x0000000000007918 */ /* 0x000fd00000000000 */
[----:B------:R0:W-:Y:S04]  /*21b90*/  STL.64 [R1+0x210], R24 ;  /* 0x0002101801007387 */ /* 0x0001e80000100a00 */
[----:B------:R1:W-:Y:S01]  /*21ba0*/  STL.64 [R1+0x218], R26 ;  /* 0x0002181a01007387 */ /* 0x0003e20000100a00 */
[----:B------:R-:W-:Y:S01]  /*21bb0*/  IMAD.MOV.U32 R5, RZ, RZ, R24 ;  /* 0x000000ffff057224 */ /* 0x000fe200078e0018 */
[----:B------:R-:W-:Y:S01]  /*21bc0*/  MOV R9, R25 ;  /* 0x0000001900097202 */ /* 0x000fe20000000f00 */
[----:B------:R-:W-:Y:S02]  /*21bd0*/  IMAD.MOV.U32 R7, RZ, RZ, R26 ;  /* 0x000000ffff077224 */ /* 0x000fe400078e001a */
[----:B------:R-:W-:Y:S01]  /*21be0*/  IMAD.MOV.U32 R3, RZ, RZ, R27 ;  /* 0x000000ffff037224 */ /* 0x000fe200078e001b */
[----:B0-----:R-:W2:Y:S04]  /*21bf0*/  LDL.LU R24, [R1+0xa68] ;  /* 0x000a680001187983 */ /* 0x001ea80000300800 */
[----:B------:R-:W2:Y:S04]  /*21c00*/  LDL.LU R25, [R1+0xa64] ;  /* 0x000a640001197983 */ /* 0x000ea80000300800 */
[----:B-1----:R-:W4:Y:S04]  /*21c10*/  LDL.LU R26, [R1+0xa5c] ;  /* 0x000a5c00011a7983 */ /* 0x002f280000300800 */
[----:B------:R-:W4:Y:S04]  /*21c20*/  LDL.LU R27, [R1+0xa40] ;  /* 0x000a4000011b7983 */ /* 0x000f280000300800 */
[----:B----4-:R0:W-:Y:S04]  /*21c30*/  STL.64 [R1+0xd30], R26 ;  /* 0x000d301a01007387 */ /* 0x0101e80000100a00 */
[----:B--2---:R-:W-:Y:S04]  /*21c40*/  STL.64 [R1+0xd28], R24 ;  /* 0x000d281801007387 */ /* 0x004fe80000100a00 */
[----:B------:R-:W2:Y:S04]  /*21c50*/  LDL.LU R18, [R1+0xb3c] ;  /* 0x000b3c0001127983 */ /* 0x000ea80000300800 */
[----:B------:R-:W4:Y:S04]  /*21c60*/  LDL.LU R6, [R1+0xa4c] ;  /* 0x000a4c0001067983 */ /* 0x000f280000300800 */
[----:B------:R-:W3:Y:S04]  /*21c70*/  LDL.LU R16, [R1+0xa94] ;  /* 0x000a940001107983 */ /* 0x000ee80000300800 */
[----:B------:R-:W2:Y:S04]  /*21c80*/  LDL.LU R4, [R1+0xa48] ;  /* 0x000a480001047983 */ /* 0x000ea80000300800 */
[----:B------:R-:W3:Y:S04]  /*21c90*/  LDL.LU R2, [R1+0xa9c] ;  /* 0x000a9c0001027983 */ /* 0x000ee80000300800 */
[----:B------:R-:W3:Y:S04]  /*21ca0*/  LDL.LU R10, [R1+0xa44] ;  /* 0x000a4400010a7983 */ /* 0x000ee80000300800 */
[----:B------:R-:W3:Y:S01]  /*21cb0*/  LDL.LU R19, [R1+0xaa4] ;  /* 0x000aa40001137983 */ /* 0x000ee20000300800 */
[----:B0-----:R-:W-:-:S02]  /*21cc0*/  IMAD.MOV.U32 R27, RZ, RZ, R28 ;  /* 0x000000ffff1b7224 */ /* 0x001fc400078e001c */
[----:B------:R-:W-:Y:S01]  /*21cd0*/  IMAD.MOV.U32 R26, RZ, RZ, R29 ;  /* 0x000000ffff1a7224 */ /* 0x000fe200078e001d */
[----:B------:R-:W3:Y:S04]  /*21ce0*/  LDL.LU R28, [R1+0xa60] ;  /* 0x000a6000011c7983 */ /* 0x000ee80000300800 */
[----:B------:R-:W3:Y:S04]  /*21cf0*/  LDL.LU R17, [R1+0xaac] ;  /* 0x000aac0001117983 */ /* 0x000ee80000300800 */
[----:B------:R-:W3:Y:S04]  /*21d00*/  LDL.LU R29, [R1+0xa58] ;  /* 0x000a5800011d7983 */ /* 0x000ee80000300800 */
[----:B------:R0:W-:Y:S01]  /*21d10*/  STL [R1+0xc10], R5 ;  /* 0x000c100501007387 */ /* 0x0001e20000100800 */
[----:B------:R-:W-:Y:S03]  /*21d20*/  HMMA.16816.F32.BF16 R20, R12, R26, R20 ;  /* 0x0000001a0c14723c */ /* 0x000fe60000041814 */
[----:B0-----:R-:W4:Y:S04]  /*21d30*/  LDL.LU R5, [R1+0xa6c] ;  /* 0x000a6c0001057983 */ /* 0x001f280000300800 */
[----:B------:R0:W-:Y:S04]  /*21d40*/  STL [R1+0xc0c], R9 ;  /* 0x000c0c0901007387 */ /* 0x0001e80000100800 */
[----:B0-----:R-:W2:Y:S04]  /*21d50*/  LDL.LU R9, [R1+0xa70] ;  /* 0x000a700001097983 */ /* 0x001ea80000300800 */
[----:B------:R0:W-:Y:S04]  /*21d60*/  STL [R1+0xc08], R7 ;  /* 0x000c080701007387 */ /* 0x0001e80000100800 */
[----:B0-----:R-:W3:Y:S04]  /*21d70*/  LDL.LU R7, [R1+0xa50] ;  /* 0x000a500001077983 */ /* 0x001ee80000300800 */
[----:B------:R0:W-:Y:S04]  /*21d80*/  STL [R1+0xc04], R3 ;  /* 0x000c040301007387 */ /* 0x0001e80000100800 */
[----:B0-----:R-:W3:Y:S04]  /*21d90*/  LDL R3, [R1+0xb5c] ;  /* 0x000b5c0001037983 */ /* 0x001ee80000100800 */
[----:B------:R-:W3:Y:S04]  /*21da0*/  LDL.LU.64 R26, [R1+0xd30] ;  /* 0x000d3000011a7983 */ /* 0x000ee80000300a00 */
[----:B------:R-:W3:Y:S04]  /*21db0*/  LDL.LU.64 R24, [R1+0xd28] ;  /* 0x000d280001187983 */ /* 0x000ee80000300a00 */
[----:B------:R-:W-:Y:S04]  /*21dc0*/  STL.64 [R1+0x200], R20 ;  /* 0x0002001401007387 */ /* 0x000fe80000100a00 */
[----:B------:R-:W-:Y:S04]  /*21dd0*/  STL.64 [R1+0x208], R22 ;  /* 0x0002081601007387 */ /* 0x000fe80000100a00 */
[----:B------:R-:W3:Y:S01]  /*21de0*/  LDL.LU R8, [R1+0xab4] ;  /* 0x000ab40001087983 */ /* 0x000ee20000300800 */
[----:B------:R-:W-:-:S02]  /*21df0*/  IMAD.MOV.U32 R11, RZ, RZ, R20 ;  /* 0x000000ffff0b7224 */ /* 0x000fc400078e0014 */
[----:B------:R-:W-:Y:S02]  /*21e00*/  IMAD.MOV.U32 R12, RZ, RZ, R21 ;  /* 0x000000ffff0c7224 */ /* 0x000fe400078e0015 */
[----:B------:R-:W-:Y:S02]  /*21e10*/  IMAD.MOV.U32 R13, RZ, RZ, R22 ;  /* 0x000000ffff0d7224 */ /* 0x000fe400078e0016 */
[----:B------:R-:W-:Y:S01]  /*21e20*/  IMAD.MOV.U32 R14, RZ, RZ, R23 ;  /* 0x000000ffff0e7224 */ /* 0x000fe200078e0017 */
[----:B------:R-:W-:Y:S04]  /*21e30*/  STL [R1+0xc20], R11 ;  /* 0x000c200b01007387 */ /* 0x000fe80000100800 */
[----:B------:R-:W-:Y:S04]  /*21e40*/  STL [R1+0xc1c], R12 ;  /* 0x000c1c0c01007387 */ /* 0x000fe80000100800 */
[----:B------:R0:W-:Y:S04]  /*21e50*/  STL [R1+0xc18], R13 ;  /* 0x000c180d01007387 */ /* 0x0001e80000100800 */
[----:B------:R-:W-:Y:S01]  /*21e60*/  STL [R1+0xc14], R14 ;  /* 0x000c140e01007387 */ /* 0x000fe20000100800 */
[----:B------:R-:W-:Y:S01]  /*21e70*/  UIADD3 UR4, UR4, 0x1, URZ ;  /* 0x0000000104047890 */ /* 0x000fe2000fffe03f */
[----:B----4-:R-:W-:-:S02]  /*21e80*/  IADD3 R5, P1, R5, UR10, RZ ;  /* 0x0000000a05057c10 */ /* 0x010fc4000ff3e0ff */
[----:B--2---:R-:W-:Y:S02]  /*21e90*/  IADD3 R9, P2, R9, UR10, RZ ;  /* 0x0000000a09097c10 */ /* 0x004fe4000ff5e0ff */
[----:B------:R-:W-:Y:S02]  /*21ea0*/  IADD3.X R4, R4, UR7, RZ, P1, !PT ;  /* 0x0000000704047c10 */ /* 0x000fe40008ffe4ff */
[----:B---3--:R-:W-:Y:S02]  /*21eb0*/  IADD3 R7, P3, R7, UR10, RZ ;  /* 0x0000000a07077c10 */ /* 0x008fe4000ff7e0ff */
[----:B------:R-:W-:-:S03]  /*21ec0*/  IADD3.X R6, R6, UR7, RZ, P2, !PT ;  /* 0x0000000706067c10 */ /* 0x000fc600097fe4ff */
[----:B------:R-:W-:Y:S04]  /*21ed0*/  STL [R1+0xa50], R7 ;  /* 0x000a500701007387 */ /* 0x000fe80000100800 */
[----:B------:R-:W-:Y:S04]  /*21ee0*/  STL [R1+0xa70], R9 ;  /* 0x000a700901007387 */ /* 0x000fe80000100800 */
[----:B------:R-:W-:Y:S01]  /*21ef0*/  STL [R1+0xa6c], R5 ;  /* 0x000a6c0501007387 */ /* 0x000fe20000100800 */
[----:B------:R-:W-:Y:S02]  /*21f00*/  IADD3 R24, P6, R24, UR10, RZ ;  /* 0x0000000a18187c10 */ /* 0x000fe4000ffde0ff */
[----:B------:R-:W-:-:S02]  /*21f10*/  IADD3 R25, P5, R25, UR10, RZ ;  /* 0x0000000a19197c10 */ /* 0x000fc4000ffbe0ff */
[----:B------:R-:W-:Y:S02]  /*21f20*/  IADD3 R26, P4, R26, UR10, RZ ;  /* 0x0000000a1a1a7c10 */ /* 0x000fe4000ff9e0ff */
[----:B------:R-:W-:Y:S02]  /*21f30*/  IADD3.X R27, R27, UR7, RZ, P3, !PT ;  /* 0x000000071b1b7c10 */ /* 0x000fe40009ffe4ff */
[----:B------:R-:W-:Y:S01]  /*21f40*/  IADD3 R18, P3, R18, UR10, RZ ;  /* 0x0000000a12127c10 */ /* 0x000fe2000ff7e0ff */
[----:B------:R-:W-:Y:S04]  /*21f50*/  STL [R1+0xa68], R24 ;  /* 0x000a681801007387 */ /* 0x000fe80000100800 */
[----:B------:R-:W-:Y:S01]  /*21f60*/  STL [R1+0xa64], R25 ;  /* 0x000a641901007387 */ /* 0x000fe20000100800 */
[----:B------:R-:W-:-:S03]  /*21f70*/  IADD3 R16, P2, R16, UR10, RZ ;  /* 0x0000000a10107c10 */ /* 0x000fc6000ff5e0ff */
[----:B------:R-:W-:Y:S04]  /*21f80*/  STL [R1+0xa5c], R26 ;  /* 0x000a5c1a01007387 */ /* 0x000fe80000100800 */
[----:B------:R-:W-:Y:S04]  /*21f90*/  STL [R1+0xa40], R27 ;  /* 0x000a401b01007387 */ /* 0x000fe80000100800 */
[----:B------:R-:W-:Y:S01]  /*21fa0*/  STL [R1+0xb3c], R18 ;  /* 0x000b3c1201007387 */ /* 0x000fe20000100800 */
[----:B------:R-:W-:-:S03]  /*21fb0*/  IADD3 R2, P1, R2, UR10, RZ ;  /* 0x0000000a02027c10 */ /* 0x000fc6000ff3e0ff */
[----:B------:R-:W-:Y:S01]  /*21fc0*/  STL [R1+0xa4c], R6 ;  /* 0x000a4c0601007387 */ /* 0x000fe20000100800 */
[----:B------:R-:W-:-:S03]  /*21fd0*/  IADD3.X R10, R10, UR7, RZ, P6, !PT ;  /* 0x000000070a0a7c10 */ /* 0x000fc6000b7fe4ff */
[----:B------:R-:W-:Y:S01]  /*21fe0*/  STL [R1+0xa94], R16 ;  /* 0x000a941001007387 */ /* 0x000fe20000100800 */
[----:B------:R-:W-:-:S03]  /*21ff0*/  IADD3 R19, P6, R19, UR10, RZ ;  /* 0x0000000a13137c10 */ /* 0x000fc6000ffde0ff */
[----:B------:R-:W-:Y:S04]  /*22000*/  STL [R1+0xa48], R4 ;  /* 0x000a480401007387 */ /* 0x000fe80000100800 */
[----:B0-----:R-:W2:Y:S04]  /*22010*/  LDL.LU R13, [R1+0xb1c] ;  /* 0x000b1c00010d7983 */ /* 0x001ea80000300800 */
[----:B------:R-:W-:Y:S01]  /*22020*/  STL [R1+0xa9c], R2 ;  /* 0x000a9c0201007387 */ /* 0x000fe20000100800 */
[----:B------:R-:W-:-:S03]  /*22030*/  IADD3.X R28, R28, UR7, RZ, P5, !PT ;  /* 0x000000071c1c7c10 */ /* 0x000fc6000affe4ff */
[----:B------:R0:W-:Y:S01]  /*22040*/  STL [R1+0xa44], R10 ;  /* 0x000a440a01007387 */ /* 0x0001e20000100800 */
[----:B------:R-:W-:Y:S02]  /*22050*/  IADD3 R17, P5, R17, UR10, RZ ;  /* 0x0000000a11117c10 */ /* 0x000fe4000ffbe0ff */
[----:B------:R-:W-:Y:S01]  /*22060*/  IADD3.X R29, R29, UR7, RZ, P4, !PT ;  /* 0x000000071d1d7c10 */ /* 0x000fe2000a7fe4ff */
[----:B0-----:R-:W3:Y:S04]  /*22070*/  LDL.LU R10, [R1+0xabc] ;  /* 0x000abc00010a7983 */ /* 0x001ee80000300800 */
[----:B------:R0:W-:Y:S04]  /*22080*/  STL [R1+0xaa4], R19 ;  /* 0x000aa41301007387 */ /* 0x0001e80000100800 */
[----:B0-----:R-:W4:Y:S04]  /*22090*/  LDL.LU R19, [R1+0xa54] ;  /* 0x000a540001137983 */ /* 0x001f280000300800 */
[----:B------:R0:W-:Y:S01]  /*220a0*/  STL [R1+0xa60], R28 ;  /* 0x000a601c01007387 */ /* 0x0001e20000100800 */
[----:B------:R-:W-:-:S03]  /*220b0*/  IADD3 R8, P4, R8, UR10, RZ ;  /* 0x0000000a08087c10 */ /* 0x000fc6000ff9e0ff */
[----:B0-----:R-:W4:Y:S04]  /*220c0*/  LDL.LU R28, [R1+0xac4] ;  /* 0x000ac400011c7983 */ /* 0x001f280000300800 */
[----:B------:R-:W4:Y:S04]  /*220d0*/  LDL.LU R12, [R1+0xa78] ;  /* 0x000a7800010c7983 */ /* 0x000f280000300800 */
[----:B------:R-:W4:Y:S04]  /*220e0*/  LDL.LU R11, [R1+0xb38] ;  /* 0x000b3800010b7983 */ /* 0x000f280000300800 */
[----:B------:R-:W-:Y:S04]  /*220f0*/  STL [R1+0xaac], R17 ;  /* 0x000aac1101007387 */ /* 0x000fe80000100800 */
[----:B------:R-:W4:Y:S04]  /*22100*/  LDL.LU R15, [R1+0xa7c] ;  /* 0x000a7c00010f7983 */ /* 0x000f280000300800 */
[----:B------:R0:W-:Y:S04]  /*22110*/  STL [R1+0xa58], R29 ;  /* 0x000a581d01007387 */ /* 0x0001e80000100800 */
[----:B------:R-:W4:Y:S04]  /*22120*/  LDL.LU R20, [R1+0xacc] ;  /* 0x000acc0001147983 */ /* 0x000f280000300800 */
[----:B------:R-:W4:Y:S01]  /*22130*/  LDL.LU R21, [R1+0xa80] ;  /* 0x000a800001157983 */ /* 0x000f220000300800 */
[----:B------:R-:W-:-:S03]  /*22140*/  ISETP.NE.U32.AND P0, PT, R3, UR4, PT ;  /* 0x0000000403007c0c */ /* 0x000fc6000bf05070 */
[----:B0-----:R-:W4:Y:S04]  /*22150*/  LDL.LU R29, [R1+0xad4] ;  /* 0x000ad400011d7983 */ /* 0x001f280000300800 */
        /* <DEDUP_REMOVED lines=17> */
[----:B0-----:R-:W4:Y:S01]  /*22270*/  LDL.LU R8, [R1+0xab8] ;  /* 0x000ab80001087983 */ /* 0x001f220000300800 */
[----:B--2---:R-:W-:-:S02]  /*22280*/  IADD3.X R13, R13, UR7, RZ, P3, !PT ;  /* 0x000000070d0d7c10 */ /* 0x004fc40009ffe4ff */
[----:B---3--:R-:W-:-:S05]  /*22290*/  IADD3 R10, P3, R10, UR10, RZ ;  /* 0x0000000a0a0a7c10 */ /* 0x008fca000ff7e0ff */
[----:B------:R0:W-:Y:S01]  /*222a0*/  STL [R1+0xabc], R10 ;  /* 0x000abc0a01007387 */ /* 0x0001e20000100800 */
[----:B----4-:R-:W-:-:S03]  /*222b0*/  IADD3.X R19, R19, UR7, RZ, P2, !PT ;  /* 0x0000000713137c10 */ /* 0x010fc600097fe4ff */
[----:B0-----:R-:W2:Y:S04]  /*222c0*/  LDL.LU R10, [R1+0xb0c] ;  /* 0x000b0c00010a7983 */ /* 0x001ea80000300800 */
[----:B------:R-:W-:Y:S04]  /*222d0*/  STL [R1+0xb1c], R13 ;  /* 0x000b1c0d01007387 */ /* 0x000fe80000100800 */
[----:B------:R0:W-:Y:S01]  /*222e0*/  STL [R1+0xa54], R19 ;  /* 0x000a541301007387 */ /* 0x0001e20000100800 */
[----:B------:R-:W-:Y:S02]  /*222f0*/  IADD3 R28, P2, R28, UR10, RZ ;  /* 0x0000000a1c1c7c10 */ /* 0x000fe4000ff5e0ff */
[----:B------:R-:W-:-:S02]  /*22300*/  IADD3.X R12, R12, UR7, RZ, P1, !PT ;  /* 0x000000070c0c7c10 */ /* 0x000fc40008ffe4ff */
[----:B------:R-:W-:Y:S02]  /*22310*/  IADD3 R11, P1, R11, UR10, RZ ;  /* 0x0000000a0b0b7c10 */ /* 0x000fe4000ff3e0ff */
[----:B------:R-:W-:Y:S01]  /*22320*/  IADD3.X R15, R15, UR7, RZ, P6, !PT ;  /* 0x000000070f0f7c10 */ /* 0x000fe2000b7fe4ff */
[----:B0-----:R-:W3:Y:S04]  /*22330*/  LDL.LU R19, [R1+0xac0] ;  /* 0x000ac00001137983 */ /* 0x001ee80000300800 */
[----:B------:R0:W-:Y:S01]  /*22340*/  STL [R1+0xac4], R28 ;  /* 0x000ac41c01007387 */ /* 0x0001e20000100800 */
[----:B------:R-:W-:Y:S02]  /*22350*/  IADD3.X R21, R21, UR7, RZ, P5, !PT ;  /* 0x0000000715157c10 */ /* 0x000fe4000affe4ff */
[----:B------:R-:W-:-:S02]  /*22360*/  IADD3 R20, P6, R20, UR10, RZ ;  /* 0x0000000a14147c10 */ /* 0x000fc4000ffde0ff */
[----:B------:R-:W-:Y:S01]  /*22370*/  IADD3 R29, P5, R29, UR10, RZ ;  /* 0x0000000a1d1d7c10 */ /* 0x000fe2000ffbe0ff */
[----:B0-----:R-:W4:Y:S04]  /*22380*/  LDL.LU R28, [R1+0xb08] ;  /* 0x000b0800011c7983 */ /* 0x001f280000300800 */
[----:B------:R-:W-:Y:S04]  /*22390*/  STL [R1+0xa78], R12 ;  /* 0x000a780c01007387 */ /* 0x000fe80000100800 */
[----:B------:R-:W-:Y:S04]  /*223a0*/  STL [R1+0xb38], R11 ;  /* 0x000b380b01007387 */ /* 0x000fe80000100800 */
[----:B------:R-:W-:Y:S01]  /*223b0*/  STL [R1+0xa7c], R15 ;  /* 0x000a7c0f01007387 */ /* 0x000fe20000100800 */
[----:B------:R-:W-:-:S03]  /*223c0*/  IADD3.X R22, R22, UR7, RZ, P4, !PT ;  /* 0x0000000716167c10 */ /* 0x000fc6000a7fe4ff */
[----:B------:R0:W-:Y:S01]  /*223d0*/  STL [R1+0xad4], R29 ;  /* 0x000ad41d01007387 */ /* 0x0001e20000100800 */
[----:B------:R-:W-:-:S03]  /*223e0*/  IADD3 R23, P4, R23, UR10, RZ ;  /* 0x0000000a17177c10 */ /* 0x000fc6000ff9e0ff */
[----:B------:R1:W-:Y:S01]  /*223f0*/  STL [R1+0xacc], R20 ;  /* 0x000acc1401007387 */ /* 0x0003e20000100800 */
[----:B------:R-:W-:Y:S02]  /*22400*/  IADD3.X R3, R3, UR7, RZ, P3, !PT ;  /* 0x0000000703037c10 */ /* 0x000fe40009ffe4ff */
[----:B------:R-:W-:Y:S02]  /*22410*/  IADD3 R7, P3, R7, UR10, RZ ;  /* 0x0000000a07077c10 */ /* 0x000fe4000ff7e0ff */
[----:B------:R-:W-:Y:S02]  /*22420*/  IADD3.X R9, R9, UR7, RZ, P2, !PT ;  /* 0x0000000709097c10 */ /* 0x000fe400097fe4ff */
[----:B------:R-:W-:Y:S02]  /*22430*/  IADD3 R5, P2, R5, UR10, RZ ;  /* 0x0000000a05057c10 */ /* 0x000fe4000ff5e0ff */
[----:B------:R-:W-:Y:S01]  /*22440*/  IADD3.X R24, R24, UR7, RZ, P1, !PT ;  /* 0x0000000718187c10 */ /* 0x000fe20008ffe4ff */
[----:B0-----:R-:W4:Y:S04]  /*22450*/  LDL.LU R29, [R1+0xac8] ;  /* 0x000ac800011d7983 */ /* 0x001f280000300800 */
[----:B------:R0:W-:Y:S04]  /*22460*/  STL [R1+0xa80], R21 ;  /* 0x000a801501007387 */ /* 0x0001e80000100800 */
[----:B------:R3:W-:Y:S04]  /*22470*/  STL [R1+0xa84], R22 ;  /* 0x000a841601007387 */ /* 0x0007e80000100800 */
[----:B------:R4:W-:Y:S04]  /*22480*/  STL [R1+0xadc], R23 ;  /* 0x000adc1701007387 */ /* 0x0009e80000100800 */
[----:B------:R4:W-:Y:S01]  /*22490*/  STL [R1+0xa88], R3 ;  /* 0x000a880301007387 */ /* 0x0009e20000100800 */
[----:B------:R-:W-:-:S03]  /*224a0*/  IADD3 R25, P1, R25, UR10, RZ ;  /* 0x0000000a19197c10 */ /* 0x000fc6000ff3e0ff */
[----:B------:R4:W-:Y:S01]  /*224b0*/  STL [R1+0xae4], R7 ;  /* 0x000ae40701007387 */ /* 0x0009e20000100800 */
[----:B------:R-:W-:-:S03]  /*224c0*/  IADD3.X R26, R26, UR7, RZ, P6, !PT ;  /* 0x000000071a1a7c10 */ /* 0x000fc6000b7fe4ff */
        /* <DEDUP_REMOVED lines=10> */
[----:B------:R4:W-:Y:S04]  /*22570*/  STL [R1+0xaf8], R27 ;  /* 0x000af81b01007387 */ /* 0x0009e80000100800 */
[----:B------:R4:W-:Y:S01]  /*22580*/  STL [R1+0xaa0], R18 ;  /* 0x000aa01201007387 */ /* 0x0009e20000100800 */
[----:B------:R-:W-:-:S03]  /*22590*/  IADD3.X R2, R2, UR7, RZ, P3, !PT ;  /* 0x0000000702027c10 */ /* 0x000fc60009ffe4ff */
[----:B------:R4:W-:Y:S01]  /*225a0*/  STL [R1+0xb34], R6 ;  /* 0x000b340601007387 */ /* 0x0009e20000100800 */
[----:B------:R-:W-:-:S03]  /*225b0*/  IADD3 R17, P3, R17, UR10, RZ ;  /* 0x0000000a11117c10 */ /* 0x000fc6000ff7e0ff */
[----:B------:R4:W-:Y:S01]  /*225c0*/  STL [R1+0xaa8], R16 ;  /* 0x000aa81001007387 */ /* 0x0009e20000100800 */
[----:B------:R-:W-:-:S03]  /*225d0*/  IADD3.X R8, R8, UR7, RZ, P2, !PT ;  /* 0x0000000708087c10 */ /* 0x000fc600097fe4ff */
[----:B------:R4:W-:Y:S04]  /*225e0*/  STL [R1+0xb04], R4 ;  /* 0x000b040401007387 */ /* 0x0009e80000100800 */
[----:B------:R-:W4:Y:S04]  /*225f0*/  LDL.LU R13, [R1+0xb24] ;  /* 0x000b2400010d7983 */ /* 0x000f280000300800 */
[----:B------:R4:W-:Y:S04]  /*22600*/  STL [R1+0xab0], R2 ;  /* 0x000ab00201007387 */ /* 0x0009e80000100800 */
[----:B------:R-:W4:Y:S04]  /*22610*/  LDL.LU R15, [R1+0xb14] ;  /* 0x000b1400010f7983 */ /* 0x000f280000300800 */
[----:B------:R4:W-:Y:S04]  /*22620*/  STL [R1+0xb10], R17 ;  /* 0x000b101101007387 */ /* 0x0009e80000100800 */
[----:B------:R4:W-:Y:S04]  /*22630*/  STL [R1+0xab8], R8 ;  /* 0x000ab80801007387 */ /* 0x0009e80000100800 */
[----:B------:R-:W4:Y:S04]  /*22640*/  LDL.LU R12, [R1+0xb30] ;  /* 0x000b3000010c7983 */ /* 0x000f280000300800 */
[----:B------:R-:W4:Y:S01]  /*22650*/  LDL.LU R11, [R1+0xad0] ;  /* 0x000ad000010b7983 */ /* 0x000f220000300800 */
[----:B--2---:R-:W-:-:S05]  /*22660*/  IADD3 R10, P2, R10, UR10, RZ ;  /* 0x0000000a0a0a7c10 */ /* 0x004fca000ff5e0ff */
[----:B------:R2:W-:Y:S04]  /*22670*/  STL [R1+0xb0c], R10 ;  /* 0x000b0c0a01007387 */ /* 0x0005e80000100800 */
[----:B-1----:R-:W2:Y:S04]  /*22680*/  LDL.LU R20, [R1+0xad8] ;  /* 0x000ad80001147983 */ /* 0x002ea80000300800 */
[----:B0-----:R-:W2:Y:S01]  /*22690*/  LDL.LU R21, [R1+0xb28] ;  /* 0x000b280001157983 */ /* 0x001ea20000300800 */
[----:B---3--:R-:W-:-:S05]  /*226a0*/  IADD3.X R19, R19, UR7, RZ, P1, !PT ;  /* 0x0000000713137c10 */ /* 0x008fca0008ffe4ff */
[----:B------:R0:W-:Y:S04]  /*226b0*/  STL [R1+0xac0], R19 ;  /* 0x000ac01301007387 */ /* 0x0001e80000100800 */
[----:B------:R-:W3:Y:S01]  /*226c0*/  LDL.LU R22, [R1+0xae0] ;  /* 0x000ae00001167983 */ /* 0x000ee20000300800 */
[----:B----4-:R-:W-:-:S05]  /*226d0*/  IADD3 R28, P1, R28, UR10, RZ ;  /* 0x0000000a1c1c7c10 */ /* 0x010fca000ff3e0ff */
[----:B------:R1:W-:Y:S04]  /*226e0*/  STL [R1+0xb08], R28 ;  /* 0x000b081c01007387 */ /* 0x0003e80000100800 */
[----:B------:R-:W4:Y:S04]  /*226f0*/  LDL.LU R23, [R1+0xa30] ;  /* 0x000a300001177983 */ /* 0x000f280000300800 */
[----:B------:R-:W4:Y:S04]  /*22700*/  LDL.LU R3, [R1+0xae8] ;  /* 0x000ae80001037983 */ /* 0x000f280000300800 */
[----:B------:R-:W4:Y:S04]  /*22710*/  LDL.LU R7, [R1+0xa28] ;  /* 0x000a280001077983 */ /* 0x000f280000300800 */
[----:B------:R-:W4:Y:S04]  /*22720*/  LDL.LU R9, [R1+0xa20] ;  /* 0x000a200001097983 */ /* 0x000f280000300800 */
[----:B------:R-:W4:Y:S04]  /*22730*/  LDL.LU R5, [R1+0xaf0] ;  /* 0x000af00001057983 */ /* 0x000f280000300800 */
[----:B------:R-:W4:Y:S01]  /*22740*/  LDL.LU R24, [R1+0xa18] ;  /* 0x000a180001187983 */ /* 0x000f220000300800 */
[----:B------:R-:W-:-:S05]  /*22750*/  IADD3.X R29, R29, UR7, RZ, P6, !PT ;  /* 0x000000071d1d7c10 */ /* 0x000fca000b7fe4ff */
        /* <DEDUP_REMOVED lines=11> */
[----:B--2---:R-:W2:Y:S04]  /*22810*/  LDL.LU R10, [R1+0xa14] ;  /* 0x000a1400010a7983 */ /* 0x004ea80000300800 */
[----:B0-----:R-:W2:Y:S04]  /*22820*/  LDL.LU R19, [R1+0x9e8] ;  /* 0x0009e80001137983 */ /* 0x001ea80000300800 */
[----:B-1----:R-:W2:Y:S04]  /*22830*/  LDL.LU R28, [R1+0xa0c] ;  /* 0x000a0c00011c7983 */ /* 0x002ea80000300800 */
[----:B------:R-:W2:Y:S01]  /*22840*/  LDL.LU R29, [R1+0x9e0] ;  /* 0x0009e000011d7983 */ /* 0x000ea20000300800 */
[----:B------:R-:W-:-:S02]  /*22850*/  IADD3 R13, P6, R13, UR10, RZ ;  /* 0x0000000a0d0d7c10 */ /* 0x000fc4000ffde0ff */
[----:B------:R-:W-:Y:S02]  /*22860*/  IADD3.X R15, R15, UR7, RZ, P5, !PT ;  /* 0x000000070f0f7c10 */ /* 0x000fe4000affe4ff */
[----:B------:R-:W-:Y:S02]  /*22870*/  IADD3.X R11, R11, UR7, RZ, P4, !PT ;  /* 0x000000070b0b7c10 */ /* 0x000fe4000a7fe4ff */
[----:B------:R-:W-:Y:S02]  /*22880*/  IADD3 R0, P4, R0, UR10, RZ ;  /* 0x0000000a00007c10 */ /* 0x000fe4000ff9e0ff */
[----:B------:R-:W-:Y:S01]  /*22890*/  IADD3 R12, P5, R12, UR10, RZ ;  /* 0x0000000a0c0c7c10 */ /* 0x000fe2000ffbe0ff */
[----:B------:R0:W-:Y:S04]  /*228a0*/  STL [R1+0xb14], R15 ;  /* 0x000b140f01007387 */ /* 0x0001e80000100800 */
[----:B------:R-:W-:Y:S04]  /*228b0*/  STL [R1+0xb24], R13 ;  /* 0x000b240d01007387 */ /* 0x000fe80000100800 */
[----:B------:R1:W-:Y:S04]  /*228c0*/  STL [R1+0xb2c], R0 ;  /* 0x000b2c0001007387 */ /* 0x0003e80000100800 */
[----:B------:R-:W-:Y:S01]  /*228d0*/  STL [R1+0xb30], R12 ;  /* 0x000b300c01007387 */ /* 0x000fe20000100800 */
[----:B0-----:R-:W0:Y:S03]  /*228e0*/  LDC R15, c[0x0][0x23c] ;  /* 0x00008f00ff0f7b82 */ /* 0x001e260000000800 */
[----:B-1----:R-:W2:Y:S04]  /*228f0*/  LDL.LU R0, [R1+0xd20] ;  /* 0x000d200001007983 */ /* 0x002ea80000300800 */
[----:B------:R-:W-:Y:S01]  /*22900*/  STL [R1+0xad0], R11 ;  /* 0x000ad00b01007387 */ /* 0x000fe20000100800 */
[----:B0-----:R-:W-:-:S04]  /*22910*/  IMAD.SHL.U32 R15, R15, 0x100, RZ ;  /* 0x000001000f0f7824 */ /* 0x001fc800078e00ff */
[----:B------:R-:W-:Y:S01]  /*22920*/  IMAD.SHL.U32 R15, R15, 0x2, RZ ;  /* 0x000000020f0f7824 */ /* 0x000fe200078e00ff */
[----:B------:R-:W-:Y:S02]  /*22930*/  IADD3.X R20, R20, UR7, RZ, P3, !PT ;  /* 0x0000000714147c10 */ /* 0x000fe40009ffe4ff */
[----:B------:R-:W-:-:S03]  /*22940*/  IADD3 R21, P3, R21, UR10, RZ ;  /* 0x0000000a15157c10 */ /* 0x000fc6000ff7e0ff */
[----:B------:R-:W-:Y:S04]  /*22950*/  STL [R1+0xad8], R20 ;  /* 0x000ad81401007387 */ /* 0x000fe80000100800 */
[----:B------:R-:W-:Y:S01]  /*22960*/  STL [R1+0xb28], R21 ;  /* 0x000b281501007387 */ /* 0x000fe20000100800 */
[----:B---3--:R-:W-:-:S05]  /*22970*/  IADD3.X R22, R22, UR7, RZ, P2, !PT ;  /* 0x0000000716167c10 */ /* 0x008fca00097fe4ff */
[----:B------:R-:W-:Y:S01]  /*22980*/  STL [R1+0xae0], R22 ;  /* 0x000ae01601007387 */ /* 0x000fe20000100800 */
[----:B----4-:R-:W-:Y:S02]  /*22990*/  IADD3 R23, P2, R23, R15, RZ ;  /* 0x0000000f17177210 */ /* 0x010fe40007f5e0ff */
[----:B------:R-:W-:-:S03]  /*229a0*/  IADD3.X R3, R3, UR7, RZ, P1, !PT ;  /* 0x0000000703037c10 */ /* 0x000fc60008ffe4ff */
[----:B------:R-:W-:Y:S01]  /*229b0*/  STL [R1+0xa30], R23 ;  /* 0x000a301701007387 */ /* 0x000fe20000100800 */
[----:B--2---:R-:W-:-:S05]  /*229c0*/  IADD3.X R0, R0, UR7, RZ, P6, !PT ;  /* 0x0000000700007c10 */ /* 0x004fca000b7fe4ff */
[----:B------:R0:W-:Y:S04]  /*229d0*/  STL [R1+0xaf4], R0 ;  /* 0x000af40001007387 */ /* 0x0001e80000100800 */
[----:B------:R-:W-:Y:S04]  /*229e0*/  STL [R1+0xae8], R3 ;  /* 0x000ae80301007387 */ /* 0x000fe80000100800 */
[----:B0-----:R-:W2:Y:S01]  /*229f0*/  LDL.LU R0, [R1+0xd1c] ;  /* 0x000d1c0001007983 */ /* 0x001ea20000300800 */
[-C--:B------:R-:W-:Y:S02]  /*22a00*/  IADD3 R7, P1, R7, R15.reuse, RZ ;  /* 0x0000000f07077210 */ /* 0x080fe40007f3e0ff */
[----:B------:R-:W-:-:S02]  /*22a10*/  IADD3 R9, P6, R9, R15, RZ ;  /* 0x0000000f09097210 */ /* 0x000fc40007fde0ff */
[----:B------:R-:W-:Y:S02]  /*22a20*/  IADD3.X R5, R5, UR7, RZ, P5, !PT ;  /* 0x0000000705057c10 */ /* 0x000fe4000affe4ff */
[-C--:B------:R-:W-:Y:S02]  /*22a30*/  IADD3 R24, P5, R24, R15.reuse, RZ ;  /* 0x0000000f18187210 */ /* 0x080fe40007fbe0ff */
[----:B------:R-:W-:Y:S01]  /*22a40*/  IADD3.X R25, R25, UR7, RZ, P4, !PT ;  /* 0x0000000719197c10 */ /* 0x000fe2000a7fe4ff */
[----:B------:R-:W-:Y:S01]  /*22a50*/  STL [R1+0xa28], R7 ;  /* 0x000a280701007387 */ /* 0x000fe20000100800 */
[----:B------:R-:W-:-:S03]  /*22a60*/  IADD3 R26, P4, R26, R15, RZ ;  /* 0x0000000f1a1a7210 */ /* 0x000fc60007f9e0ff */
[----:B------:R-:W-:Y:S01]  /*22a70*/  STL [R1+0xa20], R9 ;  /* 0x000a200901007387 */ /* 0x000fe20000100800 */
[----:B------:R-:W-:-:S03]  /*22a80*/  IADD3.X R27, R27, UR7, RZ, P3, !PT ;  /* 0x000000071b1b7c10 */ /* 0x000fc60009ffe4ff */
[----:B------:R-:W-:Y:S01]  /*22a90*/  STL [R1+0xaf0], R5 ;  /* 0x000af00501007387 */ /* 0x000fe20000100800 */
[----:B------:R-:W-:-:S03]  /*22aa0*/  IADD3 R18, P3, R18, R15, RZ ;  /* 0x0000000f12127210 */ /* 0x000fc60007f7e0ff */
[----:B------:R-:W-:Y:S04]  /*22ab0*/  STL [R1+0xa18], R24 ;  /* 0x000a181801007387 */ /* 0x000fe80000100800 */
[----:B------:R-:W-:Y:S04]  /*22ac0*/  STL [R1+0xb00], R25 ;  /* 0x000b001901007387 */ /* 0x000fe80000100800 */
[----:B------:R-:W-:Y:S04]  /*22ad0*/  STL [R1+0xa10], R26 ;  /* 0x000a101a01007387 */ /* 0x000fe80000100800 */
[----:B------:R-:W-:Y:S04]  /*22ae0*/  STL [R1+0xb20], R27 ;  /* 0x000b201b01007387 */ /* 0x000fe80000100800 */
[----:B------:R-:W-:Y:S01]  /*22af0*/  STL [R1+0xa08], R18 ;  /* 0x000a081201007387 */ /* 0x000fe20000100800 */
[--C-:B--2---:R-:W-:Y:S01]  /*22b00*/  IMAD.X R6, R6, 0x1, R0.reuse, P2 ;  /* 0x0000000106067824 */ /* 0x104fe200010e0600 */
[-C--:B------:R-:W-:Y:S01]  /*22b10*/  IADD3 R16, P2, R16, R15.reuse, RZ ;  /* 0x0000000f10107210 */ /* 0x080fe20007f5e0ff */
[--C-:B------:R-:W-:Y:S01]  /*22b20*/  IMAD.X R4, R4, 0x1, R0.reuse, P1 ;  /* 0x0000000104047824 */ /* 0x100fe200008e0600 */
[-C--:B------:R-:W-:Y:S01]  /*22b30*/  IADD3 R2, P1, R2, R15.reuse, RZ ;  /* 0x0000000f02027210 */ /* 0x080fe20007f3e0ff */
[----:B------:R-:W-:Y:S01]  /*22b40*/  IMAD.X R17, R17, 0x1, R0, P6 ;  /* 0x0000000111117824 */ /* 0x000fe200030e0600 */
[----:B------:R-:W-:Y:S01]  /*22b50*/  STL [R1+0xa2c], R6 ;  /* 0x000a2c0601007387 */ /* 0x000fe20000100800 */
[----:B------:R-:W-:-:S03]  /*22b60*/  IADD3 R8, P6, R8, R15, RZ ;  /* 0x0000000f08087210 */ /* 0x000fc60007fde0ff */
[----:B------:R-:W-:Y:S01]  /*22b70*/  STL [R1+0xa00], R16 ;  /* 0x000a001001007387 */ /* 0x000fe20000100800 */
[----:B------:R-:W-:-:S03]  /*22b80*/  IMAD.X R10, R10, 0x1, R0, P5 ;  /* 0x000000010a0a7824 */ /* 0x000fc600028e0600 */
[----:B------:R-:W-:Y:S04]  /*22b90*/  STL [R1+0xa24], R4 ;  /* 0x000a240401007387 */ /* 0x000fe80000100800 */
[----:B------:R-:W-:Y:S01]  /*22ba0*/  STL [R1+0x9f8], R2 ;  /* 0x0009f80201007387 */ /* 0x000fe20000100800 */
[----:B------:R-:W-:-:S03]  /*22bb0*/  IADD3 R19, P5, R19, R15, RZ ;  /* 0x0000000f13137210 */ /* 0x000fc60007fbe0ff */
[----:B------:R-:W-:Y:S01]  /*22bc0*/  STL [R1+0xa1c], R17 ;  /* 0x000a1c1101007387 */ /* 0x000fe20000100800 */
[----:B------:R-:W-:-:S03]  /*22bd0*/  IMAD.X R28, R28, 0x1, R0, P4 ;  /* 0x000000011c1c7824 */ /* 0x000fc600020e0600 */
[----:B------:R-:W-:Y:S04]  /*22be0*/  STL [R1+0x9f0], R8 ;  /* 0x0009f00801007387 */ /* 0x000fe80000100800 */
[----:B------:R-:W-:Y:S04]  /*22bf0*/  STL [R1+0xa14], R10 ;  /* 0x000a140a01007387 */ /* 0x000fe80000100800 */
[----:B------:R0:W-:Y:S01]  /*22c00*/  STL [R1+0xd18], R15 ;  /* 0x000d180f01007387 */ /* 0x0001e20000100800 */
[----:B------:R-:W-:-:S03]  /*22c10*/  IADD3 R29, P4, R29, R15, RZ ;  /* 0x0000000f1d1d7210 */ /* 0x000fc60007f9e0ff */
[----:B------:R-:W-:Y:S04]  /*22c20*/  STL [R1+0x9e8], R19 ;  /* 0x0009e81301007387 */ /* 0x000fe80000100800 */
[----:B0-----:R-:W2:Y:S04]  /*22c30*/  LDL.LU R15, [R1+0xa04] ;  /* 0x000a0400010f7983 */ /* 0x001ea80000300800 */
[----:B------:R-:W-:Y:S04]  /*22c40*/  STL [R1+0xa0c], R28 ;  /* 0x000a0c1c01007387 */ /* 0x000fe80000100800 */
[----:B------:R-:W3:Y:S04]  /*22c50*/  LDL.LU R14, [R1+0x9f4] ;  /* 0x0009f400010e7983 */ /* 0x000ee80000300800 */
[----:B------:R-:W-:Y:S04]  /*22c60*/  STL [R1+0x9e0], R29 ;  /* 0x0009e01d01007387 */ /* 0x000fe80000100800 */
[----:B---3--:R0:W-:Y:S04]  /*22c70*/  STL [R1+0xd0c], R14 ;  /* 0x000d0c0e01007387 */ /* 0x0081e80000100800 */
[----:B0-----:R-:W3:Y:S04]  /*22c80*/  LDL.LU R14, [R1+0x9d0] ;  /* 0x0009d000010e7983 */ /* 0x001ee80000300800 */
[----:B---3--:R0:W-:Y:S04]  /*22c90*/  STL [R1+0xd10], R14 ;  /* 0x000d100e01007387 */ /* 0x0081e80000100800 */
[----:B0-----:R-:W3:Y:S01]  /*22ca0*/  LDL.LU R14, [R1+0x9fc] ;  /* 0x0009fc00010e7983 */ /* 0x001ee20000300800 */
[----:B--2---:R-:W-:-:S03]  /*22cb0*/  IMAD.X R15, R15, 0x1, R0, P3 ;  /* 0x000000010f0f7824 */ /* 0x004fc600018e0600 */
[----:B---3--:R0:W-:Y:S04]  /*22cc0*/  STL [R1+0xd14], R14 ;  /* 0x000d140e01007387 */ /* 0x0081e80000100800 */
[----:B0-----:R-:W2:Y:S04]  /*22cd0*/  LDL.LU R14, [R1+0x9d8] ;  /* 0x0009d800010e7983 */ /* 0x001ea80000300800 */
[----:B------:R-:W3:Y:S04]  /*22ce0*/  LDL.LU R13, [R1+0x9c8] ;  /* 0x0009c800010d7983 */ /* 0x000ee80000300800 */
[----:B------:R-:W4:Y:S04]  /*22cf0*/  LDL.LU R12, [R1+0x9ec] ;  /* 0x0009ec00010c7983 */ /* 0x000f280000300800 */
        /* <DEDUP_REMOVED lines=24> */
[----:B------:R0:W-:Y:S04]  /*22e80*/  STL [R1+0xa04], R15 ;  /* 0x000a040f01007387 */ /* 0x0001e80000100800 */
[----:B0-----:R-:W2:Y:S02]  /*22e90*/  LDL.LU R15, [R1+0xd18] ;  /* 0x000d1800010f7983 */ /* 0x001ea40000300800 */
[----:B--2---:R-:W-:-:S05]  /*22ea0*/  IADD3 R14, P3, R14, R15, RZ ;  /* 0x0000000f0e0e7210 */ /* 0x004fca0007f7e0ff */
[----:B------:R0:W-:Y:S04]  /*22eb0*/  STL [R1+0x9d8], R14 ;  /* 0x0009d80e01007387 */ /* 0x0001e80000100800 */
[----:B0-----:R-:W2:Y:S02]  /*22ec0*/  LDL.LU R14, [R1+0xd14] ;  /* 0x000d1400010e7983 */ /* 0x001ea40000300800 */
[----:B--2---:R-:W-:-:S05]  /*22ed0*/  IADD3.X R14, R14, R0, RZ, P2, !PT ;  /* 0x000000000e0e7210 */ /* 0x004fca00017fe4ff */
[----:B------:R0:W-:Y:S04]  /*22ee0*/  STL [R1+0x9fc], R14 ;  /* 0x0009fc0e01007387 */ /* 0x0001e80000100800 */
[----:B0-----:R-:W2:Y:S02]  /*22ef0*/  LDL.LU R14, [R1+0xd10] ;  /* 0x000d1000010e7983 */ /* 0x001ea40000300800 */
[----:B--2---:R-:W-:-:S05]  /*22f00*/  IADD3 R14, P2, R14, R15, RZ ;  /* 0x0000000f0e0e7210 */ /* 0x004fca0007f5e0ff */
[----:B------:R0:W-:Y:S04]  /*22f10*/  STL [R1+0x9d0], R14 ;  /* 0x0009d00e01007387 */ /* 0x0001e80000100800 */
[----:B0-----:R-:W2:Y:S01]  /*22f20*/  LDL.LU R14, [R1+0xd0c] ;  /* 0x000d0c00010e7983 */ /* 0x001ea20000300800 */
[--C-:B----4-:R-:W-:Y:S01]  /*22f30*/  IMAD.X R12, R12, 0x1, R0.reuse, P6 ;  /* 0x000000010c0c7824 */ /* 0x110fe200030e0600 */
[-C--:B---3--:R-:W-:Y:S01]  /*22f40*/  IADD3 R11, P6, R11, R15.reuse, RZ ;  /* 0x0000000f0b0b7210 */ /* 0x088fe20007fde0ff */
[--C-:B------:R-:W-:Y:S01]  /*22f50*/  IMAD.X R20, R20, 0x1, R0.reuse, P5 ;  /* 0x0000000114147824 */ /* 0x100fe200028e0600 */
[-C--:B------:R-:W-:Y:S01]  /*22f60*/  IADD3 R21, P5, R21, R15.reuse, RZ ;  /* 0x0000000f15157210 */ /* 0x080fe20007fbe0ff */
        /* <DEDUP_REMOVED lines=15> */
[----:B------:R-:W-:Y:S01]  /*23060*/  IADD3 R10, P2, R10, R15, RZ ;  /* 0x0000000f0a0a7210 */ /* 0x000fe20007f5e0ff */
[----:B------:R-:W-:-:S02]  /*23070*/  IMAD.X R29, R29, 0x1, R0, P6 ;  /* 0x000000011d1d7824 */ /* 0x000fc400030e0600 */
[----:B--2---:R-:W-:Y:S01]  /*23080*/  IMAD.X R14, R14, 0x1, R0, P1 ;  /* 0x000000010e0e7824 */ /* 0x004fe200008e0600 */
[----:B------:R-:W-:-:S04]  /*23090*/  IADD3 R13, P1, R13, R15, RZ ;  /* 0x0000000f0d0d7210 */ /* 0x000fc80007f3e0ff */
        /* <DEDUP_REMOVED lines=8> */
[----:B------:R-:W-:-:S03]  /*23120*/  IMAD.X R24, R24, 0x1, R0, P1 ;  /* 0x0000000118187824 */ /* 0x000fc600008e0600 */
[----:B------:R-:W-:Y:S01]  /*23130*/  STL [R1+0x9d4], R3 ;  /* 0x0009d40301007387 */ /* 0x000fe20000100800 */
[----:B------:R-:W-:-:S03]  /*23140*/  IADD3 R25, P1, R25, R15, RZ ;  /* 0x0000000f19197210 */ /* 0x000fc60007f3e0ff */
        /* <DEDUP_REMOVED lines=17> */
[----:B------:R0:W-:Y:S04]  /*23260*/  STL [R1+0xd08], R0 ;  /* 0x000d080001007387 */ /* 0x0001e80000100800 */
        /* <DEDUP_REMOVED lines=9> */
[----:B--2---:R-:W-:-:S03]  /*23300*/  IADD3 R0, P6, R0, R15, RZ ;  /* 0x0000000f00007210 */ /* 0x004fc60007fde0ff */
        /* <DEDUP_REMOVED lines=29> */
[----:B0-----:R-:W2:Y:S02]  /*234e0*/  LDL.LU R0, [R1+0xd08] ;  /* 0x000d080001007983 */ /* 0x001ea40000300800 */
[----:B--2---:R-:W-:-:S05]  /*234f0*/  IMAD.X R14, R14, 0x1, R0, P5 ;  /* 0x000000010e0e7824 */ /* 0x004fca00028e0600 */
[----:B------:R0:W-:Y:S04]  /*23500*/  STL [R1+0x984], R14 ;  /* 0x0009840e01007387 */ /* 0x0001e80000100800 */
[----:B0-----:R-:W2:Y:S02]  /*23510*/  LDL.LU R14, [R1+0xd04] ;  /* 0x000d0400010e7983 */ /* 0x001ea40000300800 */
[----:B--2---:R-:W-:-:S05]  /*23520*/  IADD3 R14, P5, R14, R15, RZ ;  /* 0x0000000f0e0e7210 */ /* 0x004fca0007fbe0ff */
[----:B------:R0:W-:Y:S04]  /*23530*/  STL [R1+0x958], R14 ;  /* 0x0009580e01007387 */ /* 0x0001e80000100800 */
[----:B0-----:R-:W2:Y:S02]  /*23540*/  LDL.LU R14, [R1+0xd00] ;  /* 0x000d0000010e7983 */ /* 0x001ea40000300800 */
[----:B--2---:R-:W-:-:S05]  /*23550*/  IADD3.X R14, R14, R0, RZ, P4, !PT ;  /* 0x000000000e0e7210 */ /* 0x004fca00027fe4ff */
[----:B------:R0:W-:Y:S04]  /*23560*/  STL [R1+0x97c], R14 ;  /* 0x00097c0e01007387 */ /* 0x0001e80000100800 */
[----:B0-----:R-:W2:Y:S01]  /*23570*/  LDL.LU R14, [R1+0xcfc] ;  /* 0x000cfc00010e7983 */ /* 0x001ea20000300800 */
[--C-:B---3--:R-:W-:Y:S01]  /*23580*/  IMAD.X R13, R13, 0x1, R0.reuse, P3 ;  /* 0x000000010d0d7824 */ /* 0x108fe200018e0600 */
[-C--:B----4-:R-:W-:Y:S01]  /*23590*/  IADD3 R12, P3, R12, R15.reuse, RZ ;  /* 0x0000000f0c0c7210 */ /* 0x090fe20007f7e0ff */
        /* <DEDUP_REMOVED lines=18> */
[----:B------:R-:W-:Y:S01]  /*236c0*/  IMAD.X R28, R28, 0x1, R0, P3 ;  /* 0x000000011c1c7824 */ /* 0x000fe200018e0600 */
[----:B------:R-:W-:-:S02]  /*236d0*/  IADD3 R29, P3, R29, R15, RZ ;  /* 0x0000000f1d1d7210 */ /* 0x000fc40007f7e0ff */
[----:B--2---:R-:W-:-:S05]  /*236e0*/  IADD3 R14, P4, R14, R15, RZ ;  /* 0x0000000f0e0e7210 */ /* 0x004fca0007f9e0ff */
        /* <DEDUP_REMOVED lines=22> */
[----:B------:R-:W-:Y:S04]  /*23850*/  STL [R1+0x92c], R4 ;  /* 0x00092c0401007387 */ /* 0x000fe80000100800 */
[----:B------:R-:W-:Y:S01]  /*23860*/  STL [R1+0x900], R2 ;  /* 0x0009000201007387 */ /* 0x000fe20000100800 */
[----:B------:R-:W-:-:S03]  /*23870*/  IADD3 R19, P4, R19, R15, RZ ;  /* 0x0000000f13137210 */ /* 0x000fc60007f9e0ff */
[----:B------:R-:W-:Y:S04]  /*23880*/  STL [R1+0x924], R17 ;  /* 0x0009241101007387 */ /* 0x000fe80000100800 */
        /* <DEDUP_REMOVED lines=46> */
[----:B--2---:R-:W-:-:S05]  /*23b70*/  IMAD.X R14, R14, 0x1, R0, P1 ;  /* 0x000000010e0e7824 */ /* 0x004fca00008e0600 */
        /* <DEDUP_REMOVED lines=25> */
[----:B------:R-:W-:Y:S01]  /*23d10*/  IMAD.X R29, R29, 0x1, R0, P5 ;  /* 0x000000011d1d7824 */ /* 0x000fe200028e0600 */
[----:B--2---:R-:W-:-:S02]  /*23d20*/  IADD3.X R14, R14, R0, RZ, P6, !PT ;  /* 0x000000000e0e7210 */ /* 0x004fc400037fe4ff */
        /* <DEDUP_REMOVED lines=76> */
[----:B--2---:R-:W-:-:S05]  /*241f0*/  IMAD.X R14, R14, 0x1, R0, P3 ;  /* 0x000000010e0e7824 */ /* 0x004fca00018e0600 */
[----:B------:R0:W-:Y:S04]  /*24200*/  STL [R1+0x884], R14 ;  /* 0x0008840e01007387 */ /* 0x0001e80000100800 */
[----:B0-----:R-:W2:Y:S01]  /*24210*/  LDL.LU R14, [R1+0xcdc] ;  /* 0x000cdc00010e7983 */ /* 0x001ea20000300800 */
[----:B---3--:R-:W-:Y:S02]  /*24220*/  IADD3.X R13, R13, R0, RZ, P2, !PT ;  /* 0x000000000d0d7210 */ /* 0x008fe400017fe4ff */
        /* <DEDUP_REMOVED lines=100> */
[----:B----4-:R-:W-:Y:S02]  /*24870*/  IADD3.X R12, R12, R0, RZ, P4, !PT ;  /* 0x000000000c0c7210 */ /* 0x010fe400027fe4ff */
        /* <DEDUP_REMOVED lines=100> */
[--C-:B---3--:R-:W-:Y:S01]  /*24ec0*/  IMAD.X R13, R13, 0x1, R0.reuse, P1 ;  /* 0x000000010d0d7824 */ /* 0x108fe200008e0600 */
[-C--:B----4-:R-:W-:Y:S02]  /*24ed0*/  IADD3 R12, P1, R12, R15.reuse, RZ ;  /* 0x0000000f0c0c7210 */ /* 0x090fe40007f3e0ff */
[----:B------:R-:W-:Y:S02]  /*24ee0*/  IADD3.X R11, R11, R0, RZ, P6, !PT ;  /* 0x000000000b0b7210 */ /* 0x000fe400037fe4ff */
        /* <DEDUP_REMOVED lines=99> */
[-C--:B---3--:R-:W-:Y:S02]  /*25520*/  IADD3 R11, P3, R11, R15.reuse, RZ ;  /* 0x0000000f0b0b7210 */ /* 0x088fe40007f7e0ff */
        /* <DEDUP_REMOVED lines=100> */
[-C--:B----4-:R-:W-:Y:S01]  /*25b70*/  IADD3 R12, P6, R12, R15.reuse, RZ ;  /* 0x0000000f0c0c7210 */ /* 0x090fe20007fde0ff */
[----:B------:R-:W-:Y:S01]  /*25b80*/  IMAD.X R11, R11, 0x1, R0, P5 ;  /* 0x000000010b0b7824 */ /* 0x000fe200028e0600 */
[----:B------:R-:W-:Y:S02]  /*25b90*/  IADD3 R20, P5, R20, R15, RZ ;  /* 0x0000000f14147210 */ /* 0x000fe40007fbe0ff */
[----:B------:R-:W-:-:S02]  /*25ba0*/  IADD3.X R21, R21, R0, RZ, P4, !PT ;  /* 0x0000000015157210 */ /* 0x000fc400027fe4ff */
        /* <DEDUP_REMOVED lines=199> */
[--C-:B------:R-:W-:Y:S01]  /*26820*/  IMAD.X R11, R11, 0x1, R0.reuse, P4 ;  /* 0x000000010b0b7824 */ /* 0x100fe200020e0600 */
[-C--:B------:R-:W-:Y:S01]  /*26830*/  IADD3 R20, P4, R20, R15.reuse, RZ ;  /* 0x0000000f14147210 */ /* 0x080fe20007f9e0ff */
[----:B------:R-:W-:Y:S01]  /*26840*/  IMAD.X R21, R21, 0x1, R0, P3 ;  /* 0x0000000115157824 */ /* 0x000fe200018e0600 */
[----:B------:R-:W-:-:S02]  /*26850*/  IADD3 R22, P3, R22, R15, RZ ;  /* 0x0000000f16167210 */ /* 0x000fc40007f7e0ff */
        /* <DEDUP_REMOVED lines=428> */
[----:B------:R-:W-:-:S03]  /*28320*/  IADD3.X R5, R5, R0, RZ, P4, !PT ;  /* 0x0000000005057210 */ /* 0x000fc600027fe4ff */
        /* <DEDUP_REMOVED lines=109> */
[----:B------:R0:W-:Y:S04]  /*28a00*/  STL [R1+0x2c8], R27 ;  /* 0x0002c81b01007387 */ /* 0x0001e80000100800 */
        /* <DEDUP_REMOVED lines=10> */
[----:B0-----:R-:W2:Y:S04]  /*28ab0*/  LDL.LU R27, [R1+0x298] ;  /* 0x00029800011b7983 */ /* 0x001ea80000300800 */
[----:B------:R0:W-:Y:S04]  /*28ac0*/  STL [R1+0x2cc], R19 ;  /* 0x0002cc1301007387 */ /* 0x0001e80000100800 */
[----:B0-----:R-:W3:Y:S04]  /*28ad0*/  LDL.LU R19, [R1+0x2bc] ;  /* 0x0002bc0001137983 */ /* 0x001ee80000300800 */
[----:B------:R-:W-:Y:S04]  /*28ae0*/  STL [R1+0x2a0], R28 ;  /* 0x0002a01c01007387 */ /* 0x000fe80000100800 */
[----:B------:R-:W4:Y:S01]  /*28af0*/  LDL.LU R11, [R1+0x288] ;  /* 0x00028800010b7983 */ /* 0x000f220000300800 */
[----:B------:R-:W-:-:S05]  /*28b00*/  IMAD.X R29, R29, 0x1, R0, P5 ;  /* 0x000000011d1d7824 */ /* 0x000fca00028e0600 */
[----:B------:R-:W-:Y:S04]  /*28b10*/  STL [R1+0x2c4], R29 ;  /* 0x0002c41d01007387 */ /* 0x000fe80000100800 */
[----:B----4-:R0:W-:Y:S04]  /*28b20*/  STL [R1+0xc24], R11 ;  /* 0x000c240b01007387 */ /* 0x0101e80000100800 */
[----:B0-----:R-:W4:Y:S01]  /*28b30*/  LDL.LU R11, [R1+0x2b4] ;  /* 0x0002b400010b7983 */ /* 0x001f220000300800 */
[----:B--2---:R-:W-:-:S03]  /*28b40*/  IADD3 R27, P5, R27, R15, RZ ;  /* 0x0000000f1b1b7210 */ /* 0x004fc60007fbe0ff */
[----:B----4-:R0:W-:Y:S04]  /*28b50*/  STL [R1+0xc28], R11 ;  /* 0x000c280b01007387 */ /* 0x0101e80000100800 */
        /* <DEDUP_REMOVED lines=23> */
[----:B---3--:R-:W-:-:S03]  /*28cd0*/  IMAD.X R19, R19, 0x1, R0, P4 ;  /* 0x0000000113137824 */ /* 0x008fc600020e0600 */
[----:B------:R-:W3:Y:S04]  /*28ce0*/  LDL.LU R25, [R1+0x258] ;  /* 0x0002580001197983 */ /* 0x000ee80000300800 */
[----:B------:R-:W3:Y:S04]  /*28cf0*/  LDL.LU R26, [R1+0x254] ;  /* 0x00025400011a7983 */ /* 0x000ee80000300800 */
[----:B------:R0:W-:Y:S04]  /*28d00*/  STL [R1+0x298], R27 ;  /* 0x0002981b01007387 */ /* 0x0001e80000100800 */
[----:B0-----:R-:W3:Y:S04]  /*28d10*/  LDL.LU R27, [R1+0x248] ;  /* 0x00024800011b7983 */ /* 0x001ee80000300800 */
[----:B------:R0:W-:Y:S04]  /*28d20*/  STL [R1+0x2bc], R19 ;  /* 0x0002bc1301007387 */ /* 0x0001e80000100800 */
[----:B0-----:R-:W3:Y:S01]  /*28d30*/  LDL.LU R19, [R1+0xa74] ;  /* 0x000a740001137983 */ /* 0x001ee20000300800 */
[----:B--2---:R-:W-:-:S05]  /*28d40*/  IADD3 R11, P4, R11, R15, RZ ;  /* 0x0000000f0b0b7210 */ /* 0x004fca0007f9e0ff */
[----:B------:R0:W-:Y:S04]  /*28d50*/  STL [R1+0x290], R11 ;  /* 0x0002900b01007387 */ /* 0x0001e80000100800 */
[----:B0-----:R-:W2:Y:S02]  /*28d60*/  LDL.LU R11, [R1+0xc28] ;  /* 0x000c2800010b7983 */ /* 0x001ea40000300800 */
[----:B--2---:R-:W-:-:S05]  /*28d70*/  IMAD.X R11, R11, 0x1, R0, P3 ;  /* 0x000000010b0b7824 */ /* 0x004fca00018e0600 */
[----:B------:R0:W-:Y:S04]  /*28d80*/  STL [R1+0x2b4], R11 ;  /* 0x0002b40b01007387 */ /* 0x0001e80000100800 */
[----:B0-----:R-:W2:Y:S01]  /*28d90*/  LDL.LU R11, [R1+0xc24] ;  /* 0x000c2400010b7983 */ /* 0x001ea20000300800 */
[--C-:B----4-:R-:W-:Y:S01]  /*28da0*/  IMAD.X R12, R12, 0x1, R0.reuse, P2 ;  /* 0x000000010c0c7824 */ /* 0x110fe200010e0600 */
        /* <DEDUP_REMOVED lines=13> */
[----:B------:R-:W-:Y:S01]  /*28e80*/  IMAD.X R29, R29, 0x1, R0, P6 ;  /* 0x000000011d1d7824 */ /* 0x000fe200030e0600 */
[----:B--2---:R-:W-:-:S05]  /*28e90*/  IADD3 R11, P3, R11, R15, RZ ;  /* 0x0000000f0b0b7210 */ /* 0x004fca0007f7e0ff */
[----:B------:R0:W-:Y:S04]  /*28ea0*/  STL [R1+0x288], R11 ;  /* 0x0002880b01007387 */ /* 0x0001e80000100800 */
[----:B0-----:R1:W5:Y:S04]  /*28eb0*/  LDL.LU R11, [R1+0xc20] ;  /* 0x000c2000010b7983 */ /* 0x0013680000300800 */
[----:B------:R0:W-:Y:S04]  /*28ec0*/  STL [R1+0x2ac], R12 ;  /* 0x0002ac0c01007387 */ /* 0x0001e80000100800 */
[----:B0-----:R1:W5:Y:S04]  /*28ed0*/  LDL.LU R12, [R1+0xc1c] ;  /* 0x000c1c00010c7983 */ /* 0x0013680000300800 */
[----:B------:R0:W-:Y:S04]  /*28ee0*/  STL [R1+0x280], R13 ;  /* 0x0002800d01007387 */ /* 0x0001e80000100800 */
[----:B0-----:R1:W5:Y:S04]  /*28ef0*/  LDL.LU R13, [R1+0xc18] ;  /* 0x000c1800010d7983 */ /* 0x0013680000300800 */
[----:B------:R0:W-:Y:S04]  /*28f00*/  STL [R1+0x2a4], R14 ;  /* 0x0002a40e01007387 */ /* 0x0001e80000100800 */
[----:B0-----:R1:W5:Y:S04]  /*28f10*/  LDL.LU R14, [R1+0xc14] ;  /* 0x000c1400010e7983 */ /* 0x0013680000300800 */
[----:B------:R0:W-:Y:S01]  /*28f20*/  STL [R1+0x278], R5 ;  /* 0x0002780501007387 */ /* 0x0001e20000100800 */
[----:B------:R-:W-:-:S03]  /*28f30*/  IMAD.X R18, R18, 0x1, R0, P3 ;  /* 0x0000000112127824 */ /* 0x000fc600018e0600 */
[----:B0-----:R1:W5:Y:S04]  /*28f40*/  LDL.LU R5, [R1+0xc10] ;  /* 0x000c100001057983 */ /* 0x0013680000300800 */
[----:B------:R0:W-:Y:S01]  /*28f50*/  STL [R1+0x29c], R9 ;  /* 0x00029c0901007387 */ /* 0x0001e20000100800 */
[----:B------:R-:W-:-:S03]  /*28f60*/  IADD3 R10, P3, R10, R15, RZ ;  /* 0x0000000f0a0a7210 */ /* 0x000fc60007f7e0ff */
[----:B0-----:R1:W5:Y:S04]  /*28f70*/  LDL.LU R9, [R1+0xc0c] ;  /* 0x000c0c0001097983 */ /* 0x0013680000300800 */
        /* <DEDUP_REMOVED lines=21> */
[----:B0-----:R-:W2:Y:S04]  /*290d0*/  LDL.LU R28, [R1+0xbe0] ;  /* 0x000be000011c7983 */ /* 0x001ea80000300800 */
[----:B------:R0:W-:Y:S04]  /*290e0*/  STL [R1+0x26c], R29 ;  /* 0x00026c1d01007387 */ /* 0x0001e80000100800 */
[----:B0-----:R-:W4:Y:S01]  /*290f0*/  LDL.LU R29, [R1+0xbdc] ;  /* 0x000bdc00011d7983 */ /* 0x001f220000300800 */
[-C--:B------:R-:W-:Y:S01]  /*29100*/  IADD3 R20, P6, R20, R15.reuse, RZ ;  /* 0x0000000f14147210 */ /* 0x080fe20007fde0ff */
[--C-:B------:R-:W-:Y:S01]  /*29110*/  IMAD.X R21, R21, 0x1, R0.reuse, P5 ;  /* 0x0000000115157824 */ /* 0x100fe200028e0600 */
[----:B------:R-:W-:Y:S01]  /*29120*/  IADD3 R22, P5, R22, R15, RZ ;  /* 0x0000000f16167210 */ /* 0x000fe20007fbe0ff */
[--C-:B------:R-:W-:Y:S01]  /*29130*/  IMAD.X R23, R23, 0x1, R0.reuse, P4 ;  /* 0x0000000117177824 */ /* 0x100fe200020e0600 */
[----:B------:R-:W-:Y:S01]  /*29140*/  IADD3 R24, P4, R24, UR10, RZ ;  /* 0x0000000a18187c10 */ /* 0x000fe2000ff9e0ff */
[----:B------:R-:W-:Y:S04]  /*29150*/  STL [R1+0x24c], R20 ;  /* 0x00024c1401007387 */ /* 0x000fe80000100800 */
[----:B------:R-:W-:Y:S01]  /*29160*/  STL [R1+0x264], R21 ;  /* 0x0002641501007387 */ /* 0x000fe20000100800 */
[----:B---3--:R-:W-:-:S03]  /*29170*/  IMAD.X R25, R25, 0x1, R0, P3 ;  /* 0x0000000119197824 */ /* 0x008fc600018e0600 */
[----:B------:R-:W-:Y:S01]  /*29180*/  STL [R1+0x244], R22 ;  /* 0x0002441601007387 */ /* 0x000fe20000100800 */
[----:B------:R-:W-:-:S03]  /*29190*/  IMAD.X R26, R26, 0x1, R0, P2 ;  /* 0x000000011a1a7824 */ /* 0x000fc600010e0600 */
[----:B------:R-:W-:Y:S04]  /*291a0*/  STL [R1+0x25c], R23 ;  /* 0x00025c1701007387 */ /* 0x000fe80000100800 */
[----:B------:R-:W-:Y:S01]  /*291b0*/  STL [R1+0xa8c], R24 ;  /* 0x000a8c1801007387 */ /* 0x000fe20000100800 */
[--C-:B------:R-:W-:Y:S01]  /*291c0*/  IMAD.X R27, R27, 0x1, R0.reuse, P6 ;  /* 0x000000011b1b7824 */ /* 0x100fe200030e0600 */
[----:B------:R-:W-:Y:S01]  /*291d0*/  IADD3.X R19, R19, UR7, RZ, P4, !PT ;  /* 0x0000000713137c10 */ /* 0x000fe2000a7fe4ff */
[--C-:B--2---:R-:W-:Y:S02]  /*291e0*/  IMAD.X R28, R28, 0x1, R0.reuse, P5 ;  /* 0x000000011c1c7824 */ /* 0x104fe400028e0600 */
[----:B----4-:R-:W-:-:S05]  /*291f0*/  IMAD.X R29, R29, 0x1, R0, P1 ;  /* 0x000000011d1d7824 */ /* 0x010fca00008e0600 */
[----:B------:R0:W-:Y:S04]  /*29200*/  STL [R1+0x250], R29 ;  /* 0x0002501d01007387 */ /* 0x0001e80000100800 */
[----:B------:R-:W-:Y:S04]  /*29210*/  STL [R1+0x258], R25 ;  /* 0x0002581901007387 */ /* 0x000fe80000100800 */
[----:B0-----:R1:W5:Y:S04]  /*29220*/  LDL.LU R29, [R1+0xbd8] ;  /* 0x000bd800011d7983 */ /* 0x0013680000300800 */
[----:B------:R-:W-:Y:S04]  /*29230*/  STL [R1+0x254], R26 ;  /* 0x0002541a01007387 */ /* 0x000fe80000100800 */
[----:B------:R0:W-:Y:S02]  /*29240*/  STL [R1+0x240], R28 ;  /* 0x0002401c01007387 */ /* 0x0001e40000100800 */
[----:B0-----:R-:W0:Y:S02]  /*29250*/  S2R R28, SR_TID.X ;  /* 0x00000000001c7919 */ /* 0x001e240000002100 */
[----:B------:R1:W-:Y:S04]  /*29260*/  STL [R1+0x248], R27 ;  /* 0x0002481b01007387 */ /* 0x0003e80000100800 */
[----:B------:R1:W-:Y:S01]  /*29270*/  STL [R1+0xa74], R19 ;  /* 0x000a741301007387 */ /* 0x0003e20000100800 */
[----:B0-----:R-:W-:-:S05]  /*29280*/  LOP3.LUT R28, R28, 0x7f, RZ, 0xc0, !PT ;  /* 0x0000007f1c1c7812 */ /* 0x001fca00078ec0ff */
[----:B------:R-:W-:Y:S01]  /*29290*/  IMAD.SHL.U32 R28, R28, 0x2, RZ ;  /* 0x000000021c1c7824 */ /* 0x000fe200078e00ff */
[----:B-1----:R-:W-:Y:S06]  /*292a0*/  @P0 BRA `(.L_x_2) ;  /* 0xfffffe9000680947 */ /* 0x002fec000383ffff */
[----:B-----5:R-:W-:Y:S02]  /*292b0*/  F2FP.BF16.F32.PACK_AB R3, R14, R3 ;  /* 0x000000030e03723e */ /* 0x020fe400000010ff */
[----:B------:R-:W-:Y:S02]  /*292c0*/  F2FP.BF16.F32.PACK_AB R2, R18, R2 ;  /* 0x000000021202723e */ /* 0x000fe400000010ff */
[----:B------:R-:W-:Y:S02]  /*292d0*/  F2FP.BF16.F32.PACK_AB R7, R13, R7 ;  /* 0x000000070d07723e */ /* 0x000fe400000010ff */
[----:B------:R-:W-:Y:S02]  /*292e0*/  F2FP.BF16.F32.PACK_AB R6, R6, R17 ;  /* 0x000000110606723e */ /* 0x000fe400000010ff */
[----:B------:R-:W-:Y:S02]  /*292f0*/  F2FP.BF16.F32.PACK_AB R9, R12, R9 ;  /* 0x000000090c09723e */ /* 0x000fe400000010ff */
[----:B------:R-:W-:-:S02]  /*29300*/  F2FP.BF16.F32.PACK_AB R8, R16, R8 ;  /* 0x000000081008723e */ /* 0x000fc400000010ff */
[----:B------:R-:W-:Y:S02]  /*29310*/  F2FP.BF16.F32.PACK_AB R11, R11, R5 ;  /* 0x000000050b0b723e */ /* 0x000fe400000010ff */
[----:B------:R-:W-:-:S07]  /*29320*/  F2FP.BF16.F32.PACK_AB R10, R4, R10 ;  /* 0x0000000a040a723e */ /* 0x000fce00000010ff */
.L_x_1:
[----:B------:R-:W2:Y:S01]  /*29330*/  LDL.LU R13, [R1+0xbd4] ;  /* 0x000bd400010d7983 */ /* 0x000ea20000300800 */
[----:B------:R-:W1:Y:S01]  /*29340*/  S2R R14, SR_TID.X ;  /* 0x00000000000e7919 */ /* 0x000e620000002100 */
[----:B------:R-:W3:Y:S01]  /*29350*/  S2UR UR5, SR_CgaCtaId ;  /* 0x00000000000579c3 */ /* 0x000ee20000008800 */
[----:B------:R-:W-:Y:S01]  /*29360*/  UMOV UR4, 0x400 ;  /* 0x0000040000047882 */ /* 0x000fe20000000000 */
[----:B------:R-:W-:Y:S01]  /*29370*/  ULDC.64 UR6, c[0x0][0x228] ;  /* 0x00008a0000067ab9 */ /* 0x000fe20000000a00 */
[----:B------:R-:W4:Y:S04]  /*29380*/  LDL.LU R17, [R1+0xbd0] ;  /* 0x000bd00001117983 */ /* 0x000f280000300800 */
[----:B------:R-:W5:Y:S01]  /*29390*/  LDL.LU R20, [R1+0x1f8] ;  /* 0x0001f80001147983 */ /* 0x000f620000300800 */
[----:B------:R-:W0:Y:S01]  /*293a0*/  S2R R15, SR_TID.X ;  /* 0x00000000000f7919 */ /* 0x000e220000002100 */
[----:B---3--:R-:W-:-:S03]  /*293b0*/  ULEA UR4, UR5, UR4, 0x18 ;  /* 0x0000000405047291 */ /* 0x008fc6000f8ec03f */
[----:B------:R-:W-:Y:S01]  /*293c0*/  ULDC UR5, c[0x0][0x244] ;  /* 0x0000910000057ab9 */ /* 0x000fe20000000800 */
[--C-:B-1----:R-:W-:Y:S01]  /*293d0*/  SHF.R.S32.HI R5, RZ, 0x4, R14.reuse ;  /* 0x00000004ff057819 */ /* 0x102fe2000001140e */
[C---:B------:R-:W-:Y:S01]  /*293e0*/  IMAD.SHL.U32 R12, R14.reuse, 0x8, RZ ;  /* 0x000000080e0c7824 */ /* 0x040fe200078e00ff */
[C---:B0-----:R-:W-:Y:S02]  /*293f0*/  LOP3.LUT R0, R14.reuse, 0x60, RZ, 0xc0, !PT ;  /* 0x000000600e007812 */ /* 0x041fe400078ec0ff */
[----:B------:R-:W-:Y:S02]  /*29400*/  SGXT R5, R5, 0x1 ;  /* 0x000000010505781a */ /* 0x000fe40000000200 */
[----:B------:R-:W-:Y:S01]  /*29410*/  LOP3.LUT R4, R14, 0xc, RZ, 0xc0, !PT ;  /* 0x0000000c0e047812 */ /* 0x000fe200078ec0ff */
[----:B------:R-:W-:Y:S01]  /*29420*/  IMAD.SHL.U32 R0, R0, 0x8, RZ ;  /* 0x0000000800007824 */ /* 0x000fe200078e00ff */
[----:B------:R-:W-:Y:S02]  /*29430*/  LOP3.LUT R5, R5, 0x420, RZ, 0xc0, !PT ;  /* 0x0000042005057812 */ /* 0x000fe400078ec0ff */
[----:B------:R-:W-:-:S02]  /*29440*/  SHF.R.U32.HI R19, RZ, 0x4, R14 ;  /* 0x00000004ff137819 */ /* 0x000fc4000001160e */
[C---:B------:R-:W-:Y:S01]  /*29450*/  LEA.HI R16, R15.reuse, 0x78, RZ, 0x1c ;  /* 0x000000780f107811 */ /* 0x040fe200078fe0ff */
[----:B------:R-:W-:Y:S01]  /*29460*/  IMAD R5, R4, 0x2, R5 ;  /* 0x0000000204057824 */ /* 0x000fe200078e0205 */
[----:B------:R-:W-:Y:S02]  /*29470*/  LEA.HI R15, R15, 0x38, RZ, 0x1c ;  /* 0x000000380f0f7811 */ /* 0x000fe400078fe0ff */
[----:B------:R-:W-:Y:S01]  /*29480*/  SGXT.U32 R19, R19, 0x3 ;  /* 0x000000031313781a */ /* 0x000fe20000000000 */
[----:B------:R-:W-:Y:S01]  /*29490*/  BAR.SYNC.DEFER_BLOCKING 0x0 ;  /* 0x0000000000007b1d */ /* 0x000fe20000010000 */
[----:B--2---:R-:W-:Y:S02]  /*294a0*/  LOP3.LUT R0, R5, R13, R0, 0x1e, !PT ;  /* 0x0000000d05007212 */ /* 0x004fe400078e1e00 */
[----:B------:R-:W-:Y:S02]  /*294b0*/  LOP3.LUT R13, R12, 0xf8, RZ, 0xc0, !PT ;  /* 0x000000f80c0d7812 */ /* 0x000fe400078ec0ff */
[----:B------:R-:W-:Y:S01]  /*294c0*/  LOP3.LUT R5, R0, 0x40, RZ, 0x3c, !PT ;  /* 0x0000004000057812 */ /* 0x000fe200078e3cff */
[----:B------:R-:W-:Y:S02]  /*294d0*/  STS.64 [R0+UR4], R10 ;  /* 0x0000000a00007988 */ /* 0x000fe40008000a04 */
[----:B------:R-:W-:Y:S01]  /*294e0*/  IMAD R13, R4, 0x100, R13 ;  /* 0x00000100040d7824 */ /* 0x000fe200078e020d */
[C---:B----4-:R-:W-:Y:S01]  /*294f0*/  ISETP.GE.AND P0, PT, R17.reuse, UR6, PT ;  /* 0x0000000611007c0c */ /* 0x050fe2000bf06270 */
[----:B------:R0:W-:Y:S01]  /*29500*/  STS.64 [R0+UR4+0x80], R8 ;  /* 0x0000800800007988 */ /* 0x0001e20008000a04 */
[----:B------:R-:W-:Y:S01]  /*29510*/  IMAD R23, R17, UR5, RZ ;  /* 0x0000000511177c24 */ /* 0x000fe2000f8e02ff */
[----:B------:R-:W-:Y:S01]  /*29520*/  ULDC UR6, c[0x0][0x248] ;  /* 0x0000920000067ab9 */ /* 0x000fe20000000800 */
[----:B-----5:R-:W-:Y:S01]  /*29530*/  LOP3.LUT R29, R20, R16, RZ, 0xfc, !PT ;  /* 0x00000010141d7212 */ /* 0x020fe200078efcff */
[----:B------:R1:W-:Y:S01]  /*29540*/  STS.64 [R5+UR4+0x800], R6 ;  /* 0x0008000605007988 */ /* 0x0003e20008000a04 */
[----:B------:R-:W-:-:S02]  /*29550*/  LOP3.LUT R16, R13, 0x60, R14, 0x78, !PT ;  /* 0x000000600d107812 */ /* 0x000fc400078e780e */
[C---:B------:R-:W-:Y:S01]  /*29560*/  LOP3.LUT R4, R20.reuse, R15, RZ, 0xfc, !PT ;  /* 0x0000000f14047212 */ /* 0x040fe200078efcff */
[----:B------:R2:W-:Y:S01]  /*29570*/  STS.64 [R5+UR4+0x880], R2 ;  /* 0x0008800205007988 */ /* 0x0005e20008000a04 */
[C---:B------:R-:W-:Y:S02]  /*29580*/  LOP3.LUT R18, R20.reuse, R19, RZ, 0xfc, !PT ;  /* 0x0000001314127212 */ /* 0x040fe400078efcff */
[C-C-:B------:R-:W-:Y:S01]  /*29590*/  LOP3.LUT R28, R20.reuse, 0x70, R19.reuse, 0xfe, !PT ;  /* 0x00000070141c7812 */ /* 0x140fe200078efe13 */
[----:B------:R-:W-:Y:S01]  /*295a0*/  BAR.SYNC.DEFER_BLOCKING 0x0 ;  /* 0x0000000000007b1d */ /* 0x000fe20000010000 */
[C-C-:B------:R-:W-:Y:S02]  /*295b0*/  LOP3.LUT R27, R20.reuse, 0x68, R19.reuse, 0xfe, !PT ;  /* 0x00000068141b7812 */ /* 0x140fe400078efe13 */
[C-C-:B0-----:R-:W-:Y:S02]  /*295c0*/  LOP3.LUT R0, R20.reuse, 0x60, R19.reuse, 0xfe, !PT ;  /* 0x0000006014007812 */ /* 0x141fe400078efe13 */
[----:B-1----:R-:W-:-:S02]  /*295d0*/  LOP3.LUT R7, R20, 0x40, R19, 0xfe, !PT ;  /* 0x0000004014077812 */ /* 0x002fc400078efe13 */
[C-C-:B------:R-:W-:Y:S02]  /*295e0*/  LOP3.LUT R6, R20.reuse, 0x30, R19.reuse, 0xfe, !PT ;  /* 0x0000003014067812 */ /* 0x140fe400078efe13 */
[C-C-:B--2---:R-:W-:Y:S02]  /*295f0*/  LOP3.LUT R2, R20.reuse, 0x58, R19.reuse, 0xfe, !PT ;  /* 0x0000005814027812 */ /* 0x144fe400078efe13 */
[C-C-:B------:R-:W-:Y:S02]  /*29600*/  LOP3.LUT R3, R20.reuse, 0x50, R19.reuse, 0xfe, !PT ;  /* 0x0000005014037812 */ /* 0x140fe400078efe13 */
[C-C-:B------:R-:W-:Y:S02]  /*29610*/  LOP3.LUT R5, R20.reuse, 0x48, R19.reuse, 0xfe, !PT ;  /* 0x0000004814057812 */ /* 0x140fe400078efe13 */
[C-C-:B------:R-:W-:Y:S02]  /*29620*/  LOP3.LUT R24, R20.reuse, 0x28, R19.reuse, 0xfe, !PT ;  /* 0x0000002814187812 */ /* 0x140fe400078efe13 */
[----:B------:R-:W-:-:S02]  /*29630*/  LOP3.LUT R25, R20, 0x20, R19, 0xfe, !PT ;  /* 0x0000002014197812 */ /* 0x000fc400078efe13 */
[C-C-:B------:R-:W-:Y:S02]  /*29640*/  LOP3.LUT R26, R20.reuse, 0x18, R19.reuse, 0xfe, !PT ;  /* 0x00000018141a7812 */ /* 0x140fe400078efe13 */
[C-C-:B------:R-:W-:Y:S02]  /*29650*/  LOP3.LUT R17, R20.reuse, 0x10, R19.reuse, 0xfe, !PT ;  /* 0x0000001014117812 */ /* 0x140fe400078efe13 */
[----:B------:R-:W-:Y:S01]  /*29660*/  LOP3.LUT R19, R20, 0x8, R19, 0xfe, !PT ;  /* 0x0000000814137812 */ /* 0x000fe200078efe13 */
[----:B------:R-:W0:Y:S01]  /*29670*/  LDS.64 R14, [R16+UR4] ;  /* 0x00000004100e7984 */ /* 0x000e220008000a00 */
[----:B------:R-:W-:Y:S02]  /*29680*/  ISETP.LT.AND P3, PT, R18, UR7, !P0 ;  /* 0x0000000712007c0c */ /* 0x000fe4000c761270 */
[C---:B------:R-:W-:Y:S01]  /*29690*/  ISETP.LT.AND P4, PT, R19.reuse, UR7, !P0 ;  /* 0x0000000713007c0c */ /* 0x040fe2000c781270 */
[----:B------:R-:W1:Y:S01]  /*296a0*/  LDS.64 R12, [R16+UR4+0x100] ;  /* 0x00010004100c7984 */ /* 0x000e620008000a00 */
[----:B------:R-:W-:Y:S01]  /*296b0*/  IMAD R19, R19, UR6, RZ ;  /* 0x0000000613137c24 */ /* 0x000fe2000f8e02ff */
[C---:B------:R-:W-:Y:S01]  /*296c0*/  ISETP.LT.AND P2, PT, R17.reuse, UR7, !P0 ;  /* 0x0000000711007c0c */ /* 0x040fe2000c741270 */
[----:B------:R-:W-:Y:S01]  /*296d0*/  IMAD R17, R17, UR6, RZ ;  /* 0x0000000611117c24 */ /* 0x000fe2000f8e02ff */
[----:B------:R-:W2:Y:S04]  /*296e0*/  LDS.64 R8, [R16+UR4+0x200] ;  /* 0x0002000410087984 */ /* 0x000ea80008000a00 */
[----:B------:R3:W4:Y:S01]  /*296f0*/  LDS.64 R10, [R16+UR4+0x300] ;  /* 0x00030004100a7984 */ /* 0x0007220008000a00 */
[----:B------:R-:W-:-:S02]  /*29700*/  ULDC.64 UR4, c[0x0][0x220] ;  /* 0x0000880000047ab9 */ /* 0x000fc40000000a00 */
[----:B------:R-:W-:-:S04]  /*29710*/  LEA R22, P1, R23, UR4, 0x1 ;  /* 0x0000000417167c11 */ /* 0x000fc8000f8208ff */
[----:B------:R-:W-:Y:S01]  /*29720*/  LEA.HI.X.SX32 R23, R23, UR5, 0x1, P1 ;  /* 0x0000000517177c11 */ /* 0x000fe200088f0eff */
[----:B---3--:R-:W-:Y:S01]  /*29730*/  IMAD R16, R18, UR6, RZ ;  /* 0x0000000612107c24 */ /* 0x008fe2000f8e02ff */
[----:B------:R-:W-:-:S04]  /*29740*/  LEA R18, P5, R19, R22, 0x1 ;  /* 0x0000001613127211 */ /* 0x000fc800078a08ff */
[CC--:B------:R-:W-:Y:S02]  /*29750*/  LEA R20, P1, R16.reuse, R22.reuse, 0x1 ;  /* 0x0000001610147211 */ /* 0x0c0fe400078208ff */
[-C--:B------:R-:W-:Y:S02]  /*29760*/  LEA.HI.X.SX32 R19, R19, R23.reuse, 0x1, P5 ;  /* 0x0000001713137211 */ /* 0x080fe400028f0eff */
[-C--:B------:R-:W-:Y:S02]  /*29770*/  LEA.HI.X.SX32 R21, R16, R23.reuse, 0x1, P1 ;  /* 0x0000001710157211 */ /* 0x080fe400008f0eff */
[C---:B------:R-:W-:Y:S02]  /*29780*/  LEA R16, P6, R17.reuse, R22, 0x1 ;  /* 0x0000001611107211 */ /* 0x040fe400078c08ff */
[C---:B------:R-:W-:Y:S01]  /*29790*/  ISETP.LT.AND P1, PT, R26.reuse, UR7, !P0 ;  /* 0x000000071a007c0c */ /* 0x040fe2000c721270 */
[----:B------:R-:W-:Y:S01]  /*297a0*/  IMAD R26, R26, UR6, RZ ;  /* 0x000000061a1a7c24 */ /* 0x000fe2000f8e02ff */
[----:B------:R-:W-:Y:S01]  /*297b0*/  LEA.HI.X.SX32 R17, R17, R23, 0x1, P6 ;  /* 0x0000001711117211 */ /* 0x000fe200030f0eff */
[----:B0-----:R0:W-:Y:S01]  /*297c0*/  @P3 STG.E.U16 desc[UR8][R20.64], R14 ;  /* 0x0000000e14003986 */ /* 0x0011e2000c101508 */
[C---:B------:R-:W-:Y:S01]  /*297d0*/  ISETP.LT.AND P3, PT, R25.reuse, UR7, !P0 ;  /* 0x0000000719007c0c */ /* 0x040fe2000c761270 */
[----:B------:R-:W-:-:S02]  /*297e0*/  IMAD R25, R25, UR6, RZ ;  /* 0x0000000619197c24 */ /* 0x000fc4000f8e02ff */
[----:B-1----:R-:W-:Y:S04]  /*297f0*/  @P4 STG.E.U16 desc[UR8][R18.64], R12 ;  /* 0x0000000c12004986 */ /* 0x002fe8000c101508 */
[----:B--2---:R1:W-:Y:S01]  /*29800*/  @P2 STG.E.U16 desc[UR8][R16.64], R8 ;  /* 0x0000000810002986 */ /* 0x0043e2000c101508 */
[C---:B------:R-:W-:Y:S01]  /*29810*/  ISETP.LT.AND P2, PT, R24.reuse, UR7, !P0 ;  /* 0x0000000718007c0c */ /* 0x040fe2000c741270 */
[----:B------:R-:W-:Y:S01]  /*29820*/  IMAD R24, R24, UR6, RZ ;  /* 0x0000000618187c24 */ /* 0x000fe2000f8e02ff */
[----:B0-----:R-:W-:Y:S02]  /*29830*/  LEA R20, P5, R26, R22, 0x1 ;  /* 0x000000161a147211 */ /* 0x001fe400078a08ff */
[----:B------:R-:W-:Y:S02]  /*29840*/  PRMT R14, R14, 0x7632, R14 ;  /* 0x000076320e0e7816 */ /* 0x000fe4000000000e */
[----:B------:R-:W-:-:S02]  /*29850*/  LEA.HI.X.SX32 R21, R26, R23, 0x1, P5 ;  /* 0x000000171a157211 */ /* 0x000fc400028f0eff */
[----:B-1----:R-:W-:-:S03]  /*29860*/  LEA R16, P4, R25, R22, 0x1 ;  /* 0x0000001619107211 */ /* 0x002fc600078808ff */
[----:B----4-:R0:W-:Y:S01]  /*29870*/  @P1 STG.E.U16 desc[UR8][R20.64], R10 ;  /* 0x0000000a14001986 */ /* 0x0101e2000c101508 */
[C---:B------:R-:W-:Y:S01]  /*29880*/  ISETP.LT.AND P1, PT, R4.reuse, UR7, !P0 ;  /* 0x0000000704007c0c */ /* 0x040fe2000c721270 */
[----:B------:R-:W-:Y:S01]  /*29890*/  IMAD R4, R4, UR6, RZ ;  /* 0x0000000604047c24 */ /* 0x000fe2000f8e02ff */
[-C--:B------:R-:W-:Y:S02]  /*298a0*/  LEA.HI.X.SX32 R17, R25, R23.reuse, 0x1, P4 ;  /* 0x0000001719117211 */ /* 0x080fe400020f0eff */
[----:B------:R-:W-:Y:S02]  /*298b0*/  LEA R18, P4, R24, R22, 0x1 ;  /* 0x0000001618127211 */ /* 0x000fe400078808ff */
[----:B------:R-:W-:Y:S01]  /*298c0*/  PRMT R8, R12, 0x7632, R8 ;  /* 0x000076320c087816 */ /* 0x000fe20000000008 */
[----:B------:R1:W-:Y:S01]  /*298d0*/  @P3 STG.E.U16 desc[UR8][R16.64], R14 ;  /* 0x0000000e10003986 */ /* 0x0003e2000c101508 */
[----:B------:R-:W-:Y:S01]  /*298e0*/  LEA.HI.X.SX32 R19, R24, R23, 0x1, P4 ;  /* 0x0000001718137211 */ /* 0x000fe200020f0eff */
[C---:B------:R-:W-:Y:S01]  /*298f0*/  IMAD R12, R6.reuse, UR6, RZ ;  /* 0x00000006060c7c24 */ /* 0x040fe2000f8e02ff */
[----:B------:R-:W-:-:S02]  /*29900*/  ISETP.LT.AND P3, PT, R6, UR7, !P0 ;  /* 0x0000000706007c0c */ /* 0x000fc4000c761270 */
[----:B0-----:R-:W-:Y:S01]  /*29910*/  PRMT R20, R10, 0x7632, R20 ;  /* 0x000076320a147816 */ /* 0x001fe20000000014 */
[----:B------:R0:W-:Y:S01]  /*29920*/  @P2 STG.E.U16 desc[UR8][R18.64], R8 ;  /* 0x0000000812002986 */ /* 0x0001e2000c101508 */
[C---:B------:R-:W-:Y:S01]  /*29930*/  ISETP.LT.AND P2, PT, R7.reuse, UR7, !P0 ;  /* 0x0000000707007c0c */ /* 0x040fe2000c741270 */
[----:B------:R-:W-:Y:S02]  /*29940*/  IMAD R7, R7, UR6, RZ ;  /* 0x0000000607077c24 */ /* 0x000fe4000f8e02ff */
[----:B------:R-:W-:Y:S01]  /*29950*/  IMAD R10, R2, UR6, RZ ;  /* 0x00000006020a7c24 */ /* 0x000fe2000f8e02ff */
[CC--:B-1----:R-:W-:Y:S01]  /*29960*/  LEA R16, P4, R4.reuse, R22.reuse, 0x1 ;  /* 0x0000001604107211 */ /* 0x0c2fe200078808ff */
[----:B------:R-:W-:Y:S01]  /*29970*/  IMAD R14, R5, UR6, RZ ;  /* 0x00000006050e7c24 */ /* 0x000fe2000f8e02ff */
[----:B------:R-:W-:Y:S02]  /*29980*/  LEA R6, P5, R7, R22, 0x1 ;  /* 0x0000001607067211 */ /* 0x000fe400078a08ff */
[----:B------:R-:W-:-:S02]  /*29990*/  LEA.HI.X.SX32 R17, R4, R23, 0x1, P4 ;  /* 0x0000001704117211 */ /* 0x000fc400020f0eff */
[CC--:B------:R-:W-:Y:S02]  /*299a0*/  LEA R4, P6, R12.reuse, R22.reuse, 0x1 ;  /* 0x000000160c047211 */ /* 0x0c0fe400078c08ff */
[----:B------:R-:W-:Y:S02]  /*299b0*/  ISETP.LT.AND P4, PT, R5, UR7, !P0 ;  /* 0x0000000705007c0c */ /* 0x000fe4000c781270 */
[-C--:B------:R-:W-:Y:S02]  /*299c0*/  LEA.HI.X.SX32 R5, R12, R23.reuse, 0x1, P6 ;  /* 0x000000170c057211 */ /* 0x080fe400030f0eff */
[----:B0-----:R-:W-:Y:S02]  /*299d0*/  LEA R18, P6, R14, R22, 0x1 ;  /* 0x000000160e127211 */ /* 0x001fe400078c08ff */
[----:B------:R-:W-:Y:S01]  /*299e0*/  PRMT R12, R8, 0x7632, R12 ;  /* 0x00007632080c7816 */ /* 0x000fe2000000000c */
[----:B------:R-:W-:Y:S01]  /*299f0*/  IMAD R8, R29, UR6, RZ ;  /* 0x000000061d087c24 */ /* 0x000fe2000f8e02ff */
[----:B------:R-:W-:-:S02]  /*29a00*/  LEA.HI.X.SX32 R7, R7, R23, 0x1, P5 ;  /* 0x0000001707077211 */ /* 0x000fc400028f0eff */
[----:B------:R-:W-:Y:S01]  /*29a10*/  LEA.HI.X.SX32 R19, R14, R23, 0x1, P6 ;  /* 0x000000170e137211 */ /* 0x000fe200030f0eff */
[----:B------:R0:W-:Y:S01]  /*29a20*/  @P3 STG.E.U16 desc[UR8][R4.64], R12 ;  /* 0x0000000c04003986 */ /* 0x0001e2000c101508 */
[C---:B------:R-:W-:Y:S01]  /*29a30*/  ISETP.LT.AND P5, PT, R3.reuse, UR7, !P0 ;  /* 0x0000000703007c0c */ /* 0x040fe2000c7a1270 */
[----:B------:R-:W-:Y:S01]  /*29a40*/  IMAD R3, R3, UR6, RZ ;  /* 0x0000000603037c24 */ /* 0x000fe2000f8e02ff */
[C---:B------:R-:W-:Y:S01]  /*29a50*/  ISETP.LT.AND P3, PT, R0.reuse, UR7, !P0 ;  /* 0x0000000700007c0c */ /* 0x040fe2000c761270 */
[----:B------:R-:W-:Y:S01]  /*29a60*/  @P1 STG.E.U16 desc[UR8][R16.64], R20 ;  /* 0x0000001410001986 */ /* 0x000fe2000c101508 */
[----:B------:R-:W-:Y:S02]  /*29a70*/  IMAD R0, R0, UR6, RZ ;  /* 0x0000000600007c24 */ /* 0x000fe4000f8e02ff */
[----:B------:R-:W-:Y:S01]  /*29a80*/  IMAD R14, R28, UR6, RZ ;  /* 0x000000061c0e7c24 */ /* 0x000fe2000f8e02ff */
[----:B------:R1:W-:Y:S01]  /*29a90*/  @P2 STG.E.U16 desc[UR8][R6.64], R15 ;  /* 0x0000000f06002986 */ /* 0x0003e2000c101508 */
[----:B0-----:R-:W-:-:S03]  /*29aa0*/  LEA R4, P1, R10, R22, 0x1 ;  /* 0x000000160a047211 */ /* 0x001fc600078208ff */
[----:B------:R0:W-:Y:S01]  /*29ab0*/  @P4 STG.E.U16 desc[UR8][R18.64], R13 ;  /* 0x0000000d12004986 */ /* 0x0001e2000c101508 */
[----:B------:R-:W-:Y:S01]  /*29ac0*/  ISETP.LT.AND P4, PT, R2, UR7, !P0 ;  /* 0x0000000702007c0c */ /* 0x000fe2000c781270 */
[----:B------:R-:W-:Y:S01]  /*29ad0*/  IMAD R12, R27, UR6, RZ ;  /* 0x000000061b0c7c24 */ /* 0x000fe2000f8e02ff */
[CC--:B------:R-:W-:Y:S02]  /*29ae0*/  LEA R2, P6, R3.reuse, R22.reuse, 0x1 ;  /* 0x0000001603027211 */ /* 0x0c0fe400078c08ff */
[-C--:B------:R-:W-:Y:S02]  /*29af0*/  LEA.HI.X.SX32 R5, R10, R23.reuse, 0x1, P1 ;  /* 0x000000170a057211 */ /* 0x080fe400008f0eff */
[-C--:B-1----:R-:W-:Y:S02]  /*29b00*/  LEA R6, P2, R0, R22.reuse, 0x1 ;  /* 0x0000001600067211 */ /* 0x082fe400078408ff */
[----:B------:R-:W-:Y:S02]  /*29b10*/  LEA.HI.X.SX32 R3, R3, R23, 0x1, P6 ;  /* 0x0000001703037211 */ /* 0x000fe400030f0eff */
[----:B------:R-:W-:-:S02]  /*29b20*/  LEA R16, P6, R12, R22, 0x1 ;  /* 0x000000160c107211 */ /* 0x000fc400078c08ff */
[----:B0-----:R-:W-:Y:S01]  /*29b30*/  LEA R18, P1, R14, R22, 0x1 ;  /* 0x000000160e127211 */ /* 0x001fe200078208ff */
[----:B------:R0:W-:Y:S01]  /*29b40*/  @P5 STG.E.U16 desc[UR8][R2.64], R9 ;  /* 0x0000000902005986 */ /* 0x0001e2000c101508 */
[-C--:B------:R-:W-:Y:S02]  /*29b50*/  LEA.HI.X.SX32 R7, R0, R23.reuse, 0x1, P2 ;  /* 0x0000001700077211 */ /* 0x080fe400010f0eff */
[----:B------:R-:W-:Y:S01]  /*29b60*/  LEA.HI.X.SX32 R19, R14, R23, 0x1, P1 ;  /* 0x000000170e137211 */ /* 0x000fe200008f0eff */
[----:B------:R0:W-:Y:S01]  /*29b70*/  @P4 STG.E.U16 desc[UR8][R4.64], R11 ;  /* 0x0000000b04004986 */ /* 0x0001e2000c101508 */
[----:B------:R-:W-:Y:S02]  /*29b80*/  ISETP.LT.AND P2, PT, R27, UR7, !P0 ;  /* 0x000000071b007c0c */ /* 0x000fe4000c741270 */
[----:B------:R-:W-:Y:S02]  /*29b90*/  ISETP.LT.AND P1, PT, R29, UR7, !P0 ;  /* 0x000000071d007c0c */ /* 0x000fe4000c721270 */
[----:B------:R-:W-:-:S02]  /*29ba0*/  ISETP.LT.AND P0, PT, R28, UR7, !P0 ;  /* 0x000000071c007c0c */ /* 0x000fc4000c701270 */
[-C--:B------:R-:W-:Y:S02]  /*29bb0*/  LEA.HI.X.SX32 R17, R12, R23.reuse, 0x1, P6 ;  /* 0x000000170c117211 */ /* 0x080fe400030f0eff */
[C---:B------:R-:W-:Y:S02]  /*29bc0*/  LEA R22, P6, R8.reuse, R22, 0x1 ;  /* 0x0000001608167211 */ /* 0x040fe400078c08ff */
[----:B------:R-:W-:Y:S02]  /*29bd0*/  PRMT R15, R15, 0x7632, R15 ;  /* 0x000076320f0f7816 */ /* 0x000fe4000000000f */
[----:B------:R-:W-:Y:S02]  /*29be0*/  LEA.HI.X.SX32 R23, R8, R23, 0x1, P6 ;  /* 0x0000001708177211 */ /* 0x000fe400030f0eff */
[----:B------:R-:W-:Y:S01]  /*29bf0*/  PRMT R8, R13, 0x7632, R8 ;  /* 0x000076320d087816 */ /* 0x000fe20000000008 */
[----:B------:R0:W-:Y:S01]  /*29c00*/  @P3 STG.E.U16 desc[UR8][R6.64], R15 ;  /* 0x0000000f06003986 */ /* 0x0001e2000c101508 */
[----:B------:R-:W-:-:S03]  /*29c10*/  PRMT R0, R9, 0x7632, R0 ;  /* 0x0000763209007816 */ /* 0x000fc60000000000 */
[----:B------:R0:W-:Y:S04]  /*29c20*/  @P2 STG.E.U16 desc[UR8][R16.64], R8 ;  /* 0x0000000810002986 */ /* 0x0001e8000c101508 */
[----:B------:R0:W-:Y:S01]  /*29c30*/  @P0 STG.E.U16 desc[UR8][R18.64], R0 ;  /* 0x0000000012000986 */ /* 0x0001e2000c101508 */
[----:B------:R-:W-:Y:S05]  /*29c40*/  @!P1 EXIT ;  /* 0x000000000000994d */ /* 0x000fea0003800000 */
[----:B0-----:R-:W-:-:S05]  /*29c50*/  PRMT R11, R11, 0x7632, R11 ;  /* 0x000076320b0b7816 */ /* 0x001fca000000000b */
[----:B------:R-:W-:Y:S01]  /*29c60*/  STG.E.U16 desc[UR8][R22.64], R11 ;  /* 0x0000000b16007986 */ /* 0x000fe2000c101508 */
[----:B------:R-:W-:Y:S05]  /*29c70*/  EXIT ;  /* 0x000000000000794d */ /* 0x000fea0003800000 */
.L_x_3:
[----:B------:R-:W-:-:S00]  /*29c80*/  BRA `(.L_x_3) ;  /* 0xfffffffc00fc7947 */ /* 0x000fc0000383ffff */
[----:B------:R-:W-:-:S00]  /*29c90*/  NOP ;  /* 0x0000000000007918 */ /* 0x000fc00000000000 */
        /* <DEDUP_REMOVED lines=14> */
.L_x_4:


//--------------------- .nv.shared.matmul_kernel  --------------------------
	.section	.nv.shared.matmul_kernel,"aw",@nobits
	.sectionflags	@""
	.align	16
	.zero		1024


//--------------------- .nv.shared.reserved.0     --------------------------
	.section	.nv.shared.reserved.0,"aw",@nobits
	.weak		__nv_reservedSMEM_offset_0_alias
	.size		__nv_reservedSMEM_offset_0_alias, 0, 0
	.other		__nv_reservedSMEM_offset_0_alias,@"STO_CUDA_RESERVED_SHARED STV_DEFAULT"
__nv_reservedSMEM_offset_0_alias:
	.zero		0


//--------------------- .nv.constant0.matmul_kernel --------------------------
	.section	.nv.constant0.matmul_kernel,"a",@progbits
	.sectionflags	@""
	.align	4
.nv.constant0.matmul_kernel:
	.zero		608


//--------------------- SYMBOLS --------------------------

	.type		.nv.reservedSmem.offset0,@object
	.size		.nv.reservedSmem.offset0,0x4
